def matmul_kernel(
    a_ptr,
    b_ptr,
    c_ptr,
    M,
    N,
    K,
    stride_am,
    stride_ak,
    stride_bk,
    stride_bn,
    stride_cm,
    stride_cn,
    BLOCK_M: tl.constexpr,
    BLOCK_N: tl.constexpr,
    BLOCK_K: tl.constexpr,
    GROUP_M: tl.constexpr,
):
    pid = tl.program_id(axis=0)
    num_pid_m = tl.cdiv(M, BLOCK_M)
    num_pid_n = tl.cdiv(N, BLOCK_N)
    num_pid_in_group = GROUP_M * num_pid_n
    group_id = pid // num_pid_in_group
    first_pid_m = group_id * GROUP_M
    group_size_m = min(num_pid_m - first_pid_m, GROUP_M)
    pid_m = first_pid_m + ((pid % num_pid_in_group) % group_size_m)
    pid_n = (pid % num_pid_in_group) // group_size_m

    offs_am = (pid_m * BLOCK_M + tl.arange(0, BLOCK_M)) % M
    offs_bn = (pid_n * BLOCK_N + tl.arange(0, BLOCK_N)) % N
    offs_k = tl.arange(0, BLOCK_K)
    a_ptrs = a_ptr + offs_am[:, None] * stride_am + offs_k[None, :] * stride_ak
    b_ptrs = b_ptr + offs_k[:, None] * stride_bk + offs_bn[None, :] * stride_bn

    acc = tl.zeros((BLOCK_M, BLOCK_N), dtype=tl.float32)
    for kk in range(0, tl.cdiv(K, BLOCK_K)):
        a = tl.load(a_ptrs, mask=offs_k[None, :] < K - kk * BLOCK_K, other=0.0)
        b = tl.load(b_ptrs, mask=offs_k[:, None] < K - kk * BLOCK_K, other=0.0)
        acc = tl.dot(a, b, acc)
        a_ptrs += BLOCK_K * stride_ak
        b_ptrs += BLOCK_K * stride_bk

    c = acc.to(c_ptr.dtype.element_ty)
    offs_cm = pid_m * BLOCK_M + tl.arange(0, BLOCK_M)
    offs_cn = pid_n * BLOCK_N + tl.arange(0, BLOCK_N)
    c_ptrs = c_ptr + offs_cm[:, None] * stride_cm + offs_cn[None, :] * stride_cn
    mask = (offs_cm[:, None] < M) & (offs_cn[None, :] < N)
    tl.store(c_ptrs, c, mask=mask)

# config = {"BLOCK_K": 32, "BLOCK_M": 64, "BLOCK_N": 512, "GROUP_M": 1, "arch": "sm_90", "dtype": "fp16", "num_ctas": 1, "num_stages": 3, "num_warps": 4}
# arch = sm_90


// ===== COMPILED SASS (sm_90a) =====

	.target	sm_90a

	.elftype	@"ET_EXEC"


//--------------------- .note.nv.tkinfo           --------------------------
	.section	.note.nv.tkinfo,"",@"SHT_NOTE"
	.sectionflags	@"SHF_NOTE_NV_TKINFO"
	.tkinfo
        /*0018*/ 	.word	0x00000002
        /*0030*/ 	.string	""
        /*0030*/ 	.string	"ptxas"
        /*0030*/ 	.string	"Cuda compilation tools, release 13.0, V13.0.88"
        /*0030*/ 	.string	"Build cuda_13.0.r13.0/compiler.36424714_0"
        /*0030*/ 	.string	"-v  -suppress-debug-info  -lineinfo  -arch sm_90a "



//--------------------- .note.nv.cuinfo           --------------------------
	.section	.note.nv.cuinfo,"",@"SHT_NOTE"
	.sectionflags	@"SHF_NOTE_NV_CUINFO"
        /*0018*/ 	.short	0x0002
        /*001a*/ 	.short	0x005a
        /*001c*/ 	.short	0x0082
	.zero		2


//--------------------- .nv.info                  --------------------------
	.section	.nv.info,"",@"SHT_CUDA_INFO"
	.align	4


	//----- nvinfo : EIATTR_REGCOUNT
	.align		4
        /*0000*/ 	.byte	0x04, 0x2f
        /*0002*/ 	.short	(.L_1 - .L_0)
	.align		4
.L_0:
        /*0004*/ 	.word	index@(matmul_kernel)
        /*0008*/ 	.word	0x000000ff


	//----- nvinfo : EIATTR_FRAME_SIZE
	.align		4
.L_1:
        /*000c*/ 	.byte	0x04, 0x11
        /*000e*/ 	.short	(.L_3 - .L_2)
	.align		4
.L_2:
        /*0010*/ 	.word	index@(matmul_kernel)
        /*0014*/ 	.word	0x000008b8


	//----- nvinfo : EIATTR_MIN_STACK_SIZE
	.align		4
.L_3:
        /*0018*/ 	.byte	0x04, 0x12
        /*001a*/ 	.short	(.L_5 - .L_4)
	.align		4
.L_4:
        /*001c*/ 	.word	index@(matmul_kernel)
        /*0020*/ 	.word	0x000008b8
.L_5:


//--------------------- .nv.compat                --------------------------
	.section	.nv.compat,"",@"SHT_CUDA_COMPAT_INFO"
	.align	4
        /*0000*/ 	.byte	0x02, 0x09, 0x01, 0x00, 0x02, 0x02, 0x04, 0x00, 0x02, 0x05, 0x05, 0x00, 0x03, 0x07, 0x01, 0x01
        /*0010*/ 	.byte	0x02, 0x03, 0x00, 0x00, 0x02, 0x06, 0x01, 0x00, 0x04, 0x0b, 0x08, 0x00, 0x00, 0x00, 0x00, 0x00
        /*0020*/ 	.byte	0x00, 0x00, 0x00, 0x00


//--------------------- .nv.info.matmul_kernel    --------------------------
	.section	.nv.info.matmul_kernel,"",@"SHT_CUDA_INFO"
	.sectionflags	@""
	.align	4


	//----- nvinfo : EIATTR_CUDA_API_VERSION
	.align		4
        /*0000*/ 	.byte	0x04, 0x37
        /*0002*/ 	.short	(.L_7 - .L_6)
.L_6:
        /*0004*/ 	.word	0x00000082


	//----- nvinfo : EIATTR_KPARAM_INFO
	.align		4
.L_7:
        /*0008*/ 	.byte	0x04, 0x17
        /*000a*/ 	.short	(.L_9 - .L_8)
.L_8:
        /*000c*/ 	.word	0x00000000
        /*0010*/ 	.short	0x000d
        /*0012*/ 	.short	0x0048
        /*0014*/ 	.byte	0x00, 0xf4, 0x21, 0x00


	//----- nvinfo : EIATTR_KPARAM_INFO
	.align		4
.L_9:
        /*0018*/ 	.byte	0x04, 0x17
        /*001a*/ 	.short	(.L_11 - .L_10)
.L_10:
        /*001c*/ 	.word	0x00000000
        /*0020*/ 	.short	0x000c
        /*0022*/ 	.short	0x0040
        /*0024*/ 	.byte	0x00, 0xf4, 0x21, 0x00


	//----- nvinfo : EIATTR_KPARAM_INFO
	.align		4
.L_11:
        /*0028*/ 	.byte	0x04, 0x17
        /*002a*/ 	.short	(.L_13 - .L_12)
.L_12:
        /*002c*/ 	.word	0x00000000
        /*0030*/ 	.short	0x000b
        /*0032*/ 	.short	0x0038
        /*0034*/ 	.byte	0x00, 0xf0, 0x11, 0x00


	//----- nvinfo : EIATTR_KPARAM_INFO
	.align		4
.L_13:
        /*0038*/ 	.byte	0x04, 0x17
        /*003a*/ 	.short	(.L_15 - .L_14)
.L_14:
        /*003c*/ 	.word	0x00000000
        /*0040*/ 	.short	0x000a
        /*0042*/ 	.short	0x0034
        /*0044*/ 	.byte	0x00, 0xf0, 0x11, 0x00


	//----- nvinfo : EIATTR_KPARAM_INFO
	.align		4
.L_15:
        /*0048*/ 	.byte	0x04, 0x17
        /*004a*/ 	.short	(.L_17 - .L_16)
.L_16:
        /*004c*/ 	.word	0x00000000
        /*0050*/ 	.short	0x0009
        /*0052*/ 	.short	0x0030
        /*0054*/ 	.byte	0x00, 0xf0, 0x11, 0x00


	//----- nvinfo : EIATTR_KPARAM_INFO
	.align		4
.L_17:
        /*0058*/ 	.byte	0x04, 0x17
        /*005a*/ 	.short	(.L_19 - .L_18)
.L_18:
        /*005c*/ 	.word	0x00000000
        /*0060*/ 	.short	0x0008
        /*0062*/ 	.short	0x002c
        /*0064*/ 	.byte	0x00, 0xf0, 0x11, 0x00


	//----- nvinfo : EIATTR_KPARAM_INFO
	.align		4
.L_19:
        /*0068*/ 	.byte	0x04, 0x17
        /*006a*/ 	.short	(.L_21 - .L_20)
.L_20:
        /*006c*/ 	.word	0x00000000
        /*0070*/ 	.short	0x0007
        /*0072*/ 	.short	0x0028
        /*0074*/ 	.byte	0x00, 0xf0, 0x11, 0x00


	//----- nvinfo : EIATTR_KPARAM_INFO
	.align		4
.L_21:
        /*0078*/ 	.byte	0x04, 0x17
        /*007a*/ 	.short	(.L_23 - .L_22)
.L_22:
        /*007c*/ 	.word	0x00000000
        /*0080*/ 	.short	0x0006
        /*0082*/ 	.short	0x0024
        /*0084*/ 	.byte	0x00, 0xf0, 0x11, 0x00


	//----- nvinfo : EIATTR_KPARAM_INFO
	.align		4
.L_23:
        /*0088*/ 	.byte	0x04, 0x17
        /*008a*/ 	.short	(.L_25 - .L_24)
.L_24:
        /*008c*/ 	.word	0x00000000
        /*0090*/ 	.short	0x0005
        /*0092*/ 	.short	0x0020
        /*0094*/ 	.byte	0x00, 0xf0, 0x11, 0x00


	//----- nvinfo : EIATTR_KPARAM_INFO
	.align		4
.L_25:
        /*0098*/ 	.byte	0x04, 0x17
        /*009a*/ 	.short	(.L_27 - .L_26)
.L_26:
        /*009c*/ 	.word	0x00000000
        /*00a0*/ 	.short	0x0004
        /*00a2*/ 	.short	0x001c
        /*00a4*/ 	.byte	0x00, 0xf0, 0x11, 0x00


	//----- nvinfo : EIATTR_KPARAM_INFO
	.align		4
.L_27:
        /*00a8*/ 	.byte	0x04, 0x17
        /*00aa*/ 	.short	(.L_29 - .L_28)
.L_28:
        /*00ac*/ 	.word	0x00000000
        /*00b0*/ 	.short	0x0003
        /*00b2*/ 	.short	0x0018
        /*00b4*/ 	.byte	0x00, 0xf0, 0x11, 0x00


	//----- nvinfo : EIATTR_KPARAM_INFO
	.align		4
.L_29:
        /*00b8*/ 	.byte	0x04, 0x17
        /*00ba*/ 	.short	(.L_31 - .L_30)
.L_30:
        /*00bc*/ 	.word	0x00000000
        /*00c0*/ 	.short	0x0002
        /*00c2*/ 	.short	0x0010
        /*00c4*/ 	.byte	0x00, 0xf4, 0x21, 0x00


	//----- nvinfo : EIATTR_KPARAM_INFO
	.align		4
.L_31:
        /*00c8*/ 	.byte	0x04, 0x17
        /*00ca*/ 	.short	(.L_33 - .L_32)
.L_32:
        /*00cc*/ 	.word	0x00000000
        /*00d0*/ 	.short	0x0001
        /*00d2*/ 	.short	0x0008
        /*00d4*/ 	.byte	0x00, 0xf4, 0x21, 0x00


	//----- nvinfo : EIATTR_KPARAM_INFO
	.align		4
.L_33:
        /*00d8*/ 	.byte	0x04, 0x17
        /*00da*/ 	.short	(.L_35 - .L_34)
.L_34:
        /*00dc*/ 	.word	0x00000000
        /*00e0*/ 	.short	0x0000
        /*00e2*/ 	.short	0x0000
        /*00e4*/ 	.byte	0x00, 0xf4, 0x21, 0x00


	//----- nvinfo : EIATTR_SPARSE_MMA_MASK
	.align		4
.L_35:
        /*00e8*/ 	.byte	0x03, 0x50
        /*00ea*/ 	.short	0x0000


	//----- nvinfo : EIATTR_MAXREG_COUNT
	.align		4
        /*00ec*/ 	.byte	0x03, 0x1b
        /*00ee*/ 	.short	0x00ff


	//----- nvinfo : EIATTR_NUM_BARRIERS
	.align		4
        /*00f0*/ 	.byte	0x02, 0x4c
        /*00f2*/ 	.byte	0x01
	.zero		1


	//----- nvinfo : EIATTR_ANNOTATIONS
	.align		4
        /*00f4*/ 	.byte	0x04, 0x55
        /*00f6*/ 	.short	(.L_37 - .L_36)


	//   ....[0]....
.L_36:
        /*00f8*/ 	.word	0x00000001
        /*00fc*/ 	.byte	0x30, 0x09, 0x00, 0x00, 0x01, 0x00, 0x00, 0x00, 0x20, 0x76, 0x00, 0x00, 0x01, 0x00, 0x00, 0x00
        /* <DEDUP_REMOVED lines=634> */
        /*28ac*/ 	.byte	0x80, 0x3e, 0x01, 0x00, 0x01, 0x00, 0x00, 0x00, 0x30, 0x46, 0x01, 0x00


	//----- nvinfo : EIATTR_MERCURY_ISA_VERSION
	.align		4
.L_37:
        /*28b8*/ 	.byte	0x03, 0x5f
        /*28ba*/ 	.short	0x0101


	//----- nvinfo : EIATTR_EXIT_INSTR_OFFSETS
	.align		4
        /*28bc*/ 	.byte	0x04, 0x1c
        /*28be*/ 	.short	(.L_39 - .L_38)


	//   ....[0]....
.L_38:
        /*28c0*/ 	.word	0x0001d720


	//   ....[1]....
        /*28c4*/ 	.word	0x0001d750


	//----- nvinfo : EIATTR_REQNTID
	.align		4
.L_39:
        /*28c8*/ 	.byte	0x04, 0x10
        /*28ca*/ 	.short	(.L_41 - .L_40)
.L_40:
        /*28cc*/ 	.word	0x00000080
        /*28d0*/ 	.word	0x00000001
        /*28d4*/ 	.word	0x00000001


	//----- nvinfo : EIATTR_CBANK_PARAM_SIZE
	.align		4
.L_41:
        /*28d8*/ 	.byte	0x03, 0x19
        /*28da*/ 	.short	0x0050


	//----- nvinfo : EIATTR_PARAM_CBANK
	.align		4
        /*28dc*/ 	.byte	0x04, 0x0a
        /*28de*/ 	.short	(.L_43 - .L_42)
	.align		4
.L_42:
        /*28e0*/ 	.word	index@(.nv.constant0.matmul_kernel)
        /*28e4*/ 	.short	0x0210
        /*28e6*/ 	.short	0x0050


	//----- nvinfo : EIATTR_SW_WAR
	.align		4
.L_43:
        /*28e8*/ 	.byte	0x04, 0x36
        /*28ea*/ 	.short	(.L_45 - .L_44)
.L_44:
        /*28ec*/ 	.word	0x00000008
.L_45:


//--------------------- .nv.callgraph             --------------------------
	.section	.nv.callgraph,"",@"SHT_CUDA_CALLGRAPH"
	.align	4
	.sectionentsize	8
	.align		4
        /*0000*/ 	.word	0x00000000
	.align		4
        /*0004*/ 	.word	0xffffffff
	.align		4
        /*0008*/ 	.word	0x00000000
	.align		4
        /*000c*/ 	.word	0xfffffffe
	.align		4
        /*0010*/ 	.word	0x00000000
	.align		4
        /*0014*/ 	.word	0xfffffffd
	.align		4
        /*0018*/ 	.word	0x00000000
	.align		4
        /*001c*/ 	.word	0xfffffffc


//--------------------- .text.matmul_kernel       --------------------------
	.section	.text.matmul_kernel,"ax",@progbits
	.align	128
        .global         matmul_kernel
        .type           matmul_kernel,@function
        .size           matmul_kernel,(.L_x_3 - matmul_kernel)
        .other          matmul_kernel,@"STO_CUDA_ENTRY STV_DEFAULT"
matmul_kernel:
.text.matmul_kernel:
[----:B------:R-:W0:Y:S08]  /*0000*/  LDC R1, c[0x0][0x28] ;  /* 0x00000a00ff017b82 */ /* 0x000e300000000800 */
[----:B------:R-:W1:Y:S01]  /*0010*/  LDC.64 R8, c[0x0][0x228] ;  /* 0x00008a00ff087b82 */ /* 0x000e620000000a00 */
[----:B------:R-:W2:Y:S01]  /*0020*/  S2R R5, SR_CTAID.X ;  /* 0x0000000000057919 */ /* 0x000ea20000002500 */
[----:B0-----:R-:W-:Y:S01]  /*0030*/  VIADD R1, R1, 0xfffff748 ;  /* 0xfffff74801017836 */ /* 0x001fe20000000000 */
[----:B------:R-:W-:Y:S01]  /*0040*/  UMOV UR16, 0x400 ;  /* 0x0000040000107882 */ /* 0x000fe20000000000 */
[----:B------:R-:W-:Y:S01]  /*0050*/  ULDC.64 UR18, c[0x0][0x208] ;  /* 0x0000820000127ab9 */ /* 0x000fe20000000a00 */
[----:B------:R-:W0:Y:S01]  /*0060*/  S2R R125, SR_TID.X ;  /* 0x00000000007d7919 */ /* 0x000e220000002100 */
[----:B------:R-:W-:-:S02]  /*0070*/  CS2R R116, SRZ ;  /* 0x0000000000747805 */ /* 0x000fc4000001ff00 */
[----:B------:R-:W-:Y:S01]  /*0080*/  CS2R R118, SRZ ;  /* 0x0000000000767805 */ /* 0x000fe2000001ff00 */
[----:B------:R-:W3:Y:S01]  /*0090*/  LDC R180, c[0x0][0x230] ;  /* 0x00008c00ffb47b82 */ /* 0x000ee20000000800 */
[----:B------:R-:W-:Y:S02]  /*00a0*/  CS2R R140, SRZ ;  /* 0x00000000008c7805 */ /* 0x000fe4000001ff00 */
[----:B------:R-:W-:Y:S02]  /*00b0*/  CS2R R142, SRZ ;  /* 0x00000000008e7805 */ /* 0x000fe4000001ff00 */
[----:B------:R-:W-:Y:S02]  /*00c0*/  CS2R R148, SRZ ;  /* 0x0000000000947805 */ /* 0x000fe4000001ff00 */
[----:B------:R-:W-:Y:S02]  /*00d0*/  CS2R R150, SRZ ;  /* 0x0000000000967805 */ /* 0x000fe4000001ff00 */
[----:B------:R-:W-:-:S02]  /*00e0*/  CS2R R108, SRZ ;  /* 0x00000000006c7805 */ /* 0x000fc4000001ff00 */
[----:B------:R-:W-:Y:S02]  /*00f0*/  CS2R R110, SRZ ;  /* 0x00000000006e7805 */ /* 0x000fe4000001ff00 */
[----:B------:R-:W-:Y:S01]  /*0100*/  CS2R R100, SRZ ;  /* 0x0000000000647805 */ /* 0x000fe2000001ff00 */
[----:B------:R-:W4:Y:S01]  /*0110*/  S2UR UR4, SR_CgaCtaId ;  /* 0x00000000000479c3 */ /* 0x000f220000008800 */
[----:B------:R-:W-:Y:S02]  /*0120*/  CS2R R102, SRZ ;  /* 0x0000000000667805 */ /* 0x000fe4000001ff00 */
[----:B------:R-:W-:Y:S02]  /*0130*/  CS2R R92, SRZ ;  /* 0x00000000005c7805 */ /* 0x000fe4000001ff00 */
[----:B------:R-:W-:Y:S02]  /*0140*/  CS2R R94, SRZ ;  /* 0x00000000005e7805 */ /* 0x000fe4000001ff00 */
[----:B------:R-:W-:-:S02]  /*0150*/  CS2R R84, SRZ ;  /* 0x0000000000547805 */ /* 0x000fc4000001ff00 */
[----:B------:R-:W-:Y:S02]  /*0160*/  CS2R R86, SRZ ;  /* 0x0000000000567805 */ /* 0x000fe4000001ff00 */
[----:B------:R-:W-:Y:S02]  /*0170*/  CS2R R76, SRZ ;  /* 0x00000000004c7805 */ /* 0x000fe4000001ff00 */
[----:B------:R-:W-:Y:S01]  /*0180*/  CS2R R78, SRZ ;  /* 0x00000000004e7805 */ /* 0x000fe2000001ff00 */
[----:B-1----:R-:W-:Y:S01]  /*0190*/  VIADD R0, R9, 0x1ff ;  /* 0x000001ff09007836 */ /* 0x002fe20000000000 */
[----:B------:R-:W-:Y:S02]  /*01a0*/  CS2R R68, SRZ ;  /* 0x0000000000447805 */ /* 0x000fe4000001ff00 */
[----:B------:R-:W-:Y:S02]  /*01b0*/  CS2R R70, SRZ ;  /* 0x0000000000467805 */ /* 0x000fe4000001ff00 */
[----:B------:R-:W-:-:S02]  /*01c0*/  CS2R R60, SRZ ;  /* 0x00000000003c7805 */ /* 0x000fc4000001ff00 */
[----:B------:R-:W-:Y:S02]  /*01d0*/  CS2R R62, SRZ ;  /* 0x00000000003e7805 */ /* 0x000fe4000001ff00 */
[----:B------:R-:W-:Y:S02]  /*01e0*/  SHF.R.S32.HI R3, RZ, 0x1f, R0 ;  /* 0x0000001fff037819 */ /* 0x000fe40000011400 */
[----:B------:R-:W-:Y:S02]  /*01f0*/  CS2R R14, SRZ ;  /* 0x00000000000e7805 */ /* 0x000fe4000001ff00 */
[----:B------:R-:W-:Y:S01]  /*0200*/  CS2R R36, SRZ ;  /* 0x0000000000247805 */ /* 0x000fe2000001ff00 */
[----:B---3--:R-:W-:Y:S01]  /*0210*/  VIADD R180, R180, 0x1f ;  /* 0x0000001fb4b47836 */ /* 0x008fe20000000000 */
[----:B------:R-:W-:Y:S02]  /*0220*/  LEA.HI R3, R3, R0, RZ, 0x9 ;  /* 0x0000000003037211 */ /* 0x000fe400078f48ff */
[----:B------:R-:W-:-:S02]  /*0230*/  CS2R R38, SRZ ;  /* 0x0000000000267805 */ /* 0x000fc4000001ff00 */
[----:B--2---:R-:W-:Y:S02]  /*0240*/  IABS R10, R5 ;  /* 0x00000005000a7213 */ /* 0x004fe40000000000 */
[----:B------:R-:W-:Y:S02]  /*0250*/  CS2R R20, SRZ ;  /* 0x0000000000147805 */ /* 0x000fe4000001ff00 */
[----:B------:R-:W-:Y:S02]  /*0260*/  SHF.R.S32.HI R4, RZ, 0x9, R3 ;  /* 0x00000009ff047819 */ /* 0x000fe40000011403 */
[----:B------:R-:W-:Y:S02]  /*0270*/  CS2R R22, SRZ ;  /* 0x0000000000167805 */ /* 0x000fe4000001ff00 */
[----:B0-----:R-:W-:Y:S01]  /*0280*/  SHF.R.U32.HI R181, RZ, 0x6, R125 ;  /* 0x00000006ffb57819 */ /* 0x001fe2000001167d */
[----:B----4-:R-:W-:Y:S01]  /*0290*/  ULEA UR16, UR4, UR16, 0x18 ;  /* 0x0000001004107291 */ /* 0x010fe2000f8ec03f */
[----:B------:R-:W-:-:S02]  /*02a0*/  IABS R7, R4 ;  /* 0x0000000400077213 */ /* 0x000fc40000000000 */
[----:B------:R-:W-:Y:S02]  /*02b0*/  CS2R R16, SRZ ;  /* 0x0000000000107805 */ /* 0x000fe4000001ff00 */
[----:B------:R-:W-:Y:S02]  /*02c0*/  IABS R12, R4 ;  /* 0x00000004000c7213 */ /* 0x000fe40000000000 */
[----:B------:R-:W-:Y:S01]  /*02d0*/  CS2R R18, SRZ ;  /* 0x0000000000127805 */ /* 0x000fe2000001ff00 */
[----:B------:R-:W0:Y:S01]  /*02e0*/  I2F.RP R0, R7 ;  /* 0x0000000700007306 */ /* 0x000e220000209400 */
[----:B------:R-:W-:Y:S02]  /*02f0*/  CS2R R28, SRZ ;  /* 0x00000000001c7805 */ /* 0x000fe4000001ff00 */
[----:B------:R-:W-:Y:S02]  /*0300*/  CS2R R30, SRZ ;  /* 0x00000000001e7805 */ /* 0x000fe4000001ff00 */
[----:B------:R-:W-:-:S02]  /*0310*/  CS2R R24, SRZ ;  /* 0x0000000000187805 */ /* 0x000fc4000001ff00 */
[----:B------:R-:W-:Y:S02]  /*0320*/  CS2R R26, SRZ ;  /* 0x00000000001a7805 */ /* 0x000fe4000001ff00 */
[----:B------:R-:W-:Y:S02]  /*0330*/  CS2R R32, SRZ ;  /* 0x0000000000207805 */ /* 0x000fe4000001ff00 */
[----:B------:R-:W-:Y:S02]  /*0340*/  CS2R R34, SRZ ;  /* 0x0000000000227805 */ /* 0x000fe4000001ff00 */
[----:B------:R-:W-:Y:S02]  /*0350*/  CS2R R40, SRZ ;  /* 0x0000000000287805 */ /* 0x000fe4000001ff00 */
[----:B------:R-:W-:Y:S02]  /*0360*/  CS2R R42, SRZ ;  /* 0x00000000002a7805 */ /* 0x000fe4000001ff00 */
[----:B------:R-:W-:-:S02]  /*0370*/  CS2R R48, SRZ ;  /* 0x0000000000307805 */ /* 0x000fc4000001ff00 */
[----:B------:R-:W-:Y:S02]  /*0380*/  CS2R R50, SRZ ;  /* 0x0000000000327805 */ /* 0x000fe4000001ff00 */
[----:B------:R-:W-:Y:S02]  /*0390*/  CS2R R56, SRZ ;  /* 0x0000000000387805 */ /* 0x000fe4000001ff00 */
[----:B------:R-:W-:Y:S02]  /*03a0*/  CS2R R58, SRZ ;  /* 0x00000000003a7805 */ /* 0x000fe4000001ff00 */
[----:B------:R-:W-:Y:S02]  /*03b0*/  CS2R R64, SRZ ;  /* 0x0000000000407805 */ /* 0x000fe4000001ff00 */
[----:B------:R-:W-:Y:S01]  /*03c0*/  CS2R R66, SRZ ;  /* 0x0000000000427805 */ /* 0x000fe2000001ff00 */
[----:B0-----:R-:W0:Y:S01]  /*03d0*/  MUFU.RCP R0, R0 ;  /* 0x0000000000007308 */ /* 0x001e220000001000 */
        /* <DEDUP_REMOVED lines=15> */
[----:B------:R-:W-:Y:S01]  /*04d0*/  CS2R R130, SRZ ;  /* 0x0000000000827805 */ /* 0x000fe2000001ff00 */
[----:B0-----:R-:W-:Y:S01]  /*04e0*/  VIADD R2, R0, 0xffffffe ;  /* 0x0ffffffe00027836 */ /* 0x001fe20000000000 */
[----:B------:R-:W-:Y:S01]  /*04f0*/  CS2R R136, SRZ ;  /* 0x0000000000887805 */ /* 0x000fe2000001ff00 */
[----:B------:R-:W-:Y:S01]  /*0500*/  IMAD.MOV R0, RZ, RZ, -R12 ;  /* 0x000000ffff007224 */ /* 0x000fe200078e0a0c */
[----:B------:R-:W-:Y:S01]  /*0510*/  CS2R R138, SRZ ;  /* 0x00000000008a7805 */ /* 0x000fe2000001ff00 */
[----:B------:R0:W1:Y:S01]  /*0520*/  F2I.FTZ.U32.TRUNC.NTZ R3, R2 ;  /* 0x0000000200037305 */ /* 0x000062000021f000 */
[----:B------:R-:W-:-:S02]  /*0530*/  CS2R R144, SRZ ;  /* 0x0000000000907805 */ /* 0x000fc4000001ff00 */
[----:B------:R-:W-:Y:S02]  /*0540*/  CS2R R146, SRZ ;  /* 0x0000000000927805 */ /* 0x000fe4000001ff00 */
[----:B------:R-:W-:Y:S01]  /*0550*/  SGXT.U32 R181, R181, 0x1 ;  /* 0x00000001b5b5781a */ /* 0x000fe20000000000 */
[----:B0-----:R-:W-:Y:S02]  /*0560*/  IMAD.MOV.U32 R2, RZ, RZ, RZ ;  /* 0x000000ffff027224 */ /* 0x001fe400078e00ff */
[----:B-1----:R-:W-:-:S04]  /*0570*/  IMAD.MOV R6, RZ, RZ, -R3 ;  /* 0x000000ffff067224 */ /* 0x002fc800078e0a03 */
[----:B------:R-:W-:Y:S02]  /*0580*/  IMAD R11, R6, R7, RZ ;  /* 0x00000007060b7224 */ /* 0x000fe400078e02ff */
[----:B------:R-:W-:Y:S02]  /*0590*/  IMAD.MOV.U32 R6, RZ, RZ, R10 ;  /* 0x000000ffff067224 */ /* 0x000fe400078e000a */
[----:B------:R-:W-:-:S06]  /*05a0*/  IMAD.HI.U32 R3, R3, R11, R2 ;  /* 0x0000000b03037227 */ /* 0x000fcc00078e0002 */
[----:B------:R-:W-:-:S04]  /*05b0*/  IMAD.HI.U32 R3, R3, R6, RZ ;  /* 0x0000000603037227 */ /* 0x000fc800078e00ff */
[----:B------:R-:W-:-:S05]  /*05c0*/  IMAD R0, R3, R0, R6 ;  /* 0x0000000003007224 */ /* 0x000fca00078e0206 */
[----:B------:R-:W-:-:S13]  /*05d0*/  ISETP.GT.U32.AND P1, PT, R7, R0, PT ;  /* 0x000000000700720c */ /* 0x000fda0003f24070 */
[----:B------:R-:W-:Y:S02]  /*05e0*/  @!P1 IMAD.IADD R0, R0, 0x1, -R7 ;  /* 0x0000000100009824 */ /* 0x000fe400078e0a07 */
[----:B------:R-:W-:Y:S01]  /*05f0*/  @!P1 VIADD R3, R3, 0x1 ;  /* 0x0000000103039836 */ /* 0x000fe20000000000 */
[----:B------:R-:W-:Y:S02]  /*0600*/  ISETP.NE.AND P1, PT, R4, RZ, PT ;  /* 0x000000ff0400720c */ /* 0x000fe40003f25270 */
[----:B------:R-:W-:Y:S02]  /*0610*/  ISETP.GE.U32.AND P0, PT, R0, R7, PT ;  /* 0x000000070000720c */ /* 0x000fe40003f06070 */
[----:B------:R-:W-:-:S04]  /*0620*/  LOP3.LUT R0, R5, R4, RZ, 0x3c, !PT ;  /* 0x0000000405007212 */ /* 0x000fc800078e3cff */
[----:B------:R-:W-:Y:S01]  /*0630*/  ISETP.GE.AND P2, PT, R0, RZ, PT ;  /* 0x000000ff0000720c */ /* 0x000fe20003f46270 */
[----:B------:R-:W-:-:S06]  /*0640*/  VIADD R0, R8, 0x3f ;  /* 0x0000003f08007836 */ /* 0x000fcc0000000000 */
[----:B------:R-:W-:-:S04]  /*0650*/  @P0 VIADD R3, R3, 0x1 ;  /* 0x0000000103030836 */ /* 0x000fc80000000000 */
[----:B------:R-:W-:Y:S01]  /*0660*/  IMAD.MOV.U32 R11, RZ, RZ, R3 ;  /* 0x000000ffff0b7224 */ /* 0x000fe200078e0003 */
[----:B------:R-:W-:-:S03]  /*0670*/  SHF.R.S32.HI R3, RZ, 0x1f, R0 ;  /* 0x0000001fff037819 */ /* 0x000fc60000011400 */
[----:B------:R-:W-:Y:S01]  /*0680*/  @!P2 IMAD.MOV R11, RZ, RZ, -R11 ;  /* 0x000000ffff0ba224 */ /* 0x000fe200078e0a0b */
[----:B------:R-:W-:Y:S02]  /*0690*/  LEA.HI R3, R3, R0, RZ, 0x6 ;  /* 0x0000000003037211 */ /* 0x000fe400078f30ff */
[----:B------:R-:W-:-:S04]  /*06a0*/  @!P1 LOP3.LUT R11, RZ, R4, RZ, 0x33, !PT ;  /* 0x00000004ff0b9212 */ /* 0x000fc800078e33ff */
[----:B------:R-:W-:Y:S01]  /*06b0*/  LEA.HI.SX32 R3, R3, -R11, 0x1a ;  /* 0x8000000b03037211 */ /* 0x000fe200078fd2ff */
[----:B------:R-:W-:-:S03]  /*06c0*/  IMAD.MOV R6, RZ, RZ, -R11 ;  /* 0x000000ffff067224 */ /* 0x000fc600078e0a0b */
[----:B------:R-:W-:Y:S01]  /*06d0*/  VIMNMX R13, R3, 0x1, PT ;  /* 0x00000001030d7848 */ /* 0x000fe20003fe0100 */
[----:B------:R-:W-:-:S03]  /*06e0*/  IMAD R6, R4, R6, R5 ;  /* 0x0000000604067224 */ /* 0x000fc600078e0205 */
[-C--:B------:R-:W-:Y:S02]  /*06f0*/  IABS R7, R13.reuse ;  /* 0x0000000d00077213 */ /* 0x080fe40000000000 */
[----:B------:R-:W-:Y:S02]  /*0700*/  IABS R12, R13 ;  /* 0x0000000d000c7213 */ /* 0x000fe40000000000 */
[----:B------:R-:W0:Y:S08]  /*0710*/  I2F.RP R0, R7 ;  /* 0x0000000700007306 */ /* 0x000e300000209400 */
[----:B0-----:R-:W0:Y:S02]  /*0720*/  MUFU.RCP R0, R0 ;  /* 0x0000000000007308 */ /* 0x001e240000001000 */
[----:B0-----:R-:W-:-:S02]  /*0730*/  VIADD R2, R0, 0xffffffe ;  /* 0x0ffffffe00027836 */ /* 0x001fc40000000000 */
[----:B------:R-:W-:-:S04]  /*0740*/  IMAD.MOV R0, RZ, RZ, -R12 ;  /* 0x000000ffff007224 */ /* 0x000fc800078e0a0c */
[----:B------:R0:W1:Y:S02]  /*0750*/  F2I.FTZ.U32.TRUNC.NTZ R3, R2 ;  /* 0x0000000200037305 */ /* 0x000064000021f000 */
[----:B0-----:R-:W-:Y:S02]  /*0760*/  IMAD.MOV.U32 R2, RZ, RZ, RZ ;  /* 0x000000ffff027224 */ /* 0x001fe400078e00ff */
[----:B-1----:R-:W-:-:S04]  /*0770*/  IMAD.MOV R10, RZ, RZ, -R3 ;  /* 0x000000ffff0a7224 */ /* 0x002fc800078e0a03 */
[----:B------:R-:W-:Y:S01]  /*0780*/  IMAD.MOV.U32 R4, RZ, RZ, R10 ;  /* 0x000000ffff047224 */ /* 0x000fe200078e000a */
[----:B------:R-:W-:-:S03]  /*0790*/  IABS R10, R6 ;  /* 0x00000006000a7213 */ /* 0x000fc60000000000 */
[----:B------:R-:W-:Y:S02]  /*07a0*/  IMAD R5, R4, R7, RZ ;  /* 0x0000000704057224 */ /* 0x000fe400078e02ff */
[----:B------:R-:W-:Y:S02]  /*07b0*/  IMAD.MOV.U32 R4, RZ, RZ, R10 ;  /* 0x000000ffff047224 */ /* 0x000fe400078e000a */
[----:B------:R-:W-:-:S06]  /*07c0*/  IMAD.HI.U32 R3, R3, R5, R2 ;  /* 0x0000000503037227 */ /* 0x000fcc00078e0002 */
[----:B------:R-:W-:-:S04]  /*07d0*/  IMAD.HI.U32 R3, R3, R4, RZ ;  /* 0x0000000403037227 */ /* 0x000fc800078e00ff */
[----:B------:R-:W-:Y:S01]  /*07e0*/  IMAD R0, R3, R0, R4 ;  /* 0x0000000003007224 */ /* 0x000fe200078e0204 */
[----:B------:R-:W-:-:S04]  /*07f0*/  CS2R R4, SRZ ;  /* 0x0000000000047805 */ /* 0x000fc8000001ff00 */
[----:B------:R-:W-:-:S13]  /*0800*/  ISETP.GT.U32.AND P1, PT, R7, R0, PT ;  /* 0x000000000700720c */ /* 0x000fda0003f24070 */
[----:B------:R-:W-:Y:S02]  /*0810*/  @!P1 IMAD.IADD R0, R0, 0x1, -R7 ;  /* 0x0000000100009824 */ /* 0x000fe400078e0a07 */
[----:B------:R-:W-:Y:S01]  /*0820*/  @!P1 VIADD R3, R3, 0x1 ;  /* 0x0000000103039836 */ /* 0x000fe20000000000 */
[----:B------:R-:W-:Y:S02]  /*0830*/  ISETP.NE.AND P1, PT, R13, RZ, PT ;  /* 0x000000ff0d00720c */ /* 0x000fe40003f25270 */
[----:B------:R-:W-:Y:S02]  /*0840*/  ISETP.GE.U32.AND P0, PT, R0, R7, PT ;  /* 0x000000070000720c */ /* 0x000fe40003f06070 */
[----:B------:R-:W-:-:S04]  /*0850*/  LOP3.LUT R0, R6, R13, RZ, 0x3c, !PT ;  /* 0x0000000d06007212 */ /* 0x000fc800078e3cff */
[----:B------:R-:W-:-:S07]  /*0860*/  ISETP.GE.AND P2, PT, R0, RZ, PT ;  /* 0x000000ff0000720c */ /* 0x000fce0003f46270 */
[----:B------:R-:W-:Y:S01]  /*0870*/  @P0 VIADD R3, R3, 0x1 ;  /* 0x0000000103030836 */ /* 0x000fe20000000000 */
[----:B------:R-:W-:-:S05]  /*0880*/  ISETP.GE.AND P0, PT, R180, 0x20, PT ;  /* 0x00000020b400780c */ /* 0x000fca0003f06270 */
[----:B------:R-:W-:Y:S01]  /*0890*/  @!P2 IMAD.MOV R3, RZ, RZ, -R3 ;  /* 0x000000ffff03a224 */ /* 0x000fe200078e0a03 */
[----:B------:R-:W-:-:S05]  /*08a0*/  @!P1 LOP3.LUT R3, RZ, R13, RZ, 0x33, !PT ;  /* 0x0000000dff039212 */ /* 0x000fca00078e33ff */
[----:B------:R-:W-:Y:S02]  /*08b0*/  IMAD.MOV R0, RZ, RZ, -R3 ;  /* 0x000000ffff007224 */ /* 0x000fe400078e0a03 */
[----:B------:R-:W-:Y:S02]  /*08c0*/  IMAD.SHL.U32 R10, R3, 0x200, RZ ;  /* 0x00000200030a7824 */ /* 0x000fe400078e00ff */
[----:B------:R-:W-:Y:S01]  /*08d0*/  IMAD R0, R13, R0, R6 ;  /* 0x000000000d007224 */ /* 0x000fe200078e0206 */
[----:B------:R-:W-:Y:S02]  /*08e0*/  CS2R R12, SRZ ;  /* 0x00000000000c7805 */ /* 0x000fe4000001ff00 */
[----:B------:R-:W-:Y:S01]  /*08f0*/  CS2R R6, SRZ ;  /* 0x0000000000067805 */ /* 0x000fe2000001ff00 */
[----:B------:R-:W-:Y:S01]  /*0900*/  IMAD.IADD R11, R11, 0x1, R0 ;  /* 0x000000010b0b7824 */ /* 0x000fe200078e0200 */
[----:B------:R-:W-:-:S05]  /*0910*/  LOP3.LUT R0, R125, 0x3f, RZ, 0xc0, !PT ;  /* 0x0000003f7d007812 */ /* 0x000fca00078ec0ff */
[----:B------:R-:W-:-:S05]  /*0920*/  IMAD R44, R11, 0x40, R0 ;  /* 0x000000400b2c7824 */ /* 0x000fca00078e0200 */
[----:B------:R0:W-:Y:S01]  /*0930*/  STL [R1+0x4e8], R44 ;  /* 0x0004e82c01007387 */ /* 0x0001e20000100800 */
[----:B------:R-:W-:Y:S05]  /*0940*/  @!P0 BRA `(.L_x_0) ;  /* 0x0000013c00388947 */ /* 0x000fea0003800000 */
[----:B------:R-:W-:Y:S01]  /*0950*/  IABS R18, R8 ;  /* 0x0000000800127213 */ /* 0x000fe20000000000 */
[----:B------:R-:W-:Y:S01]  /*0960*/  ULDC UR4, c[0x0][0x234] ;  /* 0x00008d0000047ab9 */ /* 0x000fe20000000800 */
[----:B------:R-:W-:Y:S01]  /*0970*/  IABS R5, R9 ;  /* 0x0000000900057213 */ /* 0x000fe20000000000 */
[----:B------:R-:W-:Y:S01]  /*0980*/  ULDC.64 UR6, c[0x0][0x210] ;  /* 0x0000840000067ab9 */ /* 0x000fe20000000a00 */
[----:B------:R-:W1:Y:S01]  /*0990*/  I2F.RP R4, R18 ;  /* 0x0000001200047306 */ /* 0x000e620000209400 */
[----:B------:R-:W-:Y:S01]  /*09a0*/  SHF.R.U32.HI R3, RZ, 0x5, R125 ;  /* 0x00000005ff037819 */ /* 0x000fe2000001167d */
[----:B------:R-:W-:Y:S01]  /*09b0*/  ULDC UR5, c[0x0][0x240] ;  /* 0x0000900000057ab9 */ /* 0x000fe20000000800 */
[----:B------:R-:W-:Y:S01]  /*09c0*/  IABS R14, R44 ;  /* 0x0000002c000e7213 */ /* 0x000fe20000000000 */
[----:B------:R-:W-:Y:S01]  /*09d0*/  USHF.R.U32.HI UR22, URZ, 0x4, UR16 ;  /* 0x000000043f167899 */ /* 0x000fe20008011610 */
[----:B------:R-:W-:Y:S01]  /*09e0*/  SGXT.U32 R3, R3, 0x2 ;  /* 0x000000020303781a */ /* 0x000fe20000000000 */
[----:B------:R-:W-:Y:S01]  /*09f0*/  ULDC UR12, c[0x0][0x238] ;  /* 0x00008e00000c7ab9 */ /* 0x000fe20000000800 */
[----:B------:R-:W-:Y:S01]  /*0a00*/  ULDC UR20, c[0x0][0x238] ;  /* 0x00008e0000147ab9 */ /* 0x000fe20000000800 */
[----:B------:R-:W2:Y:S01]  /*0a10*/  I2F.RP R2, R5 ;  /* 0x0000000500027306 */ /* 0x000ea20000209400 */
[----:B------:R-:W-:Y:S01]  /*0a20*/  USGXT.U32 UR22, UR22, 0xe ;  /* 0x0000000e1616789a */ /* 0x000fe20008000000 */
[----:B------:R-:W-:Y:S01]  /*0a30*/  ULDC UR24, c[0x0][0x238] ;  /* 0x00008e0000187ab9 */ /* 0x000fe20000000800 */
[----:B------:R-:W-:-:S02]  /*0a40*/  ULDC UR25, c[0x0][0x238] ;  /* 0x00008e0000197ab9 */ /* 0x000fc40000000800 */
[----:B------:R-:W-:Y:S01]  /*0a50*/  UIADD3 UR10, UP0, UR22, 0x2, URZ ;  /* 0x00000002160a7890 */ /* 0x000fe2000ff1e03f */
[----:B------:R-:W-:Y:S02]  /*0a60*/  ULDC UR26, c[0x0][0x238] ;  /* 0x00008e00001a7ab9 */ /* 0x000fe40000000800 */
[----:B-1----:R-:W1:Y:S01]  /*0a70*/  MUFU.RCP R4, R4 ;  /* 0x0000000400047308 */ /* 0x002e620000001000 */
[----:B------:R-:W-:Y:S01]  /*0a80*/  ULDC UR27, c[0x0][0x238] ;  /* 0x00008e00001b7ab9 */ /* 0x000fe20000000800 */
[----:B------:R-:W-:Y:S01]  /*0a90*/  ULDC UR13, c[0x0][0x238] ;  /* 0x00008e00000d7ab9 */ /* 0x000fe20000000800 */
[----:B------:R-:W-:Y:S01]  /*0aa0*/  ULDC UR23, c[0x0][0x238] ;  /* 0x00008e0000177ab9 */ /* 0x000fe20000000800 */
[----:B------:R-:W-:Y:S01]  /*0ab0*/  ULDC UR17, c[0x0][0x238] ;  /* 0x00008e0000117ab9 */ /* 0x000fe20000000800 */
[----:B------:R-:W-:Y:S01]  /*0ac0*/  ULDC UR21, c[0x0][0x238] ;  /* 0x00008e0000157ab9 */ /* 0x000fe20000000800 */
[----:B------:R-:W-:Y:S01]  /*0ad0*/  UMOV UR8, 0x80 ;  /* 0x0000008000087882 */ /* 0x000fe20000000000 */
[----:B------:R-:W-:Y:S01]  /*0ae0*/  UMOV UR9, 0x40000040 ;  /* 0x4000004000097882 */ /* 0x000fe20000000000 */
[----:B--2---:R-:W2:Y:S01]  /*0af0*/  MUFU.RCP R2, R2 ;  /* 0x0000000200027308 */ /* 0x004ea20000001000 */
[----:B-1----:R-:W-:-:S07]  /*0b00*/  VIADD R12, R4, 0xffffffe ;  /* 0x0ffffffe040c7836 */ /* 0x002fce0000000000 */
[----:B------:R1:W3:Y:S01]  /*0b10*/  F2I.FTZ.U32.TRUNC.NTZ R13, R12 ;  /* 0x0000000c000d7305 */ /* 0x0002e2000021f000 */
[----:B--2---:R-:W-:Y:S01]  /*0b20*/  VIADD R6, R2, 0xffffffe ;  /* 0x0ffffffe02067836 */ /* 0x004fe20000000000 */
[----:B------:R-:W-:-:S06]  /*0b30*/  LOP3.LUT R2, R10, R3, RZ, 0xfc, !PT ;  /* 0x000000030a027212 */ /* 0x000fcc00078efcff */
[----:B------:R2:W4:Y:S01]  /*0b40*/  F2I.FTZ.U32.TRUNC.NTZ R7, R6 ;  /* 0x0000000600077305 */ /* 0x000522000021f000 */
[----:B-1----:R-:W-:Y:S01]  /*0b50*/  IMAD.MOV.U32 R12, RZ, RZ, RZ ;  /* 0x000000ffff0c7224 */ /* 0x002fe200078e00ff */
[C---:B------:R-:W-:Y:S02]  /*0b60*/  LOP3.LUT R15, R2.reuse, 0x1e8, RZ, 0xfc, !PT ;  /* 0x000001e8020f7812 */ /* 0x040fe400078efcff */
[C---:B------:R-:W-:Y:S02]  /*0b70*/  LOP3.LUT R17, R2.reuse, 0x1e4, RZ, 0xfc, !PT ;  /* 0x000001e402117812 */ /* 0x040fe400078efcff */
[----:B------:R-:W-:Y:S01]  /*0b80*/  IABS R184, R15 ;  /* 0x0000000f00b87213 */ /* 0x000fe20000000000 */
[----:B---3--:R-:W-:Y:S01]  /*0b90*/  IMAD.MOV R11, RZ, RZ, -R13 ;  /* 0x000000ffff0b7224 */ /* 0x008fe200078e0a0d */
[----:B------:R-:W-:Y:S01]  /*0ba0*/  IABS R22, R17 ;  /* 0x0000001100167213 */ /* 0x000fe20000000000 */
[----:B--2---:R-:W-:Y:S01]  /*0bb0*/  IMAD.MOV.U32 R6, RZ, RZ, RZ ;  /* 0x000000ffff067224 */ /* 0x004fe200078e00ff */
[C---:B------:R-:W-:Y:S01]  /*0bc0*/  LOP3.LUT R19, R2.reuse, 0xe8, RZ, 0xfc, !PT ;  /* 0x000000e802137812 */ /* 0x040fe200078efcff */
[----:B------:R-:W-:Y:S01]  /*0bd0*/  IMAD R11, R11, R18, RZ ;  /* 0x000000120b0b7224 */ /* 0x000fe200078e02ff */
[----:B------:R-:W-:-:S02]  /*0be0*/  LOP3.LUT R21, R2, 0xe4, RZ, 0xfc, !PT ;  /* 0x000000e402157812 */ /* 0x000fc400078efcff */
[----:B------:R-:W-:Y:S01]  /*0bf0*/  IABS R128, R19 ;  /* 0x0000001300807213 */ /* 0x000fe20000000000 */
[----:B----4-:R-:W-:Y:S01]  /*0c00*/  IMAD.MOV R4, RZ, RZ, -R7 ;  /* 0x000000ffff047224 */ /* 0x010fe200078e0a07 */
[----:B------:R-:W-:Y:S01]  /*0c10*/  IABS R130, R21 ;  /* 0x0000001500827213 */ /* 0x000fe20000000000 */
[----:B------:R-:W-:Y:S01]  /*0c20*/  IMAD.HI.U32 R12, R13, R11, R12 ;  /* 0x0000000b0d0c7227 */ /* 0x000fe200078e000c */
[C---:B------:R-:W-:Y:S02]  /*0c30*/  LOP3.LUT R29, R2.reuse, 0x2c, RZ, 0xfc, !PT ;  /* 0x0000002c021d7812 */ /* 0x040fe400078efcff */
[----:B------:R-:W-:Y:S01]  /*0c40*/  LOP3.LUT R33, R2, 0x24, RZ, 0xfc, !PT ;  /* 0x0000002402217812 */ /* 0x000fe200078efcff */
[----:B------:R-:W-:Y:S01]  /*0c50*/  IMAD R3, R4, R5, RZ ;  /* 0x0000000504037224 */ /* 0x000fe200078e02ff */
[----:B------:R-:W-:Y:S01]  /*0c60*/  IABS R74, R29 ;  /* 0x0000001d004a7213 */ /* 0x000fe20000000000 */
[----:B------:R-:W-:Y:S01]  /*0c70*/  IMAD.MOV.U32 R13, RZ, RZ, R14 ;  /* 0x000000ffff0d7224 */ /* 0x000fe200078e000e */
[----:B------:R-:W-:Y:S01]  /*0c80*/  IABS R14, R2 ;  /* 0x00000002000e7213 */ /* 0x000fe20000000000 */
[----:B------:R-:W-:Y:S01]  /*0c90*/  IMAD.HI.U32 R3, R7, R3, R6 ;  /* 0x0000000307037227 */ /* 0x000fe200078e0006 */
[----:B------:R-:W-:-:S02]  /*0ca0*/  LEA.HI R6, R125, R10, RZ, 0x1b ;  /* 0x0000000a7d067211 */ /* 0x000fc400078fd8ff */
[----:B------:R-:W-:Y:S01]  /*0cb0*/  LOP3.LUT R27, R2, 0x30, RZ, 0xfc, !PT ;  /* 0x00000030021b7812 */ /* 0x000fe200078efcff */
[----:B------:R-:W-:Y:S01]  /*0cc0*/  IMAD.HI.U32 R12, R12, R13, RZ ;  /* 0x0000000d0c0c7227 */ /* 0x000fe200078e00ff */
[----:B------:R-:W-:Y:S02]  /*0cd0*/  LOP3.LUT R35, R2, 0x20, RZ, 0xfc, !PT ;  /* 0x0000002002237812 */ /* 0x000fe400078efcff */
[----:B------:R-:W-:Y:S01]  /*0ce0*/  IABS R72, R27 ;  /* 0x0000001b00487213 */ /* 0x000fe20000000000 */
[----:B------:R-:W-:Y:S01]  /*0cf0*/  VIADD R11, R6, 0x1fc ;  /* 0x000001fc060b7836 */ /* 0x000fe20000000000 */
[C---:B------:R-:W-:Y:S01]  /*0d00*/  LOP3.LUT R31, R2.reuse, 0x28, RZ, 0xfc, !PT ;  /* 0x00000028021f7812 */ /* 0x040fe200078efcff */
[----:B------:R-:W-:Y:S01]  /*0d10*/  IMAD.HI.U32 R4, R3, R14, RZ ;  /* 0x0000000e03047227 */ /* 0x000fe200078e00ff */
[C---:B------:R-:W-:Y:S02]  /*0d20*/  LOP3.LUT R37, R2.reuse, 0x18, RZ, 0xfc, !PT ;  /* 0x0000001802257812 */ /* 0x040fe400078efcff */
[----:B------:R-:W-:Y:S01]  /*0d30*/  IABS R7, R11 ;  /* 0x0000000b00077213 */ /* 0x000fe20000000000 */
[----:B------:R-:W-:Y:S01]  /*0d40*/  IMAD.MOV R12, RZ, RZ, -R12 ;  /* 0x000000ffff0c7224 */ /* 0x000fe200078e0a0c */
[----:B------:R-:W-:Y:S01]  /*0d50*/  IABS R240, R31 ;  /* 0x0000001f00f07213 */ /* 0x000fe20000000000 */
[----:B------:R-:W-:Y:S01]  /*0d60*/  IMAD.MOV R4, RZ, RZ, -R4 ;  /* 0x000000ffff047224 */ /* 0x000fe200078e0a04 */
[----:B------:R-:W-:Y:S01]  /*0d70*/  LOP3.LUT R39, R2, 0x14, RZ, 0xfc, !PT ;  /* 0x0000001402277812 */ /* 0x000fe200078efcff */
[----:B------:R-:W-:Y:S01]  /*0d80*/  IMAD R13, R18, R12, R13 ;  /* 0x0000000c120d7224 */ /* 0x000fe200078e020d */
[----:B------:R-:W-:Y:S01]  /*0d90*/  IABS R242, R37 ;  /* 0x0000002500f27213 */ /* 0x000fe20000000000 */
[----:B------:R-:W-:Y:S01]  /*0da0*/  IMAD R12, R5, R4, R14 ;  /* 0x00000004050c7224 */ /* 0x000fe200078e020e */
[----:B------:R-:W-:Y:S01]  /*0db0*/  LOP3.LUT R41, R2, 0x10, RZ, 0xfc, !PT ;  /* 0x0000001002297812 */ /* 0x000fe200078efcff */
[----:B------:R-:W-:Y:S01]  /*0dc0*/  IMAD.MOV.U32 R14, RZ, RZ, R7 ;  /* 0x000000ffff0e7224 */ /* 0x000fe200078e0007 */
[----:B------:R-:W-:-:S02]  /*0dd0*/  ISETP.GT.U32.AND P1, PT, R18, R13, PT ;  /* 0x0000000d1200720c */ /* 0x000fc40003f24070 */
[----:B------:R-:W-:Y:S01]  /*0de0*/  ISETP.GT.U32.AND P0, PT, R5, R12, PT ;  /* 0x0000000c0500720c */ /* 0x000fe20003f04070 */
[----:B------:R-:W-:Y:S01]  /*0df0*/  IMAD.HI.U32 R4, R3, R14, RZ ;  /* 0x0000000e03047227 */ /* 0x000fe200078e00ff */
[----:B------:R-:W-:Y:S02]  /*0e00*/  SHF.R.S32.HI R7, RZ, 0x1f, R180 ;  /* 0x0000001fff077819 */ /* 0x000fe400000114b4 */
[C---:B------:R-:W-:Y:S01]  /*0e10*/  LOP3.LUT R43, R2.reuse, 0xc, RZ, 0xfc, !PT ;  /* 0x0000000c022b7812 */ /* 0x040fe200078efcff */
[----:B------:R-:W-:Y:S01]  /*0e20*/  IMAD.MOV R4, RZ, RZ, -R4 ;  /* 0x000000ffff047224 */ /* 0x000fe200078e0a04 */
[----:B------:R-:W-:Y:S02]  /*0e30*/  LEA.HI R180, R7, R180, RZ, 0x5 ;  /* 0x000000b407b47211 */ /* 0x000fe400078f28ff */
[C---:B------:R-:W-:Y:S01]  /*0e40*/  LOP3.LUT R7, R2.reuse, 0x1f8, RZ, 0xfc, !PT ;  /* 0x000001f802077812 */ /* 0x040fe200078efcff */
[----:B------:R-:W-:Y:S01]  /*0e50*/  IMAD R14, R5, R4, R14 ;  /* 0x00000004050e7224 */ /* 0x000fe200078e020e */
[----:B------:R-:W-:Y:S01]  /*0e60*/  LOP3.LUT R4, R2, 0x1f4, RZ, 0xfc, !PT ;  /* 0x000001f402047812 */ /* 0x000fe200078efcff */
[----:B------:R-:W-:Y:S01]  /*0e70*/  @!P1 IMAD.IADD R13, R13, 0x1, -R18 ;  /* 0x000000010d0d9824 */ /* 0x000fe200078e0a12 */
[----:B------:R-:W-:Y:S01]  /*0e80*/  IABS R182, R7 ;  /* 0x0000000700b67213 */ /* 0x000fe20000000000 */
[----:B------:R-:W-:Y:S01]  /*0e90*/  @!P0 IMAD.IADD R12, R12, 0x1, -R5 ;  /* 0x000000010c0c8824 */ /* 0x000fe200078e0a05 */
[----:B------:R-:W-:-:S02]  /*0ea0*/  ISETP.GT.U32.AND P5, PT, R5, R14, PT ;  /* 0x0000000e0500720c */ /* 0x000fc40003fa4070 */
[----:B------:R-:W-:Y:S02]  /*0eb0*/  ISETP.GT.U32.AND P3, PT, R18, R13, PT ;  /* 0x0000000d1200720c */ /* 0x000fe40003f64070 */
[----:B------:R-:W-:Y:S02]  /*0ec0*/  ISETP.GT.U32.AND P0, PT, R5, R12, PT ;  /* 0x0000000c0500720c */ /* 0x000fe40003f04070 */
[----:B------:R-:W-:Y:S02]  /*0ed0*/  IABS R16, R4 ;  /* 0x0000000400107213 */ /* 0x000fe40000000000 */
[----:B------:R-:W-:Y:S01]  /*0ee0*/  ISETP.GE.AND P2, PT, R4, RZ, PT ;  /* 0x000000ff0400720c */ /* 0x000fe20003f46270 */
[----:B------:R-:W-:Y:S01]  /*0ef0*/  IMAD.HI.U32 R4, R3, R182, RZ ;  /* 0x000000b603047227 */ /* 0x000fe200078e00ff */
[----:B------:R-:W-:Y:S02]  /*0f00*/  ISETP.GE.AND P1, PT, R11, RZ, PT ;  /* 0x000000ff0b00720c */ /* 0x000fe40003f26270 */
[----:B------:R-:W-:Y:S01]  /*0f10*/  ISETP.GE.AND P6, PT, R7, RZ, PT ;  /* 0x000000ff0700720c */ /* 0x000fe20003fc6270 */
[--C-:B------:R-:W-:Y:S01]  /*0f20*/  @!P5 IMAD.IADD R14, R14, 0x1, -R5.reuse ;  /* 0x000000010e0ed824 */ /* 0x100fe200078e0a05 */
[----:B------:R-:W-:Y:S01]  /*0f30*/  LOP3.LUT R11, R2, 0x1f0, RZ, 0xfc, !PT ;  /* 0x000001f0020b7812 */ /* 0x000fe200078efcff */
[----:B------:R-:W-:Y:S01]  /*0f40*/  @!P3 IMAD.IADD R13, R13, 0x1, -R18 ;  /* 0x000000010d0db824 */ /* 0x000fe200078e0a12 */
[----:B------:R-:W-:Y:S01]  /*0f50*/  ISETP.GE.AND P3, PT, R44, RZ, PT ;  /* 0x000000ff2c00720c */ /* 0x000fe20003f66270 */
[----:B------:R-:W-:Y:S01]  /*0f60*/  @!P0 IMAD.IADD R12, R12, 0x1, -R5 ;  /* 0x000000010c0c8824 */ /* 0x000fe200078e0a05 */
[----:B------:R-:W-:Y:S01]  /*0f70*/  ISETP.GT.U32.AND P5, PT, R5, R14, PT ;  /* 0x0000000e0500720c */ /* 0x000fe20003fa4070 */
[----:B------:R-:W-:Y:S01]  /*0f80*/  IMAD.HI.U32 R7, R3, R16, RZ ;  /* 0x0000001003077227 */ /* 0x000fe200078e00ff */
[----:B------:R-:W-:-:S02]  /*0f90*/  ISETP.NE.AND P0, PT, R8, RZ, PT ;  /* 0x000000ff0800720c */ /* 0x000fc40003f05270 */
[----:B------:R-:W-:Y:S01]  /*0fa0*/  IABS R18, R11 ;  /* 0x0000000b00127213 */ /* 0x000fe20000000000 */
[----:B------:R-:W-:Y:S01]  /*0fb0*/  IMAD.MOV R4, RZ, RZ, -R4 ;  /* 0x000000ffff047224 */ /* 0x000fe200078e0a04 */
[----:B------:R-:W-:Y:S01]  /*0fc0*/  ISETP.GE.AND P4, PT, R11, RZ, PT ;  /* 0x000000ff0b00720c */ /* 0x000fe20003f86270 */
[----:B------:R-:W-:Y:S01]  /*0fd0*/  IMAD.MOV R7, RZ, RZ, -R7 ;  /* 0x000000ffff077224 */ /* 0x000fe200078e0a07 */
[C---:B------:R-:W-:Y:S01]  /*0fe0*/  LOP3.LUT R45, R2.reuse, 0x8, RZ, 0xfc, !PT ;  /* 0x00000008022d7812 */ /* 0x040fe200078efcff */
[C---:B------:R-:W-:Y:S01]  /*0ff0*/  IMAD R182, R5.reuse, R4, R182 ;  /* 0x0000000405b67224 */ /* 0x040fe200078e02b6 */
[----:B------:R-:W-:Y:S01]  /*1000*/  IABS R244, R43 ;  /* 0x0000002b00f47213 */ /* 0x000fe20000000000 */
[----:B------:R-:W-:Y:S01]  /*1010*/  IMAD.MOV.U32 R4, RZ, RZ, R13 ;  /* 0x000000ffff047224 */ /* 0x000fe200078e000d */
[----:B------:R-:W-:Y:S01]  /*1020*/  LOP3.LUT R13, R2, 0x1ec, RZ, 0xfc, !PT ;  /* 0x000001ec020d7812 */ /* 0x000fe200078efcff */
[----:B------:R-:W-:Y:S01]  /*1030*/  @!P5 IMAD.IADD R14, R14, 0x1, -R5 ;  /* 0x000000010e0ed824 */ /* 0x000fe200078e0a05 */
[----:B------:R-:W-:Y:S01]  /*1040*/  ISETP.GE.AND P5, PT, R2, RZ, PT ;  /* 0x000000ff0200720c */ /* 0x000fe20003fa6270 */
[----:B------:R-:W-:Y:S01]  /*1050*/  IMAD R16, R5, R7, R16 ;  /* 0x0000000705107224 */ /* 0x000fe200078e0210 */
[----:B------:R-:W-:Y:S01]  /*1060*/  IABS R20, R13 ;  /* 0x0000000d00147213 */ /* 0x000fe20000000000 */
[----:B------:R-:W-:Y:S01]  /*1070*/  IMAD.HI.U32 R7, R3, R18, RZ ;  /* 0x0000001203077227 */ /* 0x000fe200078e00ff */
[----:B------:R-:W-:-:S02]  /*1080*/  IABS R23, R45 ;  /* 0x0000002d00177213 */ /* 0x000fc40000000000 */
[----:B------:R-:W-:Y:S01]  /*1090*/  SHF.R.S32.HI R180, RZ, 0x5, R180 ;  /* 0x00000005ffb47819 */ /* 0x000fe200000114b4 */
[----:B------:R-:W-:Y:S01]  /*10a0*/  @!P3 IMAD.MOV R4, RZ, RZ, -R4 ;  /* 0x000000ffff04b224 */ /* 0x000fe200078e0a04 */
[----:B------:R-:W-:Y:S01]  /*10b0*/  ISETP.GT.U32.AND P3, PT, R5, R182, PT ;  /* 0x000000b60500720c */ /* 0x000fe20003f64070 */
[----:B------:R-:W-:Y:S01]  /*10c0*/  IMAD.MOV R7, RZ, RZ, -R7 ;  /* 0x000000ffff077224 */ /* 0x000fe200078e0a07 */
[----:B------:R-:W-:Y:S01]  /*10d0*/  @!P0 LOP3.LUT R4, RZ, R8, RZ, 0x33, !PT ;  /* 0x00000008ff048212 */ /* 0x000fe200078e33ff */
[----:B------:R-:W-:Y:S01]  /*10e0*/  IMAD.HI.U32 R8, R3, R184, RZ ;  /* 0x000000b803087227 */ /* 0x000fe200078e00ff */
[----:B------:R-:W-:-:S03]  /*10f0*/  ISETP.GT.U32.AND P0, PT, R5, R16, PT ;  /* 0x000000100500720c */ /* 0x000fc60003f04070 */
[----:B------:R-:W-:Y:S02]  /*1100*/  IMAD R18, R5, R7, R18 ;  /* 0x0000000705127224 */ /* 0x000fe400078e0212 */
[----:B------:R-:W-:Y:S02]  /*1110*/  @!P5 IMAD.MOV R12, RZ, RZ, -R12 ;  /* 0x000000ffff0cd224 */ /* 0x000fe400078e0a0c */
[----:B------:R-:W-:Y:S01]  /*1120*/  IMAD.HI.U32 R7, R3, R20, RZ ;  /* 0x0000001403077227 */ /* 0x000fe200078e00ff */
[----:B------:R-:W-:-:S03]  /*1130*/  ISETP.GT.U32.AND P5, PT, R5, R18, PT ;  /* 0x000000120500720c */ /* 0x000fc60003fa4070 */
[--C-:B------:R-:W-:Y:S02]  /*1140*/  @!P3 IMAD.IADD R182, R182, 0x1, -R5.reuse ;  /* 0x00000001b6b6b824 */ /* 0x100fe400078e0a05 */
[----:B------:R-:W-:Y:S02]  /*1150*/  @!P0 IMAD.IADD R16, R16, 0x1, -R5 ;  /* 0x0000000110108824 */ /* 0x000fe400078e0a05 */
[----:B------:R-:W-:Y:S01]  /*1160*/  IMAD.MOV R7, RZ, RZ, -R7 ;  /* 0x000000ffff077224 */ /* 0x000fe200078e0a07 */
[C---:B------:R-:W-:Y:S01]  /*1170*/  ISETP.GT.U32.AND P3, PT, R5.reuse, R182, PT ;  /* 0x000000b60500720c */ /* 0x040fe20003f64070 */
[----:B------:R-:W-:Y:S01]  /*1180*/  IMAD.MOV R8, RZ, RZ, -R8 ;  /* 0x000000ffff087224 */ /* 0x000fe200078e0a08 */
[----:B------:R-:W-:Y:S01]  /*1190*/  ISETP.GT.U32.AND P0, PT, R5, R16, PT ;  /* 0x000000100500720c */ /* 0x000fe20003f04070 */
[----:B------:R-:W-:-:S04]  /*11a0*/  IMAD.HI.U32 R11, R3, R22, RZ ;  /* 0x00000016030b7227 */ /* 0x000fc800078e00ff */
[--C-:B------:R-:W-:Y:S02]  /*11b0*/  @!P5 IMAD.IADD R18, R18, 0x1, -R5.reuse ;  /* 0x000000011212d824 */ /* 0x100fe400078e0a05 */
[C---:B------:R-:W-:Y:S02]  /*11c0*/  IMAD R20, R5.reuse, R7, R20 ;  /* 0x0000000705147224 */ /* 0x040fe400078e0214 */
[C---:B------:R-:W-:Y:S01]  /*11d0*/  IMAD R184, R5.reuse, R8, R184 ;  /* 0x0000000805b87224 */ /* 0x040fe200078e02b8 */
[----:B------:R-:W-:Y:S01]  /*11e0*/  ISETP.GT.U32.AND P5, PT, R5, R18, PT ;  /* 0x000000120500720c */ /* 0x000fe20003fa4070 */
[----:B------:R-:W-:Y:S01]  /*11f0*/  @!P3 IMAD.IADD R182, R182, 0x1, -R5 ;  /* 0x00000001b6b6b824 */ /* 0x000fe200078e0a05 */
[----:B------:R-:W-:Y:S01]  /*1200*/  ISETP.GE.AND P3, PT, R15, RZ, PT ;  /* 0x000000ff0f00720c */ /* 0x000fe20003f66270 */
[----:B------:R-:W-:Y:S01]  /*1210*/  IMAD.MOV R11, RZ, RZ, -R11 ;  /* 0x000000ffff0b7224 */ /* 0x000fe200078e0a0b */
[----:B------:R-:W-:Y:S01]  /*1220*/  LOP3.LUT R15, R2, 0x1d8, RZ, 0xfc, !PT ;  /* 0x000001d8020f7812 */ /* 0x000fe200078efcff */
[--C-:B------:R-:W-:Y:S01]  /*1230*/  @!P0 IMAD.IADD R16, R16, 0x1, -R5.reuse ;  /* 0x0000000110108824 */ /* 0x100fe200078e0a05 */
[C---:B------:R-:W-:Y:S01]  /*1240*/  ISETP.GT.U32.AND P0, PT, R5.reuse, R20, PT ;  /* 0x000000140500720c */ /* 0x040fe20003f04070 */
[----:B------:R-:W-:Y:S01]  /*1250*/  @!P6 IMAD.MOV R182, RZ, RZ, -R182 ;  /* 0x000000ffffb6e224 */ /* 0x000fe200078e0ab6 */
[C---:B------:R-:W-:Y:S01]  /*1260*/  ISETP.GT.U32.AND P6, PT, R5.reuse, R184, PT ;  /* 0x000000b80500720c */ /* 0x040fe20003fc4070 */
[----:B------:R-:W-:Y:S01]  /*1270*/  IMAD R22, R5, R11, R22 ;  /* 0x0000000b05167224 */ /* 0x000fe200078e0216 */
[----:B------:R-:W-:Y:S01]  /*1280*/  IABS R186, R15 ;  /* 0x0000000f00ba7213 */ /* 0x000fe20000000000 */
[----:B------:R-:W-:Y:S01]  /*1290*/  @!P1 IMAD.MOV R14, RZ, RZ, -R14 ;  /* 0x000000ffff0e9224 */ /* 0x000fe200078e0a0e */
[----:B------:R-:W-:Y:S01]  /*12a0*/  ISETP.GE.AND P1, PT, R13, RZ, PT ;  /* 0x000000ff0d00720c */ /* 0x000fe20003f26270 */
[----:B------:R-:W-:Y:S01]  /*12b0*/  @!P5 IMAD.IADD R18, R18, 0x1, -R5 ;  /* 0x000000011212d824 */ /* 0x000fe200078e0a05 */
[----:B------:R-:W-:Y:S01]  /*12c0*/  ISETP.GT.U32.AND P5, PT, R5, R22, PT ;  /* 0x000000160500720c */ /* 0x000fe20003fa4070 */
[----:B------:R-:W-:Y:S01]  /*12d0*/  VIADD R7, R6, 0x1dc ;  /* 0x000001dc06077836 */ /* 0x000fe20000000000 */
[----:B------:R-:W-:Y:S01]  /*12e0*/  LOP3.LUT R13, R2, 0x1e0, RZ, 0xfc, !PT ;  /* 0x000001e0020d7812 */ /* 0x000fe200078efcff */
[----:B------:R-:W-:-:S02]  /*12f0*/  @!P2 IMAD.MOV R16, RZ, RZ, -R16 ;  /* 0x000000ffff10a224 */ /* 0x000fc400078e0a10 */
[--C-:B------:R-:W-:Y:S01]  /*1300*/  @!P0 IMAD.IADD R20, R20, 0x1, -R5.reuse ;  /* 0x0000000114148824 */ /* 0x100fe200078e0a05 */
[----:B------:R-:W-:Y:S01]  /*1310*/  IABS R24, R13 ;  /* 0x0000000d00187213 */ /* 0x000fe20000000000 */
[--C-:B------:R-:W-:Y:S01]  /*1320*/  @!P6 IMAD.IADD R184, R184, 0x1, -R5.reuse ;  /* 0x00000001b8b8e824 */ /* 0x100fe200078e0a05 */
[----:B------:R-:W-:Y:S01]  /*1330*/  IABS R26, R7 ;  /* 0x00000007001a7213 */ /* 0x000fe20000000000 */
[----:B------:R-:W-:Y:S01]  /*1340*/  IMAD.HI.U32 R11, R3, R186, RZ ;  /* 0x000000ba030b7227 */ /* 0x000fe200078e00ff */
[----:B------:R-:W-:Y:S02]  /*1350*/  ISETP.GT.U32.AND P0, PT, R5, R20, PT ;  /* 0x000000140500720c */ /* 0x000fe40003f04070 */
[----:B------:R-:W-:Y:S01]  /*1360*/  ISETP.GE.AND P2, PT, R7, RZ, PT ;  /* 0x000000ff0700720c */ /* 0x000fe20003f46270 */
[----:B------:R-:W-:Y:S01]  /*1370*/  @!P5 IMAD.IADD R22, R22, 0x1, -R5 ;  /* 0x000000011616d824 */ /* 0x000fe200078e0a05 */
[----:B------:R-:W-:Y:S01]  /*1380*/  ISETP.GT.U32.AND P6, PT, R5, R184, PT ;  /* 0x000000b80500720c */ /* 0x000fe20003fc4070 */
[----:B------:R-:W-:-:S03]  /*1390*/  IMAD.HI.U32 R7, R3, R24, RZ ;  /* 0x0000001803077227 */ /* 0x000fc600078e00ff */
[----:B------:R-:W-:Y:S01]  /*13a0*/  ISETP.GT.U32.AND P5, PT, R5, R22, PT ;  /* 0x000000160500720c */ /* 0x000fe20003fa4070 */
[----:B------:R-:W-:-:S04]  /*13b0*/  IMAD.HI.U32 R8, R3, R26, RZ ;  /* 0x0000001a03087227 */ /* 0x000fc800078e00ff */
[----:B------:R-:W-:Y:S02]  /*13c0*/  IMAD.MOV R7, RZ, RZ, -R7 ;  /* 0x000000ffff077224 */ /* 0x000fe400078e0a07 */
[----:B------:R-:W-:Y:S02]  /*13d0*/  IMAD.MOV R8, RZ, RZ, -R8 ;  /* 0x000000ffff087224 */ /* 0x000fe400078e0a08 */
[----:B------:R-:W-:Y:S01]  /*13e0*/  IMAD R24, R5, R7, R24 ;  /* 0x0000000705187224 */ /* 0x000fe200078e0218 */
[----:B------:R-:W-:Y:S01]  /*13f0*/  LOP3.LUT R7, R2, 0x1d4, RZ, 0xfc, !PT ;  /* 0x000001d402077812 */ /* 0x000fe200078efcff */
[----:B------:R-:W-:Y:S01]  /*1400*/  @!P0 IMAD.IADD R20, R20, 0x1, -R5 ;  /* 0x0000000114148824 */ /* 0x000fe200078e0a05 */
[----:B------:R-:W-:Y:S01]  /*1410*/  ISETP.GE.AND P0, PT, R13, RZ, PT ;  /* 0x000000ff0d00720c */ /* 0x000fe20003f06270 */
[----:B------:R-:W-:Y:S01]  /*1420*/  IMAD.MOV R11, RZ, RZ, -R11 ;  /* 0x000000ffff0b7224 */ /* 0x000fe200078e0a0b */
[----:B------:R-:W-:Y:S01]  /*1430*/  IABS R64, R7 ;  /* 0x0000000700407213 */ /* 0x000fe20000000000 */
[C---:B------:R-:W-:Y:S01]  /*1440*/  IMAD R26, R5.reuse, R8, R26 ;  /* 0x00000008051a7224 */ /* 0x040fe200078e021a */
[----:B------:R-:W-:Y:S01]  /*1450*/  LOP3.LUT R13, R2, 0x1cc, RZ, 0xfc, !PT ;  /* 0x000001cc020d7812 */ /* 0x000fe200078efcff */
[--C-:B------:R-:W-:Y:S01]  /*1460*/  @!P6 IMAD.IADD R184, R184, 0x1, -R5.reuse ;  /* 0x00000001b8b8e824 */ /* 0x100fe200078e0a05 */
[C---:B------:R-:W-:Y:S01]  /*1470*/  ISETP.GT.U32.AND P6, PT, R5.reuse, R24, PT ;  /* 0x000000180500720c */ /* 0x040fe20003fc4070 */
[C---:B------:R-:W-:Y:S01]  /*1480*/  IMAD R186, R5.reuse, R11, R186 ;  /* 0x0000000b05ba7224 */ /* 0x040fe200078e02ba */
[----:B------:R-:W-:Y:S01]  /*1490*/  LOP3.LUT R11, R2, 0x1d0, RZ, 0xfc, !PT ;  /* 0x000001d0020b7812 */ /* 0x000fe200078efcff */
[----:B------:R-:W-:Y:S01]  /*14a0*/  @!P1 IMAD.MOV R20, RZ, RZ, -R20 ;  /* 0x000000ffff149224 */ /* 0x000fe200078e0a14 */
[C---:B------:R-:W-:Y:S01]  /*14b0*/  ISETP.GT.U32.AND P1, PT, R5.reuse, R26, PT ;  /* 0x0000001a0500720c */ /* 0x040fe20003f24070 */
[--C-:B------:R-:W-:Y:S01]  /*14c0*/  @!P5 IMAD.IADD R22, R22, 0x1, -R5.reuse ;  /* 0x000000011616d824 */ /* 0x100fe200078e0a05 */
[----:B------:R-:W-:Y:S01]  /*14d0*/  ISETP.GT.U32.AND P5, PT, R5, R186, PT ;  /* 0x000000ba0500720c */ /* 0x000fe20003fa4070 */
[----:B------:R-:W-:Y:S01]  /*14e0*/  @!P4 IMAD.MOV R18, RZ, RZ, -R18 ;  /* 0x000000ffff12c224 */ /* 0x000fe200078e0a12 */
[----:B------:R-:W-:Y:S01]  /*14f0*/  IABS R28, R11 ;  /* 0x0000000b001c7213 */ /* 0x000fe20000000000 */
[----:B------:R-:W-:Y:S01]  /*1500*/  @!P3 IMAD.MOV R184, RZ, RZ, -R184 ;  /* 0x000000ffffb8b224 */ /* 0x000fe200078e0ab8 */
[----:B------:R-:W-:Y:S01]  /*1510*/  ISETP.GE.AND P4, PT, R17, RZ, PT ;  /* 0x000000ff1100720c */ /* 0x000fe20003f86270 */
[----:B------:R-:W-:Y:S01]  /*1520*/  IMAD R4, R4, UR4, RZ ;  /* 0x0000000404047c24 */ /* 0x000fe2000f8e02ff */
[----:B------:R-:W-:Y:S01]  /*1530*/  IABS R30, R13 ;  /* 0x0000000d001e7213 */ /* 0x000fe20000000000 */
[--C-:B------:R-:W-:Y:S01]  /*1540*/  @!P6 IMAD.IADD R24, R24, 0x1, -R5.reuse ;  /* 0x000000011818e824 */ /* 0x100fe200078e0a05 */
[----:B------:R-:W-:Y:S01]  /*1550*/  ISETP.GE.AND P6, PT, R7, RZ, PT ;  /* 0x000000ff0700720c */ /* 0x000fe20003fc6270 */
[----:B------:R-:W-:Y:S01]  /*1560*/  IMAD.HI.U32 R7, R3, R64, RZ ;  /* 0x0000004003077227 */ /* 0x000fe200078e00ff */
[----:B------:R-:W-:Y:S01]  /*1570*/  ISETP.GE.AND P3, PT, R15, RZ, PT ;  /* 0x000000ff0f00720c */ /* 0x000fe20003f66270 */
[----:B------:R-:W-:Y:S01]  /*1580*/  UIADD3 UR4, UR16, 0x8000, URZ ;  /* 0x0000800010047890 */ /* 0x000fe2000fffe03f */
[----:B------:R-:W-:Y:S01]  /*1590*/  LOP3.LUT R15, R2, 0x1c8, RZ, 0xfc, !PT ;  /* 0x000001c8020f7812 */ /* 0x000fe200078efcff */
[--C-:B------:R-:W-:Y:S01]  /*15a0*/  @!P1 IMAD.IADD R26, R26, 0x1, -R5.reuse ;  /* 0x000000011a1a9824 */ /* 0x100fe200078e0a05 */
[C---:B------:R-:W-:Y:S01]  /*15b0*/  ISETP.GT.U32.AND P1, PT, R5.reuse, R24, PT ;  /* 0x000000180500720c */ /* 0x040fe20003f24070 */
[----:B------:R-:W-:Y:S01]  /*15c0*/  @!P5 IMAD.IADD R186, R186, 0x1, -R5 ;  /* 0x00000001babad824 */ /* 0x000fe200078e0a05 */
[----:B------:R-:W-:Y:S01]  /*15d0*/  LOP3.LUT R17, R2, 0x1c4, RZ, 0xfc, !PT ;  /* 0x000001c402117812 */ /* 0x000fe200078efcff */
[----:B------:R-:W-:Y:S01]  /*15e0*/  IMAD.MOV R8, RZ, RZ, -R7 ;  /* 0x000000ffff087224 */ /* 0x000fe200078e0a07 */
[----:B------:R-:W-:Y:S01]  /*15f0*/  ISETP.GT.U32.AND P5, PT, R5, R26, PT ;  /* 0x0000001a0500720c */ /* 0x000fe20003fa4070 */
[----:B------:R-:W-:Y:S01]  /*1600*/  IMAD.HI.U32 R7, R3, R28, RZ ;  /* 0x0000001c03077227 */ /* 0x000fe200078e00ff */
[----:B------:R-:W-:Y:S01]  /*1610*/  IABS R188, R15 ;  /* 0x0000000f00bc7213 */ /* 0x000fe20000000000 */
[----:B------:R-:W-:Y:S01]  /*1620*/  USHF.R.U32.HI UR4, URZ, 0x4, UR4 ;  /* 0x000000043f047899 */ /* 0x000fe20008011604 */
[----:B------:R-:W-:Y:S01]  /*1630*/  IABS R62, R17 ;  /* 0x00000011003e7213 */ /* 0x000fe20000000000 */
[----:B------:R-:W-:-:S02]  /*1640*/  IMAD.MOV R7, RZ, RZ, -R7 ;  /* 0x000000ffff077224 */ /* 0x000fc400078e0a07 */
[C---:B------:R-:W-:Y:S01]  /*1650*/  IMAD R64, R5.reuse, R8, R64 ;  /* 0x0000000805407224 */ /* 0x040fe200078e0240 */
[----:B------:R-:W-:Y:S01]  /*1660*/  USGXT.U32 UR4, UR4, 0xe ;  /* 0x0000000e0404789a */ /* 0x000fe20008000000 */
[C---:B------:R-:W-:Y:S02]  /*1670*/  IMAD R28, R5.reuse, R7, R28 ;  /* 0x00000007051c7224 */ /* 0x040fe400078e021c */
[--C-:B------:R-:W-:Y:S01]  /*1680*/  @!P1 IMAD.IADD R24, R24, 0x1, -R5.reuse ;  /* 0x0000000118189824 */ /* 0x100fe200078e0a05 */
[C---:B------:R-:W-:Y:S01]  /*1690*/  ISETP.GT.U32.AND P1, PT, R5.reuse, R64, PT ;  /* 0x000000400500720c */ /* 0x040fe20003f24070 */
[----:B------:R-:W-:Y:S01]  /*16a0*/  @!P5 IMAD.IADD R26, R26, 0x1, -R5 ;  /* 0x000000011a1ad824 */ /* 0x000fe200078e0a05 */
[C---:B------:R-:W-:Y:S01]  /*16b0*/  ISETP.GT.U32.AND P5, PT, R5.reuse, R28, PT ;  /* 0x0000001c0500720c */ /* 0x040fe20003fa4070 */
[----:B------:R-:W-:Y:S01]  /*16c0*/  @!P4 IMAD.MOV R22, RZ, RZ, -R22 ;  /* 0x000000ffff16c224 */ /* 0x000fe200078e0a16 */
[----:B------:R-:W-:Y:S01]  /*16d0*/  ISETP.GT.U32.AND P4, PT, R5, R186, PT ;  /* 0x000000ba0500720c */ /* 0x000fe20003f84070 */
[----:B------:R-:W-:-:S04]  /*16e0*/  IMAD.HI.U32 R7, R3, R30, RZ ;  /* 0x0000001e03077227 */ /* 0x000fc800078e00ff */
[----:B------:R-:W-:Y:S02]  /*16f0*/  IMAD.MOV R7, RZ, RZ, -R7 ;  /* 0x000000ffff077224 */ /* 0x000fe400078e0a07 */
[----:B------:R-:W-:Y:S02]  /*1700*/  @!P0 IMAD.MOV R24, RZ, RZ, -R24 ;  /* 0x000000ffff188224 */ /* 0x000fe400078e0a18 */
[--C-:B------:R-:W-:Y:S01]  /*1710*/  @!P1 IMAD.IADD R64, R64, 0x1, -R5.reuse ;  /* 0x0000000140409824 */ /* 0x100fe200078e0a05 */
[----:B------:R-:W-:Y:S01]  /*1720*/  ISETP.GE.AND P1, PT, R13, RZ, PT ;  /* 0x000000ff0d00720c */ /* 0x000fe20003f26270 */
[----:B------:R-:W-:Y:S01]  /*1730*/  @!P5 IMAD.IADD R28, R28, 0x1, -R5 ;  /* 0x000000011c1cd824 */ /* 0x000fe200078e0a05 */
[----:B------:R-:W-:Y:S01]  /*1740*/  LOP3.LUT R13, R2, 0x1b8, RZ, 0xfc, !PT ;  /* 0x000001b8020d7812 */ /* 0x000fe200078efcff */
[C---:B------:R-:W-:Y:S01]  /*1750*/  IMAD R30, R5.reuse, R7, R30 ;  /* 0x00000007051e7224 */ /* 0x040fe200078e021e */
[----:B------:R-:W-:Y:S01]  /*1760*/  ISETP.GT.U32.AND P0, PT, R5, R64, PT ;  /* 0x000000400500720c */ /* 0x000fe20003f04070 */
[----:B------:R-:W-:Y:S01]  /*1770*/  IMAD.HI.U32 R7, R3, R188, RZ ;  /* 0x000000bc03077227 */ /* 0x000fe200078e00ff */
[----:B------:R-:W-:-:S02]  /*1780*/  ISETP.GT.U32.AND P5, PT, R5, R28, PT ;  /* 0x0000001c0500720c */ /* 0x000fc40003fa4070 */
[----:B------:R-:W-:Y:S01]  /*1790*/  IABS R190, R13 ;  /* 0x0000000d00be7213 */ /* 0x000fe20000000000 */
[----:B------:R-:W-:Y:S01]  /*17a0*/  @!P2 IMAD.MOV R26, RZ, RZ, -R26 ;  /* 0x000000ffff1aa224 */ /* 0x000fe200078e0a1a */
[----:B------:R-:W-:Y:S01]  /*17b0*/  ISETP.GT.U32.AND P2, PT, R5, R30, PT ;  /* 0x0000001e0500720c */ /* 0x000fe20003f44070 */
[----:B------:R-:W-:Y:S01]  /*17c0*/  @!P4 IMAD.IADD R186, R186, 0x1, -R5 ;  /* 0x00000001babac824 */ /* 0x000fe200078e0a05 */
[----:B------:R-:W-:Y:S01]  /*17d0*/  ISETP.GE.AND P4, PT, R11, RZ, PT ;  /* 0x000000ff0b00720c */ /* 0x000fe20003f86270 */
[----:B------:R-:W-:-:S04]  /*17e0*/  IMAD.HI.U32 R8, R3, R62, RZ ;  /* 0x0000003e03087227 */ /* 0x000fc800078e00ff */
[----:B------:R-:W-:Y:S02]  /*17f0*/  IMAD.MOV R11, RZ, RZ, -R7 ;  /* 0x000000ffff0b7224 */ /* 0x000fe400078e0a07 */
[----:B------:R-:W-:Y:S02]  /*1800*/  IMAD.MOV R8, RZ, RZ, -R8 ;  /* 0x000000ffff087224 */ /* 0x000fe400078e0a08 */
[C---:B------:R-:W-:Y:S02]  /*1810*/  IMAD R188, R5.reuse, R11, R188 ;  /* 0x0000000b05bc7224 */ /* 0x040fe400078e02bc */
[C---:B------:R-:W-:Y:S01]  /*1820*/  IMAD R62, R5.reuse, R8, R62 ;  /* 0x00000008053e7224 */ /* 0x040fe200078e023e */
[----:B------:R-:W-:Y:S01]  /*1830*/  LOP3.LUT R8, R2, 0x1c0, RZ, 0xfc, !PT ;  /* 0x000001c002087812 */ /* 0x000fe200078efcff */
[--C-:B------:R-:W-:Y:S02]  /*1840*/  @!P0 IMAD.IADD R64, R64, 0x1, -R5.reuse ;  /* 0x0000000140408824 */ /* 0x100fe400078e0a05 */
[--C-:B------:R-:W-:Y:S01]  /*1850*/  @!P5 IMAD.IADD R28, R28, 0x1, -R5.reuse ;  /* 0x000000011c1cd824 */ /* 0x100fe200078e0a05 */
[C---:B------:R-:W-:Y:S01]  /*1860*/  ISETP.GT.U32.AND P5, PT, R5.reuse, R188, PT ;  /* 0x000000bc0500720c */ /* 0x040fe20003fa4070 */
[----:B------:R-:W-:Y:S01]  /*1870*/  @!P2 IMAD.IADD R30, R30, 0x1, -R5 ;  /* 0x000000011e1ea824 */ /* 0x000fe200078e0a05 */
[----:B------:R-:W-:Y:S01]  /*1880*/  IABS R32, R8 ;  /* 0x0000000800207213 */ /* 0x000fe20000000000 */
[----:B------:R-:W-:Y:S01]  /*1890*/  @!P6 IMAD.MOV R64, RZ, RZ, -R64 ;  /* 0x000000ffff40e224 */ /* 0x000fe200078e0a40 */
[C---:B------:R-:W-:Y:S01]  /*18a0*/  ISETP.GT.U32.AND P6, PT, R5.reuse, R62, PT ;  /* 0x0000003e0500720c */ /* 0x040fe20003fc4070 */
[----:B------:R-:W-:Y:S01]  /*18b0*/  VIADD R7, R6, 0x1bc ;  /* 0x000001bc06077836 */ /* 0x000fe20000000000 */
[----:B------:R-:W-:Y:S01]  /*18c0*/  ISETP.GT.U32.AND P2, PT, R5, R30, PT ;  /* 0x0000001e0500720c */ /* 0x000fe20003f44070 */
[----:B------:R-:W-:-:S02]  /*18d0*/  @!P4 IMAD.MOV R28, RZ, RZ, -R28 ;  /* 0x000000ffff1cc224 */ /* 0x000fc400078e0a1c */
[----:B------:R-:W-:Y:S01]  /*18e0*/  @!P3 IMAD.MOV R186, RZ, RZ, -R186 ;  /* 0x000000ffffbab224 */ /* 0x000fe200078e0aba */
[----:B------:R-:W-:Y:S02]  /*18f0*/  ISETP.GE.AND P0, PT, R7, RZ, PT ;  /* 0x000000ff0700720c */ /* 0x000fe40003f06270 */
[----:B------:R-:W-:Y:S01]  /*1900*/  IABS R34, R7 ;  /* 0x0000000700227213 */ /* 0x000fe20000000000 */
[--C-:B------:R-:W-:Y:S01]  /*1910*/  @!P5 IMAD.IADD R188, R188, 0x1, -R5.reuse ;  /* 0x00000001bcbcd824 */ /* 0x100fe200078e0a05 */
[----:B------:R-:W-:Y:S01]  /*1920*/  ISETP.GE.AND P3, PT, R15, RZ, PT ;  /* 0x000000ff0f00720c */ /* 0x000fe20003f66270 */
[----:B------:R-:W-:Y:S01]  /*1930*/  IMAD.HI.U32 R7, R3, R32, RZ ;  /* 0x0000002003077227 */ /* 0x000fe200078e00ff */
[----:B------:R-:W-:Y:S02]  /*1940*/  ISETP.GE.AND P5, PT, R17, RZ, PT ;  /* 0x000000ff1100720c */ /* 0x000fe40003fa6270 */
[C---:B------:R-:W-:Y:S01]  /*1950*/  ISETP.GT.U32.AND P4, PT, R5.reuse, R188, PT ;  /* 0x000000bc0500720c */ /* 0x040fe20003f84070 */
[--C-:B------:R-:W-:Y:S01]  /*1960*/  @!P6 IMAD.IADD R62, R62, 0x1, -R5.reuse ;  /* 0x000000013e3ee824 */ /* 0x100fe200078e0a05 */
[----:B------:R-:W-:Y:S01]  /*1970*/  LOP3.LUT R15, R2, 0x1ac, RZ, 0xfc, !PT ;  /* 0x000001ac020f7812 */ /* 0x000fe200078efcff */
[----:B------:R-:W-:Y:S01]  /*1980*/  @!P2 IMAD.IADD R30, R30, 0x1, -R5 ;  /* 0x000000011e1ea824 */ /* 0x000fe200078e0a05 */
[----:B------:R-:W-:Y:S01]  /*1990*/  ISETP.GE.AND P2, PT, R8, RZ, PT ;  /* 0x000000ff0800720c */ /* 0x000fe20003f46270 */
[----:B------:R-:W-:Y:S01]  /*19a0*/  IMAD.MOV R11, RZ, RZ, -R7 ;  /* 0x000000ffff0b7224 */ /* 0x000fe200078e0a07 */
[----:B------:R-:W-:Y:S01]  /*19b0*/  ISETP.GT.U32.AND P6, PT, R5, R62, PT ;  /* 0x0000003e0500720c */ /* 0x000fe20003fc4070 */
[----:B------:R-:W-:Y:S01]  /*19c0*/  IMAD.HI.U32 R8, R3, R190, RZ ;  /* 0x000000be03087227 */ /* 0x000fe200078e00ff */
[----:B------:R-:W-:-:S02]  /*19d0*/  LOP3.LUT R17, R2, 0x1a8, RZ, 0xfc, !PT ;  /* 0x000001a802117812 */ /* 0x000fc400078efcff */
[----:B------:R-:W-:Y:S01]  /*19e0*/  IABS R38, R15 ;  /* 0x0000000f00267213 */ /* 0x000fe20000000000 */
[----:B------:R-:W-:Y:S01]  /*19f0*/  IMAD.HI.U32 R7, R3, R34, RZ ;  /* 0x0000002203077227 */ /* 0x000fe200078e00ff */
[----:B------:R-:W-:-:S03]  /*1a00*/  IABS R192, R17 ;  /* 0x0000001100c07213 */ /* 0x000fc60000000000 */
[----:B------:R-:W-:Y:S02]  /*1a10*/  IMAD.MOV R8, RZ, RZ, -R8 ;  /* 0x000000ffff087224 */ /* 0x000fe400078e0a08 */
[----:B------:R-:W-:Y:S02]  /*1a20*/  IMAD.MOV R7, RZ, RZ, -R7 ;  /* 0x000000ffff077224 */ /* 0x000fe400078e0a07 */
[C---:B------:R-:W-:Y:S02]  /*1a30*/  IMAD R32, R5.reuse, R11, R32 ;  /* 0x0000000b05207224 */ /* 0x040fe400078e0220 */
[C---:B------:R-:W-:Y:S02]  /*1a40*/  IMAD R190, R5.reuse, R8, R190 ;  /* 0x0000000805be7224 */ /* 0x040fe400078e02be */
[--C-:B------:R-:W-:Y:S01]  /*1a50*/  @!P4 IMAD.IADD R188, R188, 0x1, -R5.reuse ;  /* 0x00000001bcbcc824 */ /* 0x100fe200078e0a05 */
[C---:B------:R-:W-:Y:S01]  /*1a60*/  ISETP.GT.U32.AND P4, PT, R5.reuse, R32, PT ;  /* 0x000000200500720c */ /* 0x040fe20003f84070 */
[C---:B------:R-:W-:Y:S01]  /*1a70*/  IMAD R34, R5.reuse, R7, R34 ;  /* 0x0000000705227224 */ /* 0x040fe200078e0222 */
[----:B------:R-:W-:Y:S01]  /*1a80*/  LOP3.LUT R7, R2, 0x1b4, RZ, 0xfc, !PT ;  /* 0x000001b402077812 */ /* 0x000fe200078efcff */
[----:B------:R-:W-:Y:S01]  /*1a90*/  @!P6 IMAD.IADD R62, R62, 0x1, -R5 ;  /* 0x000000013e3ee824 */ /* 0x000fe200078e0a05 */
[C---:B------:R-:W-:Y:S01]  /*1aa0*/  ISETP.GT.U32.AND P6, PT, R5.reuse, R190, PT ;  /* 0x000000be0500720c */ /* 0x040fe20003fc4070 */
[----:B------:R-:W-:Y:S01]  /*1ab0*/  @!P3 IMAD.MOV R188, RZ, RZ, -R188 ;  /* 0x000000ffffbcb224 */ /* 0x000fe200078e0abc */
[----:B------:R-:W-:Y:S01]  /*1ac0*/  ISETP.GT.U32.AND P3, PT, R5, R34, PT ;  /* 0x000000220500720c */ /* 0x000fe20003f64070 */
[----:B------:R-:W-:Y:S01]  /*1ad0*/  @!P1 IMAD.MOV R30, RZ, RZ, -R30 ;  /* 0x000000ffff1e9224 */ /* 0x000fe200078e0a1e */
[----:B------:R-:W-:Y:S01]  /*1ae0*/  ISETP.GE.AND P1, PT, R13, RZ, PT ;  /* 0x000000ff0d00720c */ /* 0x000fe20003f26270 */
[----:B------:R-:W-:Y:S01]  /*1af0*/  @!P5 IMAD.MOV R62, RZ, RZ, -R62 ;  /* 0x000000ffff3ed224 */ /* 0x000fe200078e0a3e */
[----:B------:R-:W-:-:S02]  /*1b00*/  IABS R60, R7 ;  /* 0x00000007003c7213 */ /* 0x000fc40000000000 */
[----:B------:R-:W-:Y:S01]  /*1b10*/  LOP3.LUT R13, R2, 0x1b0, RZ, 0xfc, !PT ;  /* 0x000001b0020d7812 */ /* 0x000fe200078efcff */
[----:B------:R-:W-:Y:S01]  /*1b20*/  @!P4 IMAD.IADD R32, R32, 0x1, -R5 ;  /* 0x000000012020c824 */ /* 0x000fe200078e0a05 */
[----:B------:R-:W-:Y:S01]  /*1b30*/  ISETP.GE.AND P4, PT, R7, RZ, PT ;  /* 0x000000ff0700720c */ /* 0x000fe20003f86270 */
[----:B------:R-:W-:Y:S01]  /*1b40*/  IMAD.HI.U32 R7, R3, R60, RZ ;  /* 0x0000003c03077227 */ /* 0x000fe200078e00ff */
[----:B------:R-:W-:-:S03]  /*1b50*/  IABS R36, R13 ;  /* 0x0000000d00247213 */ /* 0x000fc60000000000 */
[--C-:B------:R-:W-:Y:S02]  /*1b60*/  @!P6 IMAD.IADD R190, R190, 0x1, -R5.reuse ;  /* 0x00000001bebee824 */ /* 0x100fe400078e0a05 */
[----:B------:R-:W-:Y:S01]  /*1b70*/  @!P3 IMAD.IADD R34, R34, 0x1, -R5 ;  /* 0x000000012222b824 */ /* 0x000fe200078e0a05 */
[C---:B------:R-:W-:Y:S01]  /*1b80*/  ISETP.GT.U32.AND P3, PT, R5.reuse, R32, PT ;  /* 0x000000200500720c */ /* 0x040fe20003f64070 */
[----:B------:R-:W-:Y:S01]  /*1b90*/  IMAD.MOV R8, RZ, RZ, -R7 ;  /* 0x000000ffff087224 */ /* 0x000fe200078e0a07 */
[----:B------:R-:W-:Y:S01]  /*1ba0*/  ISETP.GT.U32.AND P6, PT, R5, R190, PT ;  /* 0x000000be0500720c */ /* 0x000fe20003fc4070 */
[----:B------:R-:W-:Y:S01]  /*1bb0*/  IMAD.HI.U32 R7, R3, R36, RZ ;  /* 0x0000002403077227 */ /* 0x000fe200078e00ff */
[----:B------:R-:W-:-:S03]  /*1bc0*/  ISETP.GT.U32.AND P5, PT, R5, R34, PT ;  /* 0x000000220500720c */ /* 0x000fc60003fa4070 */
[----:B------:R-:W-:Y:S02]  /*1bd0*/  IMAD.MOV R11, RZ, RZ, -R7 ;  /* 0x000000ffff0b7224 */ /* 0x000fe400078e0a07 */
[----:B------:R-:W-:-:S04]  /*1be0*/  IMAD.HI.U32 R7, R3, R38, RZ ;  /* 0x0000002603077227 */ /* 0x000fc800078e00ff */
[C---:B------:R-:W-:Y:S02]  /*1bf0*/  IMAD R60, R5.reuse, R8, R60 ;  /* 0x00000008053c7224 */ /* 0x040fe400078e023c */
[----:B------:R-:W-:Y:S01]  /*1c00*/  IMAD R36, R5, R11, R36 ;  /* 0x0000000b05247224 */ /* 0x000fe200078e0224 */
[----:B------:R-:W-:Y:S01]  /*1c10*/  LOP3.LUT R11, R2, 0x1a4, RZ, 0xfc, !PT ;  /* 0x000001a4020b7812 */ /* 0x000fe200078efcff */
[----:B------:R-:W-:-:S03]  /*1c20*/  IMAD.HI.U32 R8, R3, R192, RZ ;  /* 0x000000c003087227 */ /* 0x000fc600078e00ff */
[----:B------:R-:W-:Y:S01]  /*1c30*/  IABS R58, R11 ;  /* 0x0000000b003a7213 */ /* 0x000fe20000000000 */
[----:B------:R-:W-:Y:S02]  /*1c40*/  IMAD.MOV R7, RZ, RZ, -R7 ;  /* 0x000000ffff077224 */ /* 0x000fe400078e0a07 */
[--C-:B------:R-:W-:Y:S01]  /*1c50*/  @!P3 IMAD.IADD R32, R32, 0x1, -R5.reuse ;  /* 0x000000012020b824 */ /* 0x100fe200078e0a05 */
[C---:B------:R-:W-:Y:S01]  /*1c60*/  ISETP.GT.U32.AND P3, PT, R5.reuse, R60, PT ;  /* 0x0000003c0500720c */ /* 0x040fe20003f64070 */
[--C-:B------:R-:W-:Y:S01]  /*1c70*/  @!P6 IMAD.IADD R190, R190, 0x1, -R5.reuse ;  /* 0x00000001bebee824 */ /* 0x100fe200078e0a05 */
[----:B------:R-:W-:Y:S01]  /*1c80*/  ISETP.GT.U32.AND P6, PT, R5, R36, PT ;  /* 0x000000240500720c */ /* 0x000fe20003fc4070 */
[----:B------:R-:W-:Y:S01]  /*1c90*/  @!P5 IMAD.IADD R34, R34, 0x1, -R5 ;  /* 0x000000012222d824 */ /* 0x000fe200078e0a05 */
[----:B------:R-:W-:Y:S01]  /*1ca0*/  ISETP.GE.AND P5, PT, R13, RZ, PT ;  /* 0x000000ff0d00720c */ /* 0x000fe20003fa6270 */
[----:B------:R-:W-:Y:S01]  /*1cb0*/  IMAD.MOV R8, RZ, RZ, -R8 ;  /* 0x000000ffff087224 */ /* 0x000fe200078e0a08 */
[----:B------:R-:W-:Y:S01]  /*1cc0*/  LOP3.LUT R13, R2, 0x1a0, RZ, 0xfc, !PT ;  /* 0x000001a0020d7812 */ /* 0x000fe200078efcff */
[----:B------:R-:W-:-:S02]  /*1cd0*/  IMAD R38, R5, R7, R38 ;  /* 0x0000000705267224 */ /* 0x000fc400078e0226 */
[C---:B------:R-:W-:Y:S01]  /*1ce0*/  IMAD R192, R5.reuse, R8, R192 ;  /* 0x0000000805c07224 */ /* 0x040fe200078e02c0 */
[----:B------:R-:W-:Y:S01]  /*1cf0*/  IABS R40, R13 ;  /* 0x0000000d00287213 */ /* 0x000fe20000000000 */
[----:B------:R-:W-:Y:S01]  /*1d00*/  @!P0 IMAD.MOV R34, RZ, RZ, -R34 ;  /* 0x000000ffff228224 */ /* 0x000fe200078e0a22 */
[C---:B------:R-:W-:Y:S01]  /*1d10*/  ISETP.GT.U32.AND P0, PT, R5.reuse, R38, PT ;  /* 0x000000260500720c */ /* 0x040fe20003f04070 */
[----:B------:R-:W-:Y:S01]  /*1d20*/  @!P1 IMAD.MOV R190, RZ, RZ, -R190 ;  /* 0x000000ffffbe9224 */ /* 0x000fe200078e0abe */
[----:B------:R-:W-:Y:S01]  /*1d30*/  ISETP.GT.U32.AND P1, PT, R5, R192, PT ;  /* 0x000000c00500720c */ /* 0x000fe20003f24070 */
[----:B------:R-:W-:Y:S02]  /*1d40*/  VIADD R7, R6, 0x19c ;  /* 0x0000019c06077836 */ /* 0x000fe40000000000 */
[--C-:B------:R-:W-:Y:S02]  /*1d50*/  @!P3 IMAD.IADD R60, R60, 0x1, -R5.reuse ;  /* 0x000000013c3cb824 */ /* 0x100fe400078e0a05 */
[----:B------:R-:W-:Y:S01]  /*1d60*/  @!P6 IMAD.IADD R36, R36, 0x1, -R5 ;  /* 0x000000012424e824 */ /* 0x000fe200078e0a05 */
[----:B------:R-:W-:Y:S01]  /*1d70*/  ISETP.GE.AND P3, PT, R7, RZ, PT ;  /* 0x000000ff0700720c */ /* 0x000fe20003f66270 */
[----:B------:R-:W-:Y:S01]  /*1d80*/  @!P2 IMAD.MOV R32, RZ, RZ, -R32 ;  /* 0x000000ffff20a224 */ /* 0x000fe200078e0a20 */
[----:B------:R-:W-:Y:S01]  /*1d90*/  IABS R42, R7 ;  /* 0x00000007002a7213 */ /* 0x000fe20000000000 */
[----:B------:R-:W-:Y:S01]  /*1da0*/  IMAD.HI.U32 R7, R3, R58, RZ ;  /* 0x0000003a03077227 */ /* 0x000fe200078e00ff */
[----:B------:R-:W-:-:S02]  /*1db0*/  ISETP.GT.U32.AND P6, PT, R5, R36, PT ;  /* 0x000000240500720c */ /* 0x000fc40003fc4070 */
[----:B------:R-:W-:Y:S01]  /*1dc0*/  ISETP.GT.U32.AND P2, PT, R5, R60, PT ;  /* 0x0000003c0500720c */ /* 0x000fe20003f44070 */
[----:B------:R-:W-:Y:S01]  /*1dd0*/  @!P0 IMAD.IADD R38, R38, 0x1, -R5 ;  /* 0x0000000126268824 */ /* 0x000fe200078e0a05 */
[----:B------:R-:W-:Y:S01]  /*1de0*/  ISETP.GE.AND P0, PT, R17, RZ, PT ;  /* 0x000000ff1100720c */ /* 0x000fe20003f06270 */
[----:B------:R-:W-:Y:S01]  /*1df0*/  IMAD.MOV R7, RZ, RZ, -R7 ;  /* 0x000000ffff077224 */ /* 0x000fe200078e0a07 */
[----:B------:R-:W-:Y:S01]  /*1e00*/  LOP3.LUT R17, R2, 0x194, RZ, 0xfc, !PT ;  /* 0x0000019402117812 */ /* 0x000fe200078efcff */
[----:B------:R-:W-:Y:S01]  /*1e10*/  @!P1 IMAD.IADD R192, R192, 0x1, -R5 ;  /* 0x00000001c0c09824 */ /* 0x000fe200078e0a05 */
[C---:B------:R-:W-:Y:S01]  /*1e20*/  ISETP.GT.U32.AND P1, PT, R5.reuse, R38, PT ;  /* 0x000000260500720c */ /* 0x040fe20003f24070 */
[----:B------:R-:W-:Y:S01]  /*1e30*/  IMAD R58, R5, R7, R58 ;  /* 0x00000007053a7224 */ /* 0x000fe200078e023a */
[----:B------:R-:W-:Y:S01]  /*1e40*/  IABS R194, R17 ;  /* 0x0000001100c27213 */ /* 0x000fe20000000000 */
[----:B------:R-:W-:-:S04]  /*1e50*/  IMAD.HI.U32 R7, R3, R40, RZ ;  /* 0x0000002803077227 */ /* 0x000fc800078e00ff */
[----:B------:R-:W-:Y:S02]  /*1e60*/  IMAD.MOV R7, RZ, RZ, -R7 ;  /* 0x000000ffff077224 */ /* 0x000fe400078e0a07 */
[--C-:B------:R-:W-:Y:S01]  /*1e70*/  @!P6 IMAD.IADD R36, R36, 0x1, -R5.reuse ;  /* 0x000000012424e824 */ /* 0x100fe200078e0a05 */
[----:B------:R-:W-:Y:S01]  /*1e80*/  ISETP.GT.U32.AND P6, PT, R5, R58, PT ;  /* 0x0000003a0500720c */ /* 0x000fe20003fc4070 */
[--C-:B------:R-:W-:Y:S01]  /*1e90*/  @!P2 IMAD.IADD R60, R60, 0x1, -R5.reuse ;  /* 0x000000013c3ca824 */ /* 0x100fe200078e0a05 */
[----:B------:R-:W-:Y:S01]  /*1ea0*/  ISETP.GE.AND P2, PT, R15, RZ, PT ;  /* 0x000000ff0f00720c */ /* 0x000fe20003f46270 */
[C---:B------:R-:W-:Y:S01]  /*1eb0*/  IMAD R40, R5.reuse, R7, R40 ;  /* 0x0000000705287224 */ /* 0x040fe200078e0228 */
[----:B------:R-:W-:Y:S01]  /*1ec0*/  LOP3.LUT R15, R2, 0x198, RZ, 0xfc, !PT ;  /* 0x00000198020f7812 */ /* 0x000fe200078efcff */
[----:B------:R-:W-:Y:S01]  /*1ed0*/  @!P4 IMAD.MOV R60, RZ, RZ, -R60 ;  /* 0x000000ffff3cc224 */ /* 0x000fe200078e0a3c */
[C---:B------:R-:W-:Y:S01]  /*1ee0*/  ISETP.GT.U32.AND P4, PT, R5.reuse, R192, PT ;  /* 0x000000c00500720c */ /* 0x040fe20003f84070 */
[----:B------:R-:W-:Y:S01]  /*1ef0*/  @!P1 IMAD.IADD R38, R38, 0x1, -R5 ;  /* 0x0000000126269824 */ /* 0x000fe200078e0a05 */
[----:B------:R-:W-:Y:S01]  /*1f00*/  ISETP.GT.U32.AND P1, PT, R5, R40, PT ;  /* 0x000000280500720c */ /* 0x000fe20003f24070 */
[----:B------:R-:W-:Y:S01]  /*1f10*/  IMAD.HI.U32 R8, R3, R42, RZ ;  /* 0x0000002a03087227 */ /* 0x000fe200078e00ff */
[----:B------:R-:W-:-:S03]  /*1f20*/  IABS R56, R15 ;  /* 0x0000000f00387213 */ /* 0x000fc60000000000 */
[----:B------:R-:W-:Y:S02]  /*1f30*/  IMAD.MOV R8, RZ, RZ, -R8 ;  /* 0x000000ffff087224 */ /* 0x000fe400078e0a08 */
[----:B------:R-:W-:Y:S02]  /*1f40*/  @!P6 IMAD.IADD R58, R58, 0x1, -R5 ;  /* 0x000000013a3ae824 */ /* 0x000fe400078e0a05 */
[----:B------:R-:W-:Y:S02]  /*1f50*/  IMAD R42, R5, R8, R42 ;  /* 0x00000008052a7224 */ /* 0x000fe400078e022a */
[----:B------:R-:W-:Y:S01]  /*1f60*/  IMAD.HI.U32 R8, R3, R194, RZ ;  /* 0x000000c203087227 */ /* 0x000fe200078e00ff */
[----:B------:R-:W-:-:S03]  /*1f70*/  ISETP.GT.U32.AND P6, PT, R5, R58, PT ;  /* 0x0000003a0500720c */ /* 0x000fc60003fc4070 */
[--C-:B------:R-:W-:Y:S01]  /*1f80*/  @!P4 IMAD.IADD R192, R192, 0x1, -R5.reuse ;  /* 0x00000001c0c0c824 */ /* 0x100fe200078e0a05 */
[----:B------:R-:W-:Y:S01]  /*1f90*/  ISETP.GE.AND P4, PT, R13, RZ, PT ;  /* 0x000000ff0d00720c */ /* 0x000fe20003f86270 */
[----:B------:R-:W-:Y:S01]  /*1fa0*/  IMAD.MOV R8, RZ, RZ, -R8 ;  /* 0x000000ffff087224 */ /* 0x000fe200078e0a08 */
[----:B------:R-:W-:Y:S01]  /*1fb0*/  LOP3.LUT R13, R2, 0x18c, RZ, 0xfc, !PT ;  /* 0x0000018c020d7812 */ /* 0x000fe200078efcff */
[----:B------:R-:W-:Y:S01]  /*1fc0*/  @!P1 IMAD.IADD R40, R40, 0x1, -R5 ;  /* 0x0000000128289824 */ /* 0x000fe200078e0a05 */
[----:B------:R-:W-:Y:S01]  /*1fd0*/  ISETP.GE.AND P1, PT, R17, RZ, PT ;  /* 0x000000ff1100720c */ /* 0x000fe20003f26270 */
[----:B------:R-:W-:Y:S01]  /*1fe0*/  @!P5 IMAD.MOV R36, RZ, RZ, -R36 ;  /* 0x000000ffff24d224 */ /* 0x000fe200078e0a24 */
[----:B------:R-:W-:Y:S01]  /*1ff0*/  ISETP.GE.AND P5, PT, R11, RZ, PT ;  /* 0x000000ff0b00720c */ /* 0x000fe20003fa6270 */
[C---:B------:R-:W-:Y:S01]  /*2000*/  IMAD R194, R5.reuse, R8, R194 ;  /* 0x0000000805c27224 */ /* 0x040fe200078e02c2 */
[----:B------:R-:W-:Y:S01]  /*2010*/  LOP3.LUT R8, R2, 0x190, RZ, 0xfc, !PT ;  /* 0x0000019002087812 */ /* 0x000fe200078efcff */
[----:B------:R-:W-:Y:S01]  /*2020*/  @!P0 IMAD.MOV R192, RZ, RZ, -R192 ;  /* 0x000000ffffc08224 */ /* 0x000fe200078e0ac0 */
[----:B------:R-:W-:Y:S01]  /*2030*/  ISETP.GT.U32.AND P0, PT, R5, R40, PT ;  /* 0x000000280500720c */ /* 0x000fe20003f04070 */
[----:B------:R-:W-:Y:S01]  /*2040*/  IMAD.HI.U32 R7, R3, R56, RZ ;  /* 0x0000003803077227 */ /* 0x000fe200078e00ff */
[----:B0-----:R-:W-:-:S02]  /*2050*/  IABS R44, R8 ;  /* 0x00000008002c7213 */ /* 0x001fc40000000000 */
[----:B------:R-:W-:Y:S01]  /*2060*/  IABS R46, R13 ;  /* 0x0000000d002e7213 */ /* 0x000fe20000000000 */
[----:B------:R-:W-:Y:S01]  /*2070*/  @!P2 IMAD.MOV R38, RZ, RZ, -R38 ;  /* 0x000000ffff26a224 */ /* 0x000fe200078e0a26 */
[----:B------:R-:W-:Y:S01]  /*2080*/  ISETP.GT.U32.AND P2, PT, R5, R42, PT ;  /* 0x0000002a0500720c */ /* 0x000fe20003f44070 */
[----:B------:R-:W-:Y:S01]  /*2090*/  IMAD.MOV R7, RZ, RZ, -R7 ;  /* 0x000000ffff077224 */ /* 0x000fe200078e0a07 */
[----:B------:R-:W-:Y:S01]  /*20a0*/  LOP3.LUT R17, R2, 0x184, RZ, 0xfc, !PT ;  /* 0x0000018402117812 */ /* 0x000fe200078efcff */
[----:B------:R-:W-:Y:S01]  /*20b0*/  @!P6 IMAD.IADD R58, R58, 0x1, -R5 ;  /* 0x000000013a3ae824 */ /* 0x000fe200078e0a05 */
[----:B------:R-:W-:Y:S01]  /*20c0*/  ISETP.GE.AND P6, PT, R15, RZ, PT ;  /* 0x000000ff0f00720c */ /* 0x000fe20003fc6270 */
[----:B------:R-:W-:Y:S01]  /*20d0*/  IMAD R56, R5, R7, R56 ;  /* 0x0000000705387224 */ /* 0x000fe200078e0238 */
[----:B------:R-:W-:Y:S01]  /*20e0*/  LOP3.LUT R15, R2, 0x188, RZ, 0xfc, !PT ;  /* 0x00000188020f7812 */ /* 0x000fe200078efcff */
[----:B------:R-:W-:Y:S01]  /*20f0*/  IMAD.HI.U32 R7, R3, R44, RZ ;  /* 0x0000002c03077227 */ /* 0x000fe200078e00ff */
[----:B------:R-:W-:-:S02]  /*2100*/  IABS R196, R17 ;  /* 0x0000001100c47213 */ /* 0x000fc40000000000 */
[----:B------:R-:W-:Y:S01]  /*2110*/  IABS R54, R15 ;  /* 0x0000000f00367213 */ /* 0x000fe20000000000 */
[----:B------:R-:W-:Y:S01]  /*2120*/  @!P5 IMAD.MOV R58, RZ, RZ, -R58 ;  /* 0x000000ffff3ad224 */ /* 0x000fe200078e0a3a */
[C---:B------:R-:W-:Y:S01]  /*2130*/  ISETP.GT.U32.AND P5, PT, R5.reuse, R56, PT ;  /* 0x000000380500720c */ /* 0x040fe20003fa4070 */
[----:B------:R-:W-:Y:S01]  /*2140*/  @!P0 IMAD.IADD R40, R40, 0x1, -R5 ;  /* 0x0000000128288824 */ /* 0x000fe200078e0a05 */
[C---:B------:R-:W-:Y:S01]  /*2150*/  ISETP.GT.U32.AND P0, PT, R5.reuse, R194, PT ;  /* 0x000000c20500720c */ /* 0x040fe20003f04070 */
[----:B------:R-:W-:Y:S02]  /*2160*/  IMAD.MOV R7, RZ, RZ, -R7 ;  /* 0x000000ffff077224 */ /* 0x000fe400078e0a07 */
[----:B------:R-:W-:Y:S02]  /*2170*/  @!P2 IMAD.IADD R42, R42, 0x1, -R5 ;  /* 0x000000012a2aa824 */ /* 0x000fe400078e0a05 */
[C---:B------:R-:W-:Y:S02]  /*2180*/  IMAD R44, R5.reuse, R7, R44 ;  /* 0x00000007052c7224 */ /* 0x040fe400078e022c */
[----:B------:R-:W-:Y:S01]  /*2190*/  @!P4 IMAD.MOV R40, RZ, RZ, -R40 ;  /* 0x000000ffff28c224 */ /* 0x000fe200078e0a28 */
[----:B------:R-:W-:Y:S01]  /*21a0*/  ISETP.GT.U32.AND P2, PT, R5, R42, PT ;  /* 0x0000002a0500720c */ /* 0x000fe20003f44070 */
[----:B------:R-:W-:Y:S01]  /*21b0*/  IMAD.HI.U32 R7, R3, R46, RZ ;  /* 0x0000002e03077227 */ /* 0x000fe200078e00ff */
[----:B------:R-:W-:-:S03]  /*21c0*/  ISETP.GT.U32.AND P4, PT, R5, R44, PT ;  /* 0x0000002c0500720c */ /* 0x000fc60003f84070 */
[--C-:B------:R-:W-:Y:S02]  /*21d0*/  @!P5 IMAD.IADD R56, R56, 0x1, -R5.reuse ;  /* 0x000000013838d824 */ /* 0x100fe400078e0a05 */
[----:B------:R-:W-:Y:S02]  /*21e0*/  @!P0 IMAD.IADD R194, R194, 0x1, -R5 ;  /* 0x00000001c2c28824 */ /* 0x000fe400078e0a05 */
[----:B------:R-:W-:Y:S01]  /*21f0*/  IMAD.MOV R7, RZ, RZ, -R7 ;  /* 0x000000ffff077224 */ /* 0x000fe200078e0a07 */
[----:B------:R-:W-:Y:S01]  /*2200*/  ISETP.GT.U32.AND P5, PT, R5, R56, PT ;  /* 0x000000380500720c */ /* 0x000fe20003fa4070 */
[----:B------:R-:W-:Y:S01]  /*2210*/  IMAD.HI.U32 R11, R3, R196, RZ ;  /* 0x000000c4030b7227 */ /* 0x000fe200078e00ff */
[----:B------:R-:W-:-:S03]  /*2220*/  ISETP.GT.U32.AND P0, PT, R5, R194, PT ;  /* 0x000000c20500720c */ /* 0x000fc60003f04070 */
[--C-:B------:R-:W-:Y:S01]  /*2230*/  @!P2 IMAD.IADD R42, R42, 0x1, -R5.reuse ;  /* 0x000000012a2aa824 */ /* 0x100fe200078e0a05 */
[----:B------:R-:W-:Y:S01]  /*2240*/  ISETP.GE.AND P2, PT, R8, RZ, PT ;  /* 0x000000ff0800720c */ /* 0x000fe20003f46270 */
[----:B------:R-:W-:Y:S02]  /*2250*/  @!P4 IMAD.IADD R44, R44, 0x1, -R5 ;  /* 0x000000012c2cc824 */ /* 0x000fe400078e0a05 */
[----:B------:R-:W-:-:S03]  /*2260*/  IMAD.HI.U32 R8, R3, R54, RZ ;  /* 0x0000003603087227 */ /* 0x000fc600078e00ff */
[C---:B------:R-:W-:Y:S01]  /*2270*/  ISETP.GT.U32.AND P4, PT, R5.reuse, R44, PT ;  /* 0x0000002c0500720c */ /* 0x040fe20003f84070 */
[----:B------:R-:W-:Y:S02]  /*2280*/  IMAD.MOV R8, RZ, RZ, -R8 ;  /* 0x000000ffff087224 */ /* 0x000fe400078e0a08 */
[----:B------:R-:W-:Y:S02]  /*2290*/  IMAD R46, R5, R7, R46 ;  /* 0x00000007052e7224 */ /* 0x000fe400078e022e */
[----:B------:R-:W-:Y:S01]  /*22a0*/  @!P5 IMAD.IADD R56, R56, 0x1, -R5 ;  /* 0x000000013838d824 */ /* 0x000fe200078e0a05 */
[----:B------:R-:W-:Y:S01]  /*22b0*/  ISETP.GE.AND P5, PT, R15, RZ, PT ;  /* 0x000000ff0f00720c */ /* 0x000fe20003fa6270 */
[C---:B------:R-:W-:Y:S01]  /*22c0*/  IMAD R54, R5.reuse, R8, R54 ;  /* 0x0000000805367224 */ /* 0x040fe200078e0236 */
[----:B------:R-:W-:Y:S01]  /*22d0*/  LOP3.LUT R15, R2, 0x178, RZ, 0xfc, !PT ;  /* 0x00000178020f7812 */ /* 0x000fe200078efcff */
[----:B------:R-:W-:Y:S02]  /*22e0*/  IMAD.MOV R11, RZ, RZ, -R11 ;  /* 0x000000ffff0b7224 */ /* 0x000fe400078e0a0b */
[--C-:B------:R-:W-:Y:S01]  /*22f0*/  @!P0 IMAD.IADD R194, R194, 0x1, -R5.reuse ;  /* 0x00000001c2c28824 */ /* 0x100fe200078e0a05 */
[C---:B------:R-:W-:Y:S01]  /*2300*/  ISETP.GT.U32.AND P0, PT, R5.reuse, R46, PT ;  /* 0x0000002e0500720c */ /* 0x040fe20003f04070 */
[----:B------:R-:W-:Y:S01]  /*2310*/  @!P6 IMAD.MOV R56, RZ, RZ, -R56 ;  /* 0x000000ffff38e224 */ /* 0x000fe200078e0a38 */
[C---:B------:R-:W-:Y:S01]  /*2320*/  ISETP.GT.U32.AND P6, PT, R5.reuse, R54, PT ;  /* 0x000000360500720c */ /* 0x040fe20003fc4070 */
[----:B------:R-:W-:Y:S01]  /*2330*/  IMAD R196, R5, R11, R196 ;  /* 0x0000000b05c47224 */ /* 0x000fe200078e02c4 */
[----:B------:R-:W-:Y:S01]  /*2340*/  IABS R52, R15 ;  /* 0x0000000f00347213 */ /* 0x000fe20000000000 */
[----:B------:R-:W-:-:S02]  /*2350*/  @!P4 IMAD.IADD R44, R44, 0x1, -R5 ;  /* 0x000000012c2cc824 */ /* 0x000fc400078e0a05 */
[----:B------:R-:W-:Y:S01]  /*2360*/  @!P3 IMAD.MOV R42, RZ, RZ, -R42 ;  /* 0x000000ffff2ab224 */ /* 0x000fe200078e0a2a */
[----:B------:R-:W-:Y:S01]  /*2370*/  ISETP.GT.U32.AND P4, PT, R5, R196, PT ;  /* 0x000000c40500720c */ /* 0x000fe20003f84070 */
[----:B------:R-:W-:Y:S01]  /*2380*/  VIADD R7, R6, 0x17c ;  /* 0x0000017c06077836 */ /* 0x000fe20000000000 */
[----:B------:R-:W-:Y:S01]  /*2390*/  ISETP.GE.AND P3, PT, R13, RZ, PT ;  /* 0x000000ff0d00720c */ /* 0x000fe20003f66270 */
[----:B------:R-:W-:Y:S01]  /*23a0*/  @!P1 IMAD.MOV R194, RZ, RZ, -R194 ;  /* 0x000000ffffc29224 */ /* 0x000fe200078e0ac2 */
[----:B------:R-:W-:Y:S01]  /*23b0*/  LOP3.LUT R13, R2, 0x180, RZ, 0xfc, !PT ;  /* 0x00000180020d7812 */ /* 0x000fe200078efcff */
[--C-:B------:R-:W-:Y:S01]  /*23c0*/  @!P0 IMAD.IADD R46, R46, 0x1, -R5.reuse ;  /* 0x000000012e2e8824 */ /* 0x100fe200078e0a05 */
[----:B------:R-:W-:Y:S01]  /*23d0*/  IABS R50, R7 ;  /* 0x0000000700327213 */ /* 0x000fe20000000000 */
[----:B------:R-:W-:Y:S01]  /*23e0*/  @!P6 IMAD.IADD R54, R54, 0x1, -R5 ;  /* 0x000000013636e824 */ /* 0x000fe200078e0a05 */
[----:B------:R-:W-:Y:S01]  /*23f0*/  IABS R48, R13 ;  /* 0x0000000d00307213 */ /* 0x000fe20000000000 */
[----:B------:R-:W-:Y:S01]  /*2400*/  IMAD.HI.U32 R11, R3, R52, RZ ;  /* 0x00000034030b7227 */ /* 0x000fe200078e00ff */
[----:B------:R-:W-:-:S02]  /*2410*/  ISETP.GT.U32.AND P0, PT, R5, R46, PT ;  /* 0x0000002e0500720c */ /* 0x000fc40003f04070 */
        /* <DEDUP_REMOVED lines=22> */
[----:B------:R-:W-:Y:S01]  /*2580*/  @!P4 IMAD.IADD R196, R196, 0x1, -R5 ;  /* 0x00000001c4c4c824 */ /* 0x000fe200078e0a05 */
[----:B------:R-:W-:Y:S01]  /*2590*/  ISETP.GT.U32.AND P4, PT, R5, R52, PT ;  /* 0x000000340500720c */ /* 0x000fe20003f84070 */
[----:B------:R-:W-:Y:S01]  /*25a0*/  @!P2 IMAD.MOV R44, RZ, RZ, -R44 ;  /* 0x000000ffff2ca224 */ /* 0x000fe200078e0a2c */
[----:B------:R-:W-:Y:S01]  /*25b0*/  IABS R78, R11 ;  /* 0x0000000b004e7213 */ /* 0x000fe20000000000 */
[----:B------:R-:W-:Y:S01]  /*25c0*/  @!P5 IMAD.MOV R54, RZ, RZ, -R54 ;  /* 0x000000ffff36d224 */ /* 0x000fe200078e0a36 */
[----:B------:R-:W-:-:S02]  /*25d0*/  ISETP.GE.AND P2, PT, R17, RZ, PT ;  /* 0x000000ff1100720c */ /* 0x000fc40003f46270 */
[----:B------:R-:W-:Y:S01]  /*25e0*/  IABS R80, R13 ;  /* 0x0000000d00507213 */ /* 0x000fe20000000000 */
[--C-:B------:R-:W-:Y:S01]  /*25f0*/  @!P6 IMAD.IADD R48, R48, 0x1, -R5.reuse ;  /* 0x000000013030e824 */ /* 0x100fe200078e0a05 */
[----:B------:R-:W-:Y:S01]  /*2600*/  ISETP.GE.AND P6, PT, R7, RZ, PT ;  /* 0x000000ff0700720c */ /* 0x000fe20003fc6270 */
[----:B------:R-:W-:Y:S01]  /*2610*/  IMAD.HI.U32 R7, R3, R198, RZ ;  /* 0x000000c603077227 */ /* 0x000fe200078e00ff */
[----:B------:R-:W-:Y:S02]  /*2620*/  ISETP.GE.AND P5, PT, R15, RZ, PT ;  /* 0x000000ff0f00720c */ /* 0x000fe40003fa6270 */
[----:B------:R-:W-:Y:S01]  /*2630*/  LOP3.LUT R15, R2, 0x168, RZ, 0xfc, !PT ;  /* 0x00000168020f7812 */ /* 0x000fe200078efcff */
[--C-:B------:R-:W-:Y:S01]  /*2640*/  @!P3 IMAD.IADD R50, R50, 0x1, -R5.reuse ;  /* 0x000000013232b824 */ /* 0x100fe200078e0a05 */
[C---:B------:R-:W-:Y:S01]  /*2650*/  ISETP.GT.U32.AND P3, PT, R5.reuse, R48, PT ;  /* 0x000000300500720c */ /* 0x040fe20003f64070 */
[----:B------:R-:W-:Y:S01]  /*2660*/  @!P4 IMAD.IADD R52, R52, 0x1, -R5 ;  /* 0x000000013434c824 */ /* 0x000fe200078e0a05 */
[----:B------:R-:W-:Y:S01]  /*2670*/  IABS R82, R15 ;  /* 0x0000000f00527213 */ /* 0x000fe20000000000 */
[----:B------:R-:W-:Y:S01]  /*2680*/  IMAD.MOV R8, RZ, RZ, -R7 ;  /* 0x000000ffff087224 */ /* 0x000fe200078e0a07 */
[----:B------:R-:W-:Y:S01]  /*2690*/  ISETP.GT.U32.AND P4, PT, R5, R50, PT ;  /* 0x000000320500720c */ /* 0x000fe20003f84070 */
[----:B------:R-:W-:Y:S01]  /*26a0*/  IMAD.HI.U32 R7, R3, R78, RZ ;  /* 0x0000004e03077227 */ /* 0x000fe200078e00ff */
[----:B------:R-:W-:-:S03]  /*26b0*/  LOP3.LUT R17, R2, 0x164, RZ, 0xfc, !PT ;  /* 0x0000016402117812 */ /* 0x000fc600078efcff */
[----:B------:R-:W-:Y:S01]  /*26c0*/  IMAD.MOV R7, RZ, RZ, -R7 ;  /* 0x000000ffff077224 */ /* 0x000fe200078e0a07 */
[----:B------:R-:W-:Y:S01]  /*26d0*/  IABS R200, R17 ;  /* 0x0000001100c87213 */ /* 0x000fe20000000000 */
[C---:B------:R-:W-:Y:S02]  /*26e0*/  IMAD R198, R5.reuse, R8, R198 ;  /* 0x0000000805c67224 */ /* 0x040fe400078e02c6 */
        /* <DEDUP_REMOVED lines=19> */
[----:B------:R-:W-:Y:S01]  /*2820*/  @!P2 IMAD.IADD R52, R52, 0x1, -R5 ;  /* 0x000000013434a824 */ /* 0x000fe200078e0a05 */
[----:B------:R-:W-:Y:S01]  /*2830*/  ISETP.GE.AND P2, PT, R11, RZ, PT ;  /* 0x000000ff0b00720c */ /* 0x000fe20003f46270 */
[----:B------:R-:W-:Y:S01]  /*2840*/  @!P1 IMAD.MOV R50, RZ, RZ, -R50 ;  /* 0x000000ffff329224 */ /* 0x000fe200078e0a32 */
[----:B------:R-:W-:Y:S01]  /*2850*/  ISETP.GT.U32.AND P1, PT, R5, R80, PT ;  /* 0x000000500500720c */ /* 0x000fe20003f24070 */
[----:B------:R-:W-:Y:S02]  /*2860*/  IMAD.MOV R11, RZ, RZ, -R7 ;  /* 0x000000ffff0b7224 */ /* 0x000fe400078e0a07 */
[----:B------:R-:W-:-:S04]  /*2870*/  IMAD.HI.U32 R8, R3, R200, RZ ;  /* 0x000000c803087227 */ /* 0x000fc800078e00ff */
[C---:B------:R-:W-:Y:S02]  /*2880*/  IMAD R82, R5.reuse, R11, R82 ;  /* 0x0000000b05527224 */ /* 0x040fe400078e0252 */
[----:B------:R-:W-:Y:S02]  /*2890*/  IMAD.MOV R8, RZ, RZ, -R8 ;  /* 0x000000ffff087224 */ /* 0x000fe400078e0a08 */
[--C-:B------:R-:W-:Y:S01]  /*28a0*/  @!P4 IMAD.IADD R78, R78, 0x1, -R5.reuse ;  /* 0x000000014e4ec824 */ /* 0x100fe200078e0a05 */
[C---:B------:R-:W-:Y:S01]  /*28b0*/  ISETP.GT.U32.AND P4, PT, R5.reuse, R82, PT ;  /* 0x000000520500720c */ /* 0x040fe20003f84070 */
[C---:B------:R-:W-:Y:S01]  /*28c0*/  IMAD R200, R5.reuse, R8, R200 ;  /* 0x0000000805c87224 */ /* 0x040fe200078e02c8 */
[----:B------:R-:W-:Y:S01]  /*28d0*/  LOP3.LUT R8, R2, 0x160, RZ, 0xfc, !PT ;  /* 0x0000016002087812 */ /* 0x000fe200078efcff */
[--C-:B------:R-:W-:Y:S02]  /*28e0*/  @!P0 IMAD.IADD R198, R198, 0x1, -R5.reuse ;  /* 0x00000001c6c68824 */ /* 0x100fe400078e0a05 */
[--C-:B------:R-:W-:Y:S01]  /*28f0*/  @!P1 IMAD.IADD R80, R80, 0x1, -R5.reuse ;  /* 0x0000000150509824 */ /* 0x100fe200078e0a05 */
[----:B------:R-:W-:Y:S01]  /*2900*/  IABS R84, R8 ;  /* 0x0000000800547213 */ /* 0x000fe20000000000 */
[----:B------:R-:W-:Y:S01]  /*2910*/  @!P6 IMAD.MOV R198, RZ, RZ, -R198 ;  /* 0x000000ffffc6e224 */ /* 0x000fe200078e0ac6 */
[C---:B------:R-:W-:Y:S01]  /*2920*/  ISETP.GT.U32.AND P6, PT, R5.reuse, R200, PT ;  /* 0x000000c80500720c */ /* 0x040fe20003fc4070 */
[----:B------:R-:W-:Y:S01]  /*2930*/  VIADD R7, R6, 0x15c ;  /* 0x0000015c06077836 */ /* 0x000fe20000000000 */
[----:B------:R-:W-:Y:S01]  /*2940*/  ISETP.GT.U32.AND P1, PT, R5, R80, PT ;  /* 0x000000500500720c */ /* 0x000fe20003f24070 */
[----:B------:R-:W-:Y:S01]  /*2950*/  @!P5 IMAD.MOV R52, RZ, RZ, -R52 ;  /* 0x000000ffff34d224 */ /* 0x000fe200078e0a34 */
[----:B------:R-:W-:Y:S01]  /*2960*/  ISETP.GE.AND P5, PT, R15, RZ, PT ;  /* 0x000000ff0f00720c */ /* 0x000fe20003fa6270 */
[----:B------:R-:W-:Y:S01]  /*2970*/  @!P4 IMAD.IADD R82, R82, 0x1, -R5 ;  /* 0x000000015252c824 */ /* 0x000fe200078e0a05 */
[----:B------:R-:W-:Y:S01]  /*2980*/  ISETP.GE.AND P0, PT, R7, RZ, PT ;  /* 0x000000ff0700720c */ /* 0x000fe20003f06270 */
[----:B------:R-:W-:Y:S01]  /*2990*/  @!P2 IMAD.MOV R78, RZ, RZ, -R78 ;  /* 0x000000ffff4ea224 */ /* 0x000fe200078e0a4e */
[----:B------:R-:W-:Y:S01]  /*29a0*/  IABS R86, R7 ;  /* 0x0000000700567213 */ /* 0x000fe20000000000 */
[----:B------:R-:W-:Y:S01]  /*29b0*/  IMAD.HI.U32 R7, R3, R84, RZ ;  /* 0x0000005403077227 */ /* 0x000fe200078e00ff */
[----:B------:R-:W-:-:S02]  /*29c0*/  ISETP.GT.U32.AND P4, PT, R5, R82, PT ;  /* 0x000000520500720c */ /* 0x000fc40003f84070 */
[----:B------:R-:W-:Y:S01]  /*29d0*/  ISETP.GE.AND P2, PT, R17, RZ, PT ;  /* 0x000000ff1100720c */ /* 0x000fe20003f46270 */
[----:B------:R-:W-:Y:S01]  /*29e0*/  @!P6 IMAD.IADD R200, R200, 0x1, -R5 ;  /* 0x00000001c8c8e824 */ /* 0x000fe200078e0a05 */
[C---:B------:R-:W-:Y:S01]  /*29f0*/  LOP3.LUT R15, R2.reuse, 0x14c, RZ, 0xfc, !PT ;  /* 0x0000014c020f7812 */ /* 0x040fe200078efcff */
[----:B------:R-:W-:Y:S01]  /*2a00*/  IMAD.MOV R11, RZ, RZ, -R7 ;  /* 0x000000ffff0b7224 */ /* 0x000fe200078e0a07 */
[----:B------:R-:W-:Y:S01]  /*2a10*/  LOP3.LUT R17, R2, 0x148, RZ, 0xfc, !PT ;  /* 0x0000014802117812 */ /* 0x000fe200078efcff */
[----:B------:R-:W-:Y:S01]  /*2a20*/  @!P1 IMAD.IADD R80, R80, 0x1, -R5 ;  /* 0x0000000150509824 */ /* 0x000fe200078e0a05 */
[----:B------:R-:W-:Y:S01]  /*2a30*/  ISETP.GE.AND P1, PT, R8, RZ, PT ;  /* 0x000000ff0800720c */ /* 0x000fe20003f26270 */
[----:B------:R-:W-:Y:S01]  /*2a40*/  IMAD.HI.U32 R7, R3, R86, RZ ;  /* 0x0000005603077227 */ /* 0x000fe200078e00ff */
[----:B------:R-:W-:Y:S02]  /*2a50*/  ISETP.GT.U32.AND P6, PT, R5, R200, PT ;  /* 0x000000c80500720c */ /* 0x000fe40003fc4070 */
[----:B------:R-:W-:Y:S01]  /*2a60*/  IABS R92, R15 ;  /* 0x0000000f005c7213 */ /* 0x000fe20000000000 */
[----:B------:R-:W-:Y:S01]  /*2a70*/  IMAD.HI.U32 R8, R3, R88, RZ ;  /* 0x0000005803087227 */ /* 0x000fe200078e00ff */
[----:B------:R-:W-:-:S03]  /*2a80*/  IABS R94, R17 ;  /* 0x00000011005e7213 */ /* 0x000fc60000000000 */
[C---:B------:R-:W-:Y:S02]  /*2a90*/  IMAD R84, R5.reuse, R11, R84 ;  /* 0x0000000b05547224 */ /* 0x040fe400078e0254 */
[----:B------:R-:W-:Y:S02]  /*2aa0*/  IMAD.MOV R7, RZ, RZ, -R7 ;  /* 0x000000ffff077224 */ /* 0x000fe400078e0a07 */
[----:B------:R-:W-:Y:S02]  /*2ab0*/  IMAD.MOV R8, RZ, RZ, -R8 ;  /* 0x000000ffff087224 */ /* 0x000fe400078e0a08 */
[----:B------:R-:W-:Y:S01]  /*2ac0*/  @!P4 IMAD.IADD R82, R82, 0x1, -R5 ;  /* 0x000000015252c824 */ /* 0x000fe200078e0a05 */
[C---:B------:R-:W-:Y:S01]  /*2ad0*/  ISETP.GT.U32.AND P4, PT, R5.reuse, R84, PT ;  /* 0x000000540500720c */ /* 0x040fe20003f84070 */
[C---:B------:R-:W-:Y:S01]  /*2ae0*/  IMAD R86, R5.reuse, R7, R86 ;  /* 0x0000000705567224 */ /* 0x040fe200078e0256 */
[----:B------:R-:W-:Y:S01]  /*2af0*/  LOP3.LUT R7, R2, 0x154, RZ, 0xfc, !PT ;  /* 0x0000015402077812 */ /* 0x000fe200078efcff */
[----:B------:R-:W-:-:S02]  /*2b00*/  IMAD R88, R5, R8, R88 ;  /* 0x0000000805587224 */ /* 0x000fc400078e0258 */
[----:B------:R-:W-:Y:S01]  /*2b10*/  @!P5 IMAD.MOV R82, RZ, RZ, -R82 ;  /* 0x000000ffff52d224 */ /* 0x000fe200078e0a52 */
[C---:B------:R-:W-:Y:S01]  /*2b20*/  ISETP.GT.U32.AND P5, PT, R5.reuse, R86, PT ;  /* 0x000000560500720c */ /* 0x040fe20003fa4070 */
[--C-:B------:R-:W-:Y:S01]  /*2b30*/  @!P6 IMAD.IADD R200, R200, 0x1, -R5.reuse ;  /* 0x00000001c8c8e824 */ /* 0x100fe200078e0a05 */
[----:B------:R-:W-:Y:S01]  /*2b40*/  ISETP.GT.U32.AND P6, PT, R5, R88, PT ;  /* 0x000000580500720c */ /* 0x000fe20003fc4070 */
[----:B------:R-:W-:Y:S01]  /*2b50*/  @!P3 IMAD.MOV R80, RZ, RZ, -R80 ;  /* 0x000000ffff50b224 */ /* 0x000fe200078e0a50 */
[----:B------:R-:W-:Y:S01]  /*2b60*/  ISETP.GE.AND P3, PT, R13, RZ, PT ;  /* 0x000000ff0d00720c */ /* 0x000fe20003f66270 */
[----:B------:R-:W-:Y:S01]  /*2b70*/  @!P2 IMAD.MOV R200, RZ, RZ, -R200 ;  /* 0x000000ffffc8a224 */ /* 0x000fe200078e0ac8 */
[----:B------:R-:W-:Y:S01]  /*2b80*/  IABS R202, R7 ;  /* 0x0000000700ca7213 */ /* 0x000fe20000000000 */
[----:B------:R-:W-:Y:S01]  /*2b90*/  @!P4 IMAD.IADD R84, R84, 0x1, -R5 ;  /* 0x000000015454c824 */ /* 0x000fe200078e0a05 */
[----:B------:R-:W-:Y:S02]  /*2ba0*/  LOP3.LUT R13, R2, 0x150, RZ, 0xfc, !PT ;  /* 0x00000150020d7812 */ /* 0x000fe400078efcff */
[----:B------:R-:W-:Y:S01]  /*2bb0*/  ISETP.GE.AND P4, PT, R7, RZ, PT ;  /* 0x000000ff0700720c */ /* 0x000fe20003f86270 */
[----:B------:R-:W-:Y:S01]  /*2bc0*/  IMAD.HI.U32 R7, R3, R202, RZ ;  /* 0x000000ca03077227 */ /* 0x000fe200078e00ff */
[----:B------:R-:W-:-:S03]  /*2bd0*/  IABS R90, R13 ;  /* 0x0000000d005a7213 */ /* 0x000fc60000000000 */
[--C-:B------:R-:W-:Y:S01]  /*2be0*/  @!P5 IMAD.IADD R86, R86, 0x1, -R5.reuse ;  /* 0x000000015656d824 */ /* 0x100fe200078e0a05 */
[C---:B------:R-:W-:Y:S01]  /*2bf0*/  ISETP.GT.U32.AND P5, PT, R5.reuse, R84, PT ;  /* 0x000000540500720c */ /* 0x040fe20003fa4070 */
[----:B------:R-:W-:Y:S02]  /*2c00*/  @!P6 IMAD.IADD R88, R88, 0x1, -R5 ;  /* 0x000000015858e824 */ /* 0x000fe400078e0a05 */
[----:B------:R-:W-:Y:S01]  /*2c10*/  IMAD.MOV R8, RZ, RZ, -R7 ;  /* 0x000000ffff087224 */ /* 0x000fe200078e0a07 */
[----:B------:R-:W-:Y:S01]  /*2c20*/  ISETP.GT.U32.AND P2, PT, R5, R86, PT ;  /* 0x000000560500720c */ /* 0x000fe20003f44070 */
[----:B------:R-:W-:Y:S01]  /*2c30*/  IMAD.HI.U32 R7, R3, R90, RZ ;  /* 0x0000005a03077227 */ /* 0x000fe200078e00ff */
[----:B------:R-:W-:-:S03]  /*2c40*/  ISETP.GT.U32.AND P6, PT, R5, R88, PT ;  /* 0x000000580500720c */ /* 0x000fc60003fc4070 */
[----:B------:R-:W-:Y:S02]  /*2c50*/  IMAD R202, R5, R8, R202 ;  /* 0x0000000805ca7224 */ /* 0x000fe400078e02ca */
[----:B------:R-:W-:Y:S02]  /*2c60*/  IMAD.MOV R11, RZ, RZ, -R7 ;  /* 0x000000ffff0b7224 */ /* 0x000fe400078e0a07 */
[----:B------:R-:W-:-:S04]  /*2c70*/  IMAD.HI.U32 R7, R3, R92, RZ ;  /* 0x0000005c03077227 */ /* 0x000fc800078e00ff */
[----:B------:R-:W-:Y:S01]  /*2c80*/  @!P5 IMAD.IADD R84, R84, 0x1, -R5 ;  /* 0x000000015454d824 */ /* 0x000fe200078e0a05 */
[C---:B------:R-:W-:Y:S01]  /*2c90*/  ISETP.GT.U32.AND P5, PT, R5.reuse, R202, PT ;  /* 0x000000ca0500720c */ /* 0x040fe20003fa4070 */
[----:B------:R-:W-:Y:S01]  /*2ca0*/  IMAD R90, R5, R11, R90 ;  /* 0x0000000b055a7224 */ /* 0x000fe200078e025a */
[----:B------:R-:W-:Y:S01]  /*2cb0*/  LOP3.LUT R11, R2, 0x144, RZ, 0xfc, !PT ;  /* 0x00000144020b7812 */ /* 0x000fe200078efcff */
[----:B------:R-:W-:-:S03]  /*2cc0*/  IMAD.HI.U32 R8, R3, R94, RZ ;  /* 0x0000005e03087227 */ /* 0x000fc600078e00ff */
[----:B------:R-:W-:Y:S01]  /*2cd0*/  IABS R204, R11 ;  /* 0x0000000b00cc7213 */ /* 0x000fe20000000000 */
[----:B------:R-:W-:Y:S02]  /*2ce0*/  IMAD.MOV R7, RZ, RZ, -R7 ;  /* 0x000000ffff077224 */ /* 0x000fe400078e0a07 */
[--C-:B------:R-:W-:Y:S01]  /*2cf0*/  @!P6 IMAD.IADD R88, R88, 0x1, -R5.reuse ;  /* 0x000000015858e824 */ /* 0x100fe200078e0a05 */
[----:B------:R-:W-:Y:S01]  /*2d00*/  ISETP.GT.U32.AND P6, PT, R5, R90, PT ;  /* 0x0000005a0500720c */ /* 0x000fe20003fc4070 */
[--C-:B------:R-:W-:Y:S01]  /*2d10*/  @!P2 IMAD.IADD R86, R86, 0x1, -R5.reuse ;  /* 0x000000015656a824 */ /* 0x100fe200078e0a05 */
[----:B------:R-:W-:Y:S01]  /*2d20*/  ISETP.GE.AND P2, PT, R13, RZ, PT ;  /* 0x000000ff0d00720c */ /* 0x000fe20003f46270 */
[----:B------:R-:W-:Y:S01]  /*2d30*/  IMAD.MOV R8, RZ, RZ, -R8 ;  /* 0x000000ffff087224 */ /* 0x000fe200078e0a08 */
[----:B------:R-:W-:Y:S01]  /*2d40*/  LOP3.LUT R13, R2, 0x140, RZ, 0xfc, !PT ;  /* 0x00000140020d7812 */ /* 0x000fe200078efcff */
[C---:B------:R-:W-:Y:S02]  /*2d50*/  IMAD R92, R5.reuse, R7, R92 ;  /* 0x00000007055c7224 */ /* 0x040fe400078e025c */
[C---:B------:R-:W-:Y:S01]  /*2d60*/  IMAD R94, R5.reuse, R8, R94 ;  /* 0x00000008055e7224 */ /* 0x040fe200078e025e */
[----:B------:R-:W-:Y:S01]  /*2d70*/  IABS R96, R13 ;  /* 0x0000000d00607213 */ /* 0x000fe20000000000 */
[----:B------:R-:W-:Y:S01]  /*2d80*/  @!P0 IMAD.MOV R86, RZ, RZ, -R86 ;  /* 0x000000ffff568224 */ /* 0x000fe200078e0a56 */
[----:B------:R-:W-:Y:S01]  /*2d90*/  ISETP.GT.U32.AND P0, PT, R5, R92, PT ;  /* 0x0000005c0500720c */ /* 0x000fe20003f04070 */
[----:B------:R-:W-:-:S02]  /*2da0*/  @!P5 IMAD.IADD R202, R202, 0x1, -R5 ;  /* 0x00000001cacad824 */ /* 0x000fc400078e0a05 */
[----:B------:R-:W-:Y:S01]  /*2db0*/  @!P3 IMAD.MOV R88, RZ, RZ, -R88 ;  /* 0x000000ffff58b224 */ /* 0x000fe200078e0a58 */
[C---:B------:R-:W-:Y:S01]  /*2dc0*/  ISETP.GT.U32.AND P3, PT, R5.reuse, R94, PT ;  /* 0x0000005e0500720c */ /* 0x040fe20003f64070 */
[----:B------:R-:W-:Y:S02]  /*2dd0*/  VIADD R7, R6, 0x13c ;  /* 0x0000013c06077836 */ /* 0x000fe40000000000 */
[----:B------:R-:W-:Y:S01]  /*2de0*/  @!P1 IMAD.MOV R84, RZ, RZ, -R84 ;  /* 0x000000ffff549224 */ /* 0x000fe200078e0a54 */
[----:B------:R-:W-:Y:S01]  /*2df0*/  ISETP.GT.U32.AND P1, PT, R5, R202, PT ;  /* 0x000000ca0500720c */ /* 0x000fe20003f24070 */
[----:B------:R-:W-:Y:S01]  /*2e00*/  @!P6 IMAD.IADD R90, R90, 0x1, -R5 ;  /* 0x000000015a5ae824 */ /* 0x000fe200078e0a05 */
[----:B------:R-:W-:Y:S02]  /*2e10*/  ISETP.GE.AND P5, PT, R7, RZ, PT ;  /* 0x000000ff0700720c */ /* 0x000fe40003fa6270 */
[----:B------:R-:W-:Y:S01]  /*2e20*/  IABS R98, R7 ;  /* 0x0000000700627213 */ /* 0x000fe20000000000 */
[----:B------:R-:W-:Y:S01]  /*2e30*/  IMAD.HI.U32 R7, R3, R204, RZ ;  /* 0x000000cc03077227 */ /* 0x000fe200078e00ff */
[----:B------:R-:W-:-:S03]  /*2e40*/  ISETP.GT.U32.AND P6, PT, R5, R90, PT ;  /* 0x0000005a0500720c */ /* 0x000fc60003fc4070 */
        /* <DEDUP_REMOVED lines=9> */
[----:B------:R-:W-:Y:S01]  /*2ee0*/  @!P1 IMAD.IADD R202, R202, 0x1, -R5 ;  /* 0x00000001caca9824 */ /* 0x000fe200078e0a05 */
[----:B------:R-:W-:Y:S01]  /*2ef0*/  ISETP.GE.AND P1, PT, R15, RZ, PT ;  /* 0x000000ff0f00720c */ /* 0x000fe20003f26270 */
[----:B------:R-:W-:Y:S01]  /*2f00*/  IMAD.HI.U32 R8, R3, R98, RZ ;  /* 0x0000006203087227 */ /* 0x000fe200078e00ff */
[----:B------:R-:W-:-:S03]  /*2f10*/  LOP3.LUT R15, R2, 0x138, RZ, 0xfc, !PT ;  /* 0x00000138020f7812 */ /* 0x000fc600078efcff */
[----:B------:R-:W-:Y:S01]  /*2f20*/  IMAD.MOV R7, RZ, RZ, -R7 ;  /* 0x000000ffff077224 */ /* 0x000fe200078e0a07 */
[----:B------:R-:W-:Y:S01]  /*2f30*/  IABS R100, R15 ;  /* 0x0000000f00647213 */ /* 0x000fe20000000000 */
[--C-:B------:R-:W-:Y:S01]  /*2f40*/  @!P6 IMAD.IADD R90, R90, 0x1, -R5.reuse ;  /* 0x000000015a5ae824 */ /* 0x100fe200078e0a05 */
[C---:B------:R-:W-:Y:S01]  /*2f50*/  ISETP.GT.U32.AND P6, PT, R5.reuse, R204, PT ;  /* 0x000000cc0500720c */ /* 0x040fe20003fc4070 */
[----:B------:R-:W-:Y:S02]  /*2f60*/  IMAD.MOV R8, RZ, RZ, -R8 ;  /* 0x000000ffff087224 */ /* 0x000fe400078e0a08 */
[C---:B------:R-:W-:Y:S02]  /*2f70*/  IMAD R96, R5.reuse, R7, R96 ;  /* 0x0000000705607224 */ /* 0x040fe400078e0260 */
[C---:B------:R-:W-:Y:S02]  /*2f80*/  IMAD R98, R5.reuse, R8, R98 ;  /* 0x0000000805627224 */ /* 0x040fe400078e0262 */
[----:B------:R-:W-:Y:S01]  /*2f90*/  @!P3 IMAD.IADD R92, R92, 0x1, -R5 ;  /* 0x000000015c5cb824 */ /* 0x000fe200078e0a05 */
[----:B------:R-:W-:Y:S01]  /*2fa0*/  ISETP.GT.U32.AND P3, PT, R5, R96, PT ;  /* 0x000000600500720c */ /* 0x000fe20003f64070 */
[----:B------:R-:W-:-:S04]  /*2fb0*/  IMAD.HI.U32 R8, R3, R206, RZ ;  /* 0x000000ce03087227 */ /* 0x000fc800078e00ff */
[----:B------:R-:W-:Y:S01]  /*2fc0*/  @!P1 IMAD.MOV R92, RZ, RZ, -R92 ;  /* 0x000000ffff5c9224 */ /* 0x000fe200078e0a5c */
[C---:B------:R-:W-:Y:S01]  /*2fd0*/  ISETP.GT.U32.AND P1, PT, R5.reuse, R98, PT ;  /* 0x000000620500720c */ /* 0x040fe20003f24070 */
[--C-:B------:R-:W-:Y:S01]  /*2fe0*/  @!P6 IMAD.IADD R204, R204, 0x1, -R5.reuse ;  /* 0x00000001cccce824 */ /* 0x100fe200078e0a05 */
[C---:B------:R-:W-:Y:S01]  /*2ff0*/  ISETP.GT.U32.AND P6, PT, R5.reuse, R94, PT ;  /* 0x0000005e0500720c */ /* 0x040fe20003fc4070 */
[----:B------:R-:W-:Y:S02]  /*3000*/  @!P4 IMAD.MOV R202, RZ, RZ, -R202 ;  /* 0x000000ffffcac224 */ /* 0x000fe400078e0aca */
[----:B------:R-:W-:Y:S01]  /*3010*/  IMAD.MOV R8, RZ, RZ, -R8 ;  /* 0x000000ffff087224 */ /* 0x000fe200078e0a08 */
[----:B------:R-:W-:Y:S01]  /*3020*/  ISETP.GT.U32.AND P4, PT, R5, R204, PT ;  /* 0x000000cc0500720c */ /* 0x000fe20003f84070 */
[--C-:B------:R-:W-:Y:S01]  /*3030*/  @!P3 IMAD.IADD R96, R96, 0x1, -R5.reuse ;  /* 0x000000016060b824 */ /* 0x100fe200078e0a05 */
[----:B------:R-:W-:Y:S01]  /*3040*/  ISETP.GE.AND P3, PT, R17, RZ, PT ;  /* 0x000000ff1100720c */ /* 0x000fe20003f66270 */
[----:B------:R-:W-:Y:S01]  /*3050*/  @!P2 IMAD.MOV R90, RZ, RZ, -R90 ;  /* 0x000000ffff5aa224 */ /* 0x000fe200078e0a5a */
[----:B------:R-:W-:Y:S01]  /*3060*/  ISETP.GE.AND P2, PT, R11, RZ, PT ;  /* 0x000000ff0b00720c */ /* 0x000fe20003f46270 */
[C---:B------:R-:W-:Y:S01]  /*3070*/  IMAD R206, R5.reuse, R8, R206 ;  /* 0x0000000805ce7224 */ /* 0x040fe200078e02ce */
[----:B------:R-:W-:Y:S01]  /*3080*/  LOP3.LUT R8, R2, 0x130, RZ, 0xfc, !PT ;  /* 0x0000013002087812 */ /* 0x000fe200078efcff */
[----:B------:R-:W-:Y:S01]  /*3090*/  @!P1 IMAD.IADD R98, R98, 0x1, -R5 ;  /* 0x0000000162629824 */ /* 0x000fe200078e0a05 */
[----:B------:R-:W-:Y:S01]  /*30a0*/  ISETP.GT.U32.AND P1, PT, R5, R96, PT ;  /* 0x000000600500720c */ /* 0x000fe20003f24070 */
[----:B------:R-:W-:Y:S01]  /*30b0*/  IMAD.HI.U32 R7, R3, R100, RZ ;  /* 0x0000006403077227 */ /* 0x000fe200078e00ff */
[----:B------:R-:W-:-:S02]  /*30c0*/  IABS R102, R8 ;  /* 0x0000000800667213 */ /* 0x000fc40000000000 */
[----:B------:R-:W-:Y:S01]  /*30d0*/  LOP3.LUT R17, R2, 0x124, RZ, 0xfc, !PT ;  /* 0x0000012402117812 */ /* 0x000fe200078efcff */
[----:B------:R-:W-:Y:S02]  /*30e0*/  IMAD.MOV R7, RZ, RZ, -R7 ;  /* 0x000000ffff077224 */ /* 0x000fe400078e0a07 */
[--C-:B------:R-:W-:Y:S01]  /*30f0*/  @!P6 IMAD.IADD R94, R94, 0x1, -R5.reuse ;  /* 0x000000015e5ee824 */ /* 0x100fe200078e0a05 */
[----:B------:R-:W-:Y:S01]  /*3100*/  ISETP.GE.AND P6, PT, R13, RZ, PT ;  /* 0x000000ff0d00720c */ /* 0x000fe20003fc6270 */
[----:B------:R-:W-:Y:S01]  /*3110*/  @!P4 IMAD.IADD R204, R204, 0x1, -R5 ;  /* 0x00000001ccccc824 */ /* 0x000fe200078e0a05 */
[C---:B------:R-:W-:Y:S01]  /*3120*/  LOP3.LUT R13, R2.reuse, 0x12c, RZ, 0xfc, !PT ;  /* 0x0000012c020d7812 */ /* 0x040fe200078efcff */
[----:B------:R-:W-:Y:S01]  /*3130*/  IMAD R100, R5, R7, R100 ;  /* 0x0000000705647224 */ /* 0x000fe200078e0264 */
[----:B------:R-:W-:Y:S01]  /*3140*/  ISETP.GE.AND P4, PT, R15, RZ, PT ;  /* 0x000000ff0f00720c */ /* 0x000fe20003f86270 */
[----:B------:R-:W-:Y:S01]  /*3150*/  IMAD.HI.U32 R7, R3, R102, RZ ;  /* 0x0000006603077227 */ /* 0x000fe200078e00ff */
[----:B------:R-:W-:-:S02]  /*3160*/  LOP3.LUT R15, R2, 0x128, RZ, 0xfc, !PT ;  /* 0x00000128020f7812 */ /* 0x000fc400078efcff */
[----:B------:R-:W-:Y:S01]  /*3170*/  IABS R104, R13 ;  /* 0x0000000d00687213 */ /* 0x000fe20000000000 */
[----:B------:R-:W-:Y:S01]  /*3180*/  @!P2 IMAD.MOV R204, RZ, RZ, -R204 ;  /* 0x000000ffffcca224 */ /* 0x000fe200078e0acc */
[C---:B------:R-:W-:Y:S01]  /*3190*/  ISETP.GT.U32.AND P2, PT, R5.reuse, R100, PT ;  /* 0x000000640500720c */ /* 0x040fe20003f44070 */
[----:B------:R-:W-:Y:S01]  /*31a0*/  @!P1 IMAD.IADD R96, R96, 0x1, -R5 ;  /* 0x0000000160609824 */ /* 0x000fe200078e0a05 */
[C---:B------:R-:W-:Y:S01]  /*31b0*/  ISETP.GT.U32.AND P1, PT, R5.reuse, R206, PT ;  /* 0x000000ce0500720c */ /* 0x040fe20003f24070 */
[----:B------:R-:W-:Y:S01]  /*31c0*/  IMAD.MOV R7, RZ, RZ, -R7 ;  /* 0x000000ffff077224 */ /* 0x000fe200078e0a07 */
[----:B------:R-:W-:Y:S01]  /*31d0*/  IABS R106, R15 ;  /* 0x0000000f006a7213 */ /* 0x000fe20000000000 */
[----:B------:R-:W-:Y:S01]  /*31e0*/  @!P0 IMAD.MOV R94, RZ, RZ, -R94 ;  /* 0x000000ffff5e8224 */ /* 0x000fe200078e0a5e */
[C---:B------:R-:W-:Y:S01]  /*31f0*/  ISETP.GT.U32.AND P0, PT, R5.reuse, R98, PT ;  /* 0x000000620500720c */ /* 0x040fe20003f04070 */
[----:B------:R-:W-:Y:S01]  /*3200*/  IMAD R102, R5, R7, R102 ;  /* 0x0000000705667224 */ /* 0x000fe200078e0266 */
[----:B------:R-:W-:Y:S01]  /*3210*/  IABS R208, R17 ;  /* 0x0000001100d07213 */ /* 0x000fe20000000000 */
[----:B------:R-:W-:-:S02]  /*3220*/  @!P6 IMAD.MOV R96, RZ, RZ, -R96 ;  /* 0x000000ffff60e224 */ /* 0x000fc400078e0a60 */
[----:B------:R-:W-:Y:S01]  /*3230*/  IMAD.HI.U32 R7, R3, R104, RZ ;  /* 0x0000006803077227 */ /* 0x000fe200078e00ff */
[----:B------:R-:W-:-:S03]  /*3240*/  ISETP.GT.U32.AND P6, PT, R5, R102, PT ;  /* 0x000000660500720c */ /* 0x000fc60003fc4070 */
[--C-:B------:R-:W-:Y:S02]  /*3250*/  @!P2 IMAD.IADD R100, R100, 0x1, -R5.reuse ;  /* 0x000000016464a824 */ /* 0x100fe400078e0a05 */
[--C-:B------:R-:W-:Y:S02]  /*3260*/  @!P1 IMAD.IADD R206, R206, 0x1, -R5.reuse ;  /* 0x00000001cece9824 */ /* 0x100fe400078e0a05 */
[----:B------:R-:W-:Y:S01]  /*3270*/  @!P0 IMAD.IADD R98, R98, 0x1, -R5 ;  /* 0x0000000162628824 */ /* 0x000fe200078e0a05 */
[C---:B------:R-:W-:Y:S01]  /*3280*/  ISETP.GT.U32.AND P2, PT, R5.reuse, R100, PT ;  /* 0x000000640500720c */ /* 0x040fe20003f44070 */
[----:B------:R-:W-:Y:S01]  /*3290*/  IMAD.MOV R7, RZ, RZ, -R7 ;  /* 0x000000ffff077224 */ /* 0x000fe200078e0a07 */
[----:B------:R-:W-:Y:S01]  /*32a0*/  ISETP.GT.U32.AND P1, PT, R5, R206, PT ;  /* 0x000000ce0500720c */ /* 0x000fe20003f24070 */
[----:B------:R-:W-:Y:S01]  /*32b0*/  IMAD.HI.U32 R11, R3, R208, RZ ;  /* 0x000000d0030b7227 */ /* 0x000fe200078e00ff */
[----:B------:R-:W-:-:S03]  /*32c0*/  ISETP.GE.AND P0, PT, R8, RZ, PT ;  /* 0x000000ff0800720c */ /* 0x000fc60003f06270 */
        /* <DEDUP_REMOVED lines=56> */
[----:B------:R-:W-:-:S02]  /*3650*/  IABS R116, R13 ;  /* 0x0000000d00747213 */ /* 0x000fc40000000000 */
[----:B------:R-:W-:Y:S01]  /*3660*/  ISETP.GE.AND P2, PT, R15, RZ, PT ;  /* 0x000000ff0f00720c */ /* 0x000fe20003f46270 */
[--C-:B------:R-:W-:Y:S01]  /*3670*/  @!P4 IMAD.IADD R108, R108, 0x1, -R5.reuse ;  /* 0x000000016c6cc824 */ /* 0x100fe200078e0a05 */
[----:B------:R-:W-:Y:S01]  /*3680*/  ISETP.GE.AND P4, PT, R7, RZ, PT ;  /* 0x000000ff0700720c */ /* 0x000fe20003f86270 */
[----:B------:R-:W-:Y:S01]  /*3690*/  IMAD.HI.U32 R7, R3, R210, RZ ;  /* 0x000000d203077227 */ /* 0x000fe200078e00ff */
[----:B------:R-:W-:Y:S02]  /*36a0*/  LOP3.LUT R15, R2, 0x108, RZ, 0xfc, !PT ;  /* 0x00000108020f7812 */ /* 0x000fe400078efcff */
[----:B------:R-:W-:Y:S01]  /*36b0*/  ISETP.GE.AND P0, PT, R17, RZ, PT ;  /* 0x000000ff1100720c */ /* 0x000fe20003f06270 */
[--C-:B------:R-:W-:Y:S01]  /*36c0*/  @!P5 IMAD.IADD R110, R110, 0x1, -R5.reuse ;  /* 0x000000016e6ed824 */ /* 0x100fe200078e0a05 */
[C---:B------:R-:W-:Y:S01]  /*36d0*/  ISETP.GT.U32.AND P5, PT, R5.reuse, R108, PT ;  /* 0x0000006c0500720c */ /* 0x040fe20003fa4070 */
[----:B------:R-:W-:Y:S01]  /*36e0*/  @!P6 IMAD.IADD R112, R112, 0x1, -R5 ;  /* 0x000000017070e824 */ /* 0x000fe200078e0a05 */
[----:B------:R-:W-:Y:S01]  /*36f0*/  LOP3.LUT R17, R2, 0x104, RZ, 0xfc, !PT ;  /* 0x0000010402117812 */ /* 0x000fe200078efcff */
[----:B------:R-:W-:Y:S01]  /*3700*/  IMAD.MOV R8, RZ, RZ, -R7 ;  /* 0x000000ffff087224 */ /* 0x000fe200078e0a07 */
[----:B------:R-:W-:Y:S01]  /*3710*/  ISETP.GT.U32.AND P6, PT, R5, R110, PT ;  /* 0x0000006e0500720c */ /* 0x000fe20003fc4070 */
[----:B------:R-:W-:Y:S01]  /*3720*/  IMAD.HI.U32 R7, R3, R114, RZ ;  /* 0x0000007203077227 */ /* 0x000fe200078e00ff */
[----:B------:R-:W-:-:S02]  /*3730*/  IABS R118, R15 ;  /* 0x0000000f00767213 */ /* 0x000fc40000000000 */
[----:B------:R-:W-:Y:S01]  /*3740*/  IABS R212, R17 ;  /* 0x0000001100d47213 */ /* 0x000fe20000000000 */
[----:B------:R-:W-:Y:S02]  /*3750*/  IMAD.MOV R7, RZ, RZ, -R7 ;  /* 0x000000ffff077224 */ /* 0x000fe400078e0a07 */
[C---:B------:R-:W-:Y:S02]  /*3760*/  IMAD R210, R5.reuse, R8, R210 ;  /* 0x0000000805d27224 */ /* 0x040fe400078e02d2 */
[C---:B------:R-:W-:Y:S02]  /*3770*/  IMAD R114, R5.reuse, R7, R114 ;  /* 0x0000000705727224 */ /* 0x040fe400078e0272 */
[--C-:B------:R-:W-:Y:S01]  /*3780*/  @!P5 IMAD.IADD R108, R108, 0x1, -R5.reuse ;  /* 0x000000016c6cd824 */ /* 0x100fe200078e0a05 */
[C---:B------:R-:W-:Y:S01]  /*3790*/  ISETP.GT.U32.AND P5, PT, R5.reuse, R210, PT ;  /* 0x000000d20500720c */ /* 0x040fe20003fa4070 */
[----:B------:R-:W-:Y:S01]  /*37a0*/  @!P6 IMAD.IADD R110, R110, 0x1, -R5 ;  /* 0x000000016e6ee824 */ /* 0x000fe200078e0a05 */
[----:B------:R-:W-:Y:S01]  /*37b0*/  ISETP.GT.U32.AND P6, PT, R5, R114, PT ;  /* 0x000000720500720c */ /* 0x000fe20003fc4070 */
[----:B------:R-:W-:-:S04]  /*37c0*/  IMAD.HI.U32 R7, R3, R116, RZ ;  /* 0x0000007403077227 */ /* 0x000fc800078e00ff */
[----:B------:R-:W-:Y:S02]  /*37d0*/  IMAD.MOV R7, RZ, RZ, -R7 ;  /* 0x000000ffff077224 */ /* 0x000fe400078e0a07 */
[----:B------:R-:W-:Y:S02]  /*37e0*/  @!P1 IMAD.MOV R108, RZ, RZ, -R108 ;  /* 0x000000ffff6c9224 */ /* 0x000fe400078e0a6c */
[----:B------:R-:W-:Y:S02]  /*37f0*/  IMAD R116, R5, R7, R116 ;  /* 0x0000000705747224 */ /* 0x000fe400078e0274 */
[--C-:B------:R-:W-:Y:S01]  /*3800*/  @!P5 IMAD.IADD R210, R210, 0x1, -R5.reuse ;  /* 0x00000001d2d2d824 */ /* 0x100fe200078e0a05 */
[----:B------:R-:W-:Y:S01]  /*3810*/  ISETP.GE.AND P5, PT, R13, RZ, PT ;  /* 0x000000ff0d00720c */ /* 0x000fe20003fa6270 */
[----:B------:R-:W-:Y:S01]  /*3820*/  @!P6 IMAD.IADD R114, R114, 0x1, -R5 ;  /* 0x000000017272e824 */ /* 0x000fe200078e0a05 */
[----:B------:R-:W-:Y:S01]  /*3830*/  LOP3.LUT R13, R2, 0x100, RZ, 0xfc, !PT ;  /* 0x00000100020d7812 */ /* 0x000fe200078efcff */
[----:B------:R-:W-:Y:S01]  /*3840*/  IMAD.HI.U32 R7, R3, R118, RZ ;  /* 0x0000007603077227 */ /* 0x000fe200078e00ff */
[----:B------:R-:W-:-:S02]  /*3850*/  ISETP.GT.U32.AND P1, PT, R5, R210, PT ;  /* 0x000000d20500720c */ /* 0x000fc40003f24070 */
[----:B------:R-:W-:Y:S01]  /*3860*/  ISETP.GT.U32.AND P6, PT, R5, R114, PT ;  /* 0x000000720500720c */ /* 0x000fe20003fc4070 */
[----:B------:R-:W-:Y:S01]  /*3870*/  IMAD.HI.U32 R8, R3, R212, RZ ;  /* 0x000000d403087227 */ /* 0x000fe200078e00ff */
[----:B------:R-:W-:-:S03]  /*3880*/  IABS R120, R13 ;  /* 0x0000000d00787213 */ /* 0x000fc60000000000 */
[----:B------:R-:W-:Y:S02]  /*3890*/  IMAD.MOV R7, RZ, RZ, -R7 ;  /* 0x000000ffff077224 */ /* 0x000fe400078e0a07 */
[----:B------:R-:W-:Y:S02]  /*38a0*/  IMAD.MOV R8, RZ, RZ, -R8 ;  /* 0x000000ffff087224 */ /* 0x000fe400078e0a08 */
[C---:B------:R-:W-:Y:S02]  /*38b0*/  IMAD R118, R5.reuse, R7, R118 ;  /* 0x0000000705767224 */ /* 0x040fe400078e0276 */
[C---:B------:R-:W-:Y:S02]  /*38c0*/  IMAD R212, R5.reuse, R8, R212 ;  /* 0x0000000805d47224 */ /* 0x040fe400078e02d4 */
[--C-:B------:R-:W-:Y:S02]  /*38d0*/  @!P1 IMAD.IADD R210, R210, 0x1, -R5.reuse ;  /* 0x00000001d2d29824 */ /* 0x100fe400078e0a05 */
[----:B------:R-:W-:Y:S01]  /*38e0*/  @!P6 IMAD.IADD R114, R114, 0x1, -R5 ;  /* 0x000000017272e824 */ /* 0x000fe200078e0a05 */
[C---:B------:R-:W-:Y:S01]  /*38f0*/  ISETP.GT.U32.AND P6, PT, R5.reuse, R118, PT ;  /* 0x000000760500720c */ /* 0x040fe20003fc4070 */
[----:B------:R-:W-:Y:S01]  /*3900*/  @!P4 IMAD.MOV R210, RZ, RZ, -R210 ;  /* 0x000000ffffd2c224 */ /* 0x000fe200078e0ad2 */
[C---:B------:R-:W-:Y:S01]  /*3910*/  ISETP.GT.U32.AND P4, PT, R5.reuse, R212, PT ;  /* 0x000000d40500720c */ /* 0x040fe20003f84070 */
[----:B------:R-:W-:Y:S01]  /*3920*/  @!P0 IMAD.MOV R208, RZ, RZ, -R208 ;  /* 0x000000ffffd08224 */ /* 0x000fe200078e0ad0 */
[C---:B------:R-:W-:Y:S01]  /*3930*/  ISETP.GT.U32.AND P0, PT, R5.reuse, R112, PT ;  /* 0x000000700500720c */ /* 0x040fe20003f04070 */
[----:B------:R-:W-:Y:S01]  /*3940*/  @!P3 IMAD.MOV R110, RZ, RZ, -R110 ;  /* 0x000000ffff6eb224 */ /* 0x000fe200078e0a6e */
[----:B------:R-:W-:Y:S01]  /*3950*/  ISETP.GT.U32.AND P3, PT, R5, R116, PT ;  /* 0x000000740500720c */ /* 0x000fe20003f64070 */
[----:B------:R-:W-:-:S05]  /*3960*/  VIADD R7, R6, 0xfc ;  /* 0x000000fc06077836 */ /* 0x000fca0000000000 */
[----:B------:R-:W-:Y:S01]  /*3970*/  ISETP.GE.AND P1, PT, R7, RZ, PT ;  /* 0x000000ff0700720c */ /* 0x000fe20003f26270 */
[--C-:B------:R-:W-:Y:S01]  /*3980*/  @!P6 IMAD.IADD R118, R118, 0x1, -R5.reuse ;  /* 0x000000017676e824 */ /* 0x100fe200078e0a05 */
[----:B------:R-:W-:Y:S01]  /*3990*/  IABS R214, R7 ;  /* 0x0000000700d67213 */ /* 0x000fe20000000000 */
[--C-:B------:R-:W-:Y:S02]  /*39a0*/  @!P4 IMAD.IADD R212, R212, 0x1, -R5.reuse ;  /* 0x00000001d4d4c824 */ /* 0x100fe400078e0a05 */
[----:B------:R-:W-:Y:S01]  /*39b0*/  IMAD.HI.U32 R7, R3, R120, RZ ;  /* 0x0000007803077227 */ /* 0x000fe200078e00ff */
[C---:B------:R-:W-:Y:S02]  /*39c0*/  ISETP.GT.U32.AND P6, PT, R5.reuse, R118, PT ;  /* 0x000000760500720c */ /* 0x040fe40003fc4070 */
[----:B------:R-:W-:Y:S01]  /*39d0*/  ISETP.GT.U32.AND P4, PT, R5, R212, PT ;  /* 0x000000d40500720c */ /* 0x000fe20003f84070 */
[--C-:B------:R-:W-:Y:S01]  /*39e0*/  @!P0 IMAD.IADD R112, R112, 0x1, -R5.reuse ;  /* 0x0000000170708824 */ /* 0x100fe200078e0a05 */
[----:B------:R-:W-:Y:S01]  /*39f0*/  ISETP.GE.AND P0, PT, R11, RZ, PT ;  /* 0x000000ff0b00720c */ /* 0x000fe20003f06270 */
[----:B------:R-:W-:-:S02]  /*3a00*/  @!P3 IMAD.IADD R116, R116, 0x1, -R5 ;  /* 0x000000017474b824 */ /* 0x000fc400078e0a05 */
[----:B------:R-:W-:Y:S02]  /*3a10*/  IMAD.MOV R11, RZ, RZ, -R7 ;  /* 0x000000ffff0b7224 */ /* 0x000fe400078e0a07 */
[----:B------:R-:W-:Y:S01]  /*3a20*/  IMAD.HI.U32 R7, R3, R214, RZ ;  /* 0x000000d603077227 */ /* 0x000fe200078e00ff */
[----:B------:R-:W-:-:S03]  /*3a30*/  ISETP.GT.U32.AND P3, PT, R5, R116, PT ;  /* 0x000000740500720c */ /* 0x000fc60003f64070 */
[----:B------:R-:W-:Y:S01]  /*3a40*/  @!P2 IMAD.MOV R112, RZ, RZ, -R112 ;  /* 0x000000ffff70a224 */ /* 0x000fe200078e0a70 */
[----:B------:R-:W-:Y:S01]  /*3a50*/  ISETP.GE.AND P2, PT, R15, RZ, PT ;  /* 0x000000ff0f00720c */ /* 0x000fe20003f46270 */
[C---:B------:R-:W-:Y:S01]  /*3a60*/  IMAD R120, R5.reuse, R11, R120 ;  /* 0x0000000b05787224 */ /* 0x040fe200078e0278 */
[----:B------:R-:W-:Y:S01]  /*3a70*/  LOP3.LUT R15, R2, 0xf8, RZ, 0xfc, !PT ;  /* 0x000000f8020f7812 */ /* 0x000fe200078efcff */
[----:B------:R-:W-:Y:S02]  /*3a80*/  IMAD.MOV R7, RZ, RZ, -R7 ;  /* 0x000000ffff077224 */ /* 0x000fe400078e0a07 */
[--C-:B------:R-:W-:Y:S01]  /*3a90*/  @!P6 IMAD.IADD R118, R118, 0x1, -R5.reuse ;  /* 0x000000017676e824 */ /* 0x100fe200078e0a05 */
[C---:B------:R-:W-:Y:S01]  /*3aa0*/  ISETP.GT.U32.AND P6, PT, R5.reuse, R120, PT ;  /* 0x000000780500720c */ /* 0x040fe20003fc4070 */
[----:B------:R-:W-:Y:S01]  /*3ab0*/  IMAD R214, R5, R7, R214 ;  /* 0x0000000705d67224 */ /* 0x000fe200078e02d6 */
[----:B------:R-:W-:Y:S01]  /*3ac0*/  IABS R122, R15 ;  /* 0x0000000f007a7213 */ /* 0x000fe20000000000 */
[----:B------:R-:W-:-:S02]  /*3ad0*/  @!P4 IMAD.IADD R212, R212, 0x1, -R5 ;  /* 0x00000001d4d4c824 */ /* 0x000fc400078e0a05 */
[--C-:B------:R-:W-:Y:S01]  /*3ae0*/  @!P3 IMAD.IADD R116, R116, 0x1, -R5.reuse ;  /* 0x000000017474b824 */ /* 0x100fe200078e0a05 */
[----:B------:R-:W-:Y:S01]  /*3af0*/  ISETP.GT.U32.AND P4, PT, R5, R214, PT ;  /* 0x000000d60500720c */ /* 0x000fe20003f84070 */
[----:B------:R-:W-:Y:S01]  /*3b00*/  IMAD.HI.U32 R8, R3, R122, RZ ;  /* 0x0000007a03087227 */ /* 0x000fe200078e00ff */
[----:B------:R-:W-:Y:S02]  /*3b10*/  ISETP.GE.AND P3, PT, R13, RZ, PT ;  /* 0x000000ff0d00720c */ /* 0x000fe40003f66270 */
[----:B------:R-:W-:Y:S01]  /*3b20*/  LOP3.LUT R13, R2, 0xf4, RZ, 0xfc, !PT ;  /* 0x000000f4020d7812 */ /* 0x000fe200078efcff */
[----:B------:R-:W-:Y:S02]  /*3b30*/  IMAD.MOV R8, RZ, RZ, -R8 ;  /* 0x000000ffff087224 */ /* 0x000fe400078e0a08 */
[----:B------:R-:W-:Y:S01]  /*3b40*/  @!P6 IMAD.IADD R120, R120, 0x1, -R5 ;  /* 0x000000017878e824 */ /* 0x000fe200078e0a05 */
[----:B------:R-:W-:Y:S01]  /*3b50*/  IABS R124, R13 ;  /* 0x0000000d007c7213 */ /* 0x000fe20000000000 */
[----:B------:R-:W-:-:S02]  /*3b60*/  IMAD R122, R5, R8, R122 ;  /* 0x00000008057a7224 */ /* 0x000fc400078e027a */
[----:B------:R-:W-:Y:S01]  /*3b70*/  @!P5 IMAD.MOV R116, RZ, RZ, -R116 ;  /* 0x000000ffff74d224 */ /* 0x000fe200078e0a74 */
[----:B------:R-:W-:Y:S01]  /*3b80*/  ISETP.GE.AND P5, PT, R15, RZ, PT ;  /* 0x000000ff0f00720c */ /* 0x000fe20003fa6270 */
[----:B------:R-:W-:Y:S01]  /*3b90*/  @!P4 IMAD.IADD R214, R214, 0x1, -R5 ;  /* 0x00000001d6d6c824 */ /* 0x000fe200078e0a05 */
[----:B------:R-:W-:Y:S01]  /*3ba0*/  ISETP.GT.U32.AND P4, PT, R5, R120, PT ;  /* 0x000000780500720c */ /* 0x000fe20003f84070 */
[----:B------:R-:W-:Y:S01]  /*3bb0*/  IMAD.HI.U32 R7, R3, R124, RZ ;  /* 0x0000007c03077227 */ /* 0x000fe200078e00ff */
[C---:B------:R-:W-:Y:S02]  /*3bc0*/  ISETP.GT.U32.AND P6, PT, R5.reuse, R122, PT ;  /* 0x0000007a0500720c */ /* 0x040fe40003fc4070 */
[C---:B------:R-:W-:Y:S01]  /*3bd0*/  LOP3.LUT R15, R2.reuse, 0xf0, RZ, 0xfc, !PT ;  /* 0x000000f0020f7812 */ /* 0x040fe200078efcff */
[----:B------:R-:W-:Y:S02]  /*3be0*/  IMAD.MOV R7, RZ, RZ, -R7 ;  /* 0x000000ffff077224 */ /* 0x000fe400078e0a07 */
[----:B------:R-:W-:Y:S01]  /*3bf0*/  @!P0 IMAD.MOV R114, RZ, RZ, -R114 ;  /* 0x000000ffff728224 */ /* 0x000fe200078e0a72 */
[----:B------:R-:W-:Y:S01]  /*3c00*/  IABS R126, R15 ;  /* 0x0000000f007e7213 */ /* 0x000fe20000000000 */
[----:B------:R-:W-:Y:S01]  /*3c10*/  IMAD R124, R5, R7, R124 ;  /* 0x00000007057c7224 */ /* 0x000fe200078e027c */
[----:B------:R-:W-:Y:S01]  /*3c20*/  ISETP.GE.AND P0, PT, R17, RZ, PT ;  /* 0x000000ff1100720c */ /* 0x000fe20003f06270 */
[----:B------:R-:W-:Y:S01]  /*3c30*/  @!P2 IMAD.MOV R118, RZ, RZ, -R118 ;  /* 0x000000ffff76a224 */ /* 0x000fe200078e0a76 */
[----:B------:R-:W-:Y:S01]  /*3c40*/  LOP3.LUT R17, R2, 0xec, RZ, 0xfc, !PT ;  /* 0x000000ec02117812 */ /* 0x000fe200078efcff */
[--C-:B------:R-:W-:Y:S01]  /*3c50*/  @!P4 IMAD.IADD R120, R120, 0x1, -R5.reuse ;  /* 0x000000017878c824 */ /* 0x100fe200078e0a05 */
[C---:B------:R-:W-:Y:S01]  /*3c60*/  ISETP.GT.U32.AND P4, PT, R5.reuse, R124, PT ;  /* 0x0000007c0500720c */ /* 0x040fe20003f84070 */
[----:B------:R-:W-:Y:S01]  /*3c70*/  @!P6 IMAD.IADD R122, R122, 0x1, -R5 ;  /* 0x000000017a7ae824 */ /* 0x000fe200078e0a05 */
[----:B------:R-:W-:Y:S01]  /*3c80*/  ISETP.GT.U32.AND P6, PT, R5, R214, PT ;  /* 0x000000d60500720c */ /* 0x000fe20003fc4070 */
[----:B------:R-:W-:Y:S01]  /*3c90*/  IMAD.HI.U32 R8, R3, R126, RZ ;  /* 0x0000007e03087227 */ /* 0x000fe200078e00ff */
[----:B------:R-:W-:-:S02]  /*3ca0*/  IABS R216, R17 ;  /* 0x0000001100d87213 */ /* 0x000fc40000000000 */
[C---:B------:R-:W-:Y:S01]  /*3cb0*/  ISETP.GT.U32.AND P2, PT, R5.reuse, R122, PT ;  /* 0x0000007a0500720c */ /* 0x040fe20003f44070 */
[----:B------:R-:W-:Y:S02]  /*3cc0*/  IMAD.MOV R8, RZ, RZ, -R8 ;  /* 0x000000ffff087224 */ /* 0x000fe400078e0a08 */
[----:B------:R-:W-:Y:S02]  /*3cd0*/  @!P0 IMAD.MOV R212, RZ, RZ, -R212 ;  /* 0x000000ffffd48224 */ /* 0x000fe400078e0ad4 */
[----:B------:R-:W-:Y:S02]  /*3ce0*/  IMAD R126, R5, R8, R126 ;  /* 0x00000008057e7224 */ /* 0x000fe400078e027e */
[----:B------:R-:W-:-:S04]  /*3cf0*/  IMAD.HI.U32 R8, R3, R128, RZ ;  /* 0x0000008003087227 */ /* 0x000fc800078e00ff */
[--C-:B------:R-:W-:Y:S02]  /*3d00*/  @!P4 IMAD.IADD R124, R124, 0x1, -R5.reuse ;  /* 0x000000017c7cc824 */ /* 0x100fe400078e0a05 */
[----:B------:R-:W-:Y:S02]  /*3d10*/  IMAD.MOV R8, RZ, RZ, -R8 ;  /* 0x000000ffff087224 */ /* 0x000fe400078e0a08 */
[----:B------:R-:W-:Y:S01]  /*3d20*/  @!P6 IMAD.IADD R214, R214, 0x1, -R5 ;  /* 0x00000001d6d6e824 */ /* 0x000fe200078e0a05 */
[C---:B------:R-:W-:Y:S01]  /*3d30*/  ISETP.GT.U32.AND P6, PT, R5.reuse, R126, PT ;  /* 0x0000007e0500720c */ /* 0x040fe20003fc4070 */
[C---:B------:R-:W-:Y:S01]  /*3d40*/  IMAD R128, R5.reuse, R8, R128 ;  /* 0x0000000805807224 */ /* 0x040fe200078e0280 */
[----:B------:R-:W-:Y:S01]  /*3d50*/  ISETP.GT.U32.AND P0, PT, R5, R124, PT ;  /* 0x0000007c0500720c */ /* 0x000fe20003f04070 */
[----:B------:R-:W-:-:S04]  /*3d60*/  IMAD.HI.U32 R11, R3, R130, RZ ;  /* 0x00000082030b7227 */ /* 0x000fc800078e00ff */
[----:B------:R-:W-:-:S04]  /*3d70*/  IMAD.HI.U32 R7, R3, R216, RZ ;  /* 0x000000d803077227 */ /* 0x000fc800078e00ff */
[----:B------:R-:W-:Y:S01]  /*3d80*/  @!P1 IMAD.MOV R214, RZ, RZ, -R214 ;  /* 0x000000ffffd69224 */ /* 0x000fe200078e0ad6 */
[----:B------:R-:W-:Y:S01]  /*3d90*/  ISETP.GT.U32.AND P1, PT, R5, R128, PT ;  /* 0x000000800500720c */ /* 0x000fe20003f24070 */
[----:B------:R-:W-:Y:S02]  /*3da0*/  IMAD.MOV R11, RZ, RZ, -R11 ;  /* 0x000000ffff0b7224 */ /* 0x000fe400078e0a0b */
[----:B------:R-:W-:Y:S02]  /*3db0*/  IMAD.MOV R7, RZ, RZ, -R7 ;  /* 0x000000ffff077224 */ /* 0x000fe400078e0a07 */
[--C-:B------:R-:W-:Y:S01]  /*3dc0*/  @!P2 IMAD.IADD R122, R122, 0x1, -R5.reuse ;  /* 0x000000017a7aa824 */ /* 0x100fe200078e0a05 */
[----:B------:R-:W-:Y:S01]  /*3dd0*/  ISETP.GE.AND P2, PT, R13, RZ, PT ;  /* 0x000000ff0d00720c */ /* 0x000fe20003f46270 */
[C---:B------:R-:W-:Y:S01]  /*3de0*/  IMAD R130, R5.reuse, R11, R130 ;  /* 0x0000000b05827224 */ /* 0x040fe200078e0282 */
[----:B------:R-:W-:Y:S01]  /*3df0*/  LOP3.LUT R11, R2, 0xe0, RZ, 0xfc, !PT ;  /* 0x000000e0020b7812 */ /* 0x000fe200078efcff */
[--C-:B------:R-:W-:Y:S01]  /*3e00*/  @!P6 IMAD.IADD R126, R126, 0x1, -R5.reuse ;  /* 0x000000017e7ee824 */ /* 0x100fe200078e0a05 */
[----:B------:R-:W-:Y:S01]  /*3e10*/  LOP3.LUT R13, R2, 0xd8, RZ, 0xfc, !PT ;  /* 0x000000d8020d7812 */ /* 0x000fe200078efcff */
[C---:B------:R-:W-:Y:S01]  /*3e20*/  IMAD R216, R5.reuse, R7, R216 ;  /* 0x0000000705d87224 */ /* 0x040fe200078e02d8 */
[----:B------:R-:W-:Y:S01]  /*3e30*/  IABS R132, R11 ;  /* 0x0000000b00847213 */ /* 0x000fe20000000000 */
[----:B------:R-:W-:Y:S01]  /*3e40*/  VIADD R7, R6, 0xdc ;  /* 0x000000dc06077836 */ /* 0x000fe20000000000 */
[----:B------:R-:W-:Y:S01]  /*3e50*/  IABS R134, R13 ;  /* 0x0000000d00867213 */ /* 0x000fe20000000000 */
[--C-:B------:R-:W-:Y:S01]  /*3e60*/  @!P0 IMAD.IADD R124, R124, 0x1, -R5.reuse ;  /* 0x000000017c7c8824 */ /* 0x100fe200078e0a05 */
[C---:B------:R-:W-:Y:S01]  /*3e70*/  ISETP.GT.U32.AND P0, PT, R5.reuse, R130, PT ;  /* 0x000000820500720c */ /* 0x040fe20003f04070 */
[----:B------:R-:W-:Y:S01]  /*3e80*/  @!P3 IMAD.MOV R120, RZ, RZ, -R120 ;  /* 0x000000ffff78b224 */ /* 0x000fe200078e0a78 */
[----:B------:R-:W-:Y:S01]  /*3e90*/  ISETP.GT.U32.AND P3, PT, R5, R126, PT ;  /* 0x0000007e0500720c */ /* 0x000fe20003f64070 */
[----:B------:R-:W-:Y:S01]  /*3ea0*/  @!P5 IMAD.MOV R122, RZ, RZ, -R122 ;  /* 0x000000ffff7ad224 */ /* 0x000fe200078e0a7a */
[----:B------:R-:W-:Y:S01]  /*3eb0*/  ISETP.GE.AND P4, PT, R7, RZ, PT ;  /* 0x000000ff0700720c */ /* 0x000fe20003f86270 */
[----:B------:R-:W-:Y:S01]  /*3ec0*/  @!P1 IMAD.IADD R128, R128, 0x1, -R5 ;  /* 0x0000000180809824 */ /* 0x000fe200078e0a05 */
[----:B------:R-:W-:Y:S01]  /*3ed0*/  IABS R218, R7 ;  /* 0x0000000700da7213 */ /* 0x000fe20000000000 */
[----:B------:R-:W-:Y:S01]  /*3ee0*/  IMAD.HI.U32 R7, R3, R132, RZ ;  /* 0x0000008403077227 */ /* 0x000fe200078e00ff */
[----:B------:R-:W-:-:S02]  /*3ef0*/  ISETP.GE.AND P5, PT, R15, RZ, PT ;  /* 0x000000ff0f00720c */ /* 0x000fc40003fa6270 */
[C---:B------:R-:W-:Y:S01]  /*3f00*/  ISETP.GT.U32.AND P6, PT, R5.reuse, R216, PT ;  /* 0x000000d80500720c */ /* 0x040fe20003fc4070 */
[----:B------:R-:W-:Y:S01]  /*3f10*/  @!P2 IMAD.MOV R124, RZ, RZ, -R124 ;  /* 0x000000ffff7ca224 */ /* 0x000fe200078e0a7c */
[----:B------:R-:W-:Y:S01]  /*3f20*/  ISETP.GT.U32.AND P2, PT, R5, R128, PT ;  /* 0x000000800500720c */ /* 0x000fe20003f44070 */
[----:B------:R-:W-:Y:S01]  /*3f30*/  IMAD.MOV R8, RZ, RZ, -R7 ;  /* 0x000000ffff087224 */ /* 0x000fe200078e0a07 */
[----:B------:R-:W-:Y:S01]  /*3f40*/  LOP3.LUT R15, R2, 0xd4, RZ, 0xfc, !PT ;  /* 0x000000d4020f7812 */ /* 0x000fe200078efcff */
[----:B------:R-:W-:-:S03]  /*3f50*/  IMAD.HI.U32 R7, R3, R218, RZ ;  /* 0x000000da03077227 */ /* 0x000fc600078e00ff */
[----:B------:R-:W-:Y:S01]  /*3f60*/  IABS R136, R15 ;  /* 0x0000000f00887213 */ /* 0x000fe20000000000 */
[--C-:B------:R-:W-:Y:S02]  /*3f70*/  @!P0 IMAD.IADD R130, R130, 0x1, -R5.reuse ;  /* 0x0000000182828824 */ /* 0x100fe400078e0a05 */
[----:B------:R-:W-:Y:S01]  /*3f80*/  @!P3 IMAD.IADD R126, R126, 0x1, -R5 ;  /* 0x000000017e7eb824 */ /* 0x000fe200078e0a05 */
[----:B------:R-:W-:Y:S01]  /*3f90*/  ISETP.GE.AND P3, PT, R17, RZ, PT ;  /* 0x000000ff1100720c */ /* 0x000fe20003f66270 */
[C---:B------:R-:W-:Y:S01]  /*3fa0*/  IMAD R132, R5.reuse, R8, R132 ;  /* 0x0000000805847224 */ /* 0x040fe200078e0284 */
[C---:B------:R-:W-:Y:S01]  /*3fb0*/  ISETP.GT.U32.AND P0, PT, R5.reuse, R130, PT ;  /* 0x000000820500720c */ /* 0x040fe20003f04070 */
[----:B------:R-:W-:Y:S01]  /*3fc0*/  IMAD.MOV R7, RZ, RZ, -R7 ;  /* 0x000000ffff077224 */ /* 0x000fe200078e0a07 */
[----:B------:R-:W-:Y:S01]  /*3fd0*/  LOP3.LUT R17, R2, 0xb8, RZ, 0xfc, !PT ;  /* 0x000000b802117812 */ /* 0x000fe200078efcff */
[----:B------:R-:W-:Y:S01]  /*3fe0*/  @!P5 IMAD.MOV R126, RZ, RZ, -R126 ;  /* 0x000000ffff7ed224 */ /* 0x000fe200078e0a7e */
        /* <DEDUP_REMOVED lines=8> */
[----:B------:R-:W-:Y:S01]  /*4070*/  ISETP.GT.U32.AND P1, PT, R5, R216, PT ;  /* 0x000000d80500720c */ /* 0x000fe20003f24070 */
[--C-:B------:R-:W-:Y:S01]  /*4080*/  @!P0 IMAD.IADD R130, R130, 0x1, -R5.reuse ;  /* 0x0000000182828824 */ /* 0x100fe200078e0a05 */
[----:B------:R-:W-:Y:S01]  /*4090*/  ISETP.GE.AND P0, PT, R11, RZ, PT ;  /* 0x000000ff0b00720c */ /* 0x000fe20003f06270 */
[----:B------:R-:W-:Y:S01]  /*40a0*/  @!P5 IMAD.IADD R132, R132, 0x1, -R5 ;  /* 0x000000018484d824 */ /* 0x000fe200078e0a05 */
[----:B------:R-:W-:Y:S01]  /*40b0*/  LOP3.LUT R11, R2, 0xd0, RZ, 0xfc, !PT ;  /* 0x000000d0020b7812 */ /* 0x000fe200078efcff */
[----:B------:R-:W-:Y:S01]  /*40c0*/  IMAD.MOV R7, RZ, RZ, -R7 ;  /* 0x000000ffff077224 */ /* 0x000fe200078e0a07 */
[----:B------:R-:W-:Y:S01]  /*40d0*/  ISETP.GE.AND P5, PT, R13, RZ, PT ;  /* 0x000000ff0d00720c */ /* 0x000fe20003fa6270 */
[----:B------:R-:W-:Y:S01]  /*40e0*/  IMAD.HI.U32 R8, R3, R136, RZ ;  /* 0x0000008803087227 */ /* 0x000fe200078e00ff */
[----:B------:R-:W-:-:S02]  /*40f0*/  IABS R138, R11 ;  /* 0x0000000b008a7213 */ /* 0x000fc40000000000 */
[----:B------:R-:W-:Y:S01]  /*4100*/  LOP3.LUT R13, R2, 0xc4, RZ, 0xfc, !PT ;  /* 0x000000c4020d7812 */ /* 0x000fe200078efcff */
[----:B------:R-:W-:Y:S01]  /*4110*/  @!P2 IMAD.IADD R218, R218, 0x1, -R5 ;  /* 0x00000001dadaa824 */ /* 0x000fe200078e0a05 */
[C---:B------:R-:W-:Y:S01]  /*4120*/  ISETP.GT.U32.AND P2, PT, R5.reuse, R132, PT ;  /* 0x000000840500720c */ /* 0x040fe20003f44070 */
[----:B------:R-:W-:Y:S01]  /*4130*/  IMAD R134, R5, R7, R134 ;  /* 0x0000000705867224 */ /* 0x000fe200078e0286 */
[----:B------:R-:W-:Y:S01]  /*4140*/  IABS R142, R13 ;  /* 0x0000000d008e7213 */ /* 0x000fe20000000000 */
[----:B------:R-:W-:Y:S01]  /*4150*/  IMAD.HI.U32 R7, R3, R138, RZ ;  /* 0x0000008a03077227 */ /* 0x000fe200078e00ff */
[----:B------:R-:W-:-:S03]  /*4160*/  LOP3.LUT R19, R2, 0xb4, RZ, 0xfc, !PT ;  /* 0x000000b402137812 */ /* 0x000fc600078efcff */
[----:B------:R-:W-:Y:S01]  /*4170*/  @!P1 IMAD.IADD R216, R216, 0x1, -R5 ;  /* 0x00000001d8d89824 */ /* 0x000fe200078e0a05 */
[----:B------:R-:W-:Y:S01]  /*4180*/  ISETP.GE.AND P1, PT, R21, RZ, PT ;  /* 0x000000ff1500720c */ /* 0x000fe20003f26270 */
[----:B------:R-:W-:Y:S01]  /*4190*/  IMAD.MOV R7, RZ, RZ, -R7 ;  /* 0x000000ffff077224 */ /* 0x000fe200078e0a07 */
[----:B------:R-:W-:Y:S01]  /*41a0*/  IABS R148, R19 ;  /* 0x0000001300947213 */ /* 0x000fe20000000000 */
[----:B------:R-:W-:Y:S01]  /*41b0*/  @!P3 IMAD.MOV R216, RZ, RZ, -R216 ;  /* 0x000000ffffd8b224 */ /* 0x000fe200078e0ad8 */
[C---:B------:R-:W-:Y:S01]  /*41c0*/  ISETP.GT.U32.AND P3, PT, R5.reuse, R218, PT ;  /* 0x000000da0500720c */ /* 0x040fe20003f64070 */
[--C-:B------:R-:W-:Y:S01]  /*41d0*/  @!P2 IMAD.IADD R132, R132, 0x1, -R5.reuse ;  /* 0x000000018484a824 */ /* 0x100fe200078e0a05 */
[C---:B------:R-:W-:Y:S01]  /*41e0*/  LOP3.LUT R21, R2.reuse, 0xa4, RZ, 0xfc, !PT ;  /* 0x000000a402157812 */ /* 0x040fe200078efcff */
[C---:B------:R-:W-:Y:S02]  /*41f0*/  IMAD R138, R5.reuse, R7, R138 ;  /* 0x00000007058a7224 */ /* 0x040fe400078e028a */
[----:B------:R-:W-:Y:S01]  /*4200*/  @!P0 IMAD.MOV R132, RZ, RZ, -R132 ;  /* 0x000000ffff848224 */ /* 0x000fe200078e0a84 */
[----:B------:R-:W-:Y:S01]  /*4210*/  IABS R154, R21 ;  /* 0x00000015009a7213 */ /* 0x000fe20000000000 */
[----:B------:R-:W-:Y:S01]  /*4220*/  IMAD.MOV R8, RZ, RZ, -R8 ;  /* 0x000000ffff087224 */ /* 0x000fe200078e0a08 */
[C---:B------:R-:W-:Y:S01]  /*4230*/  ISETP.GT.U32.AND P0, PT, R5.reuse, R138, PT ;  /* 0x0000008a0500720c */ /* 0x040fe20003f04070 */
[----:B------:R-:W-:Y:S01]  /*4240*/  @!P6 IMAD.MOV R128, RZ, RZ, -R128 ;  /* 0x000000ffff80e224 */ /* 0x000fe200078e0a80 */
[C---:B------:R-:W-:Y:S01]  /*4250*/  ISETP.GT.U32.AND P6, PT, R5.reuse, R134, PT ;  /* 0x000000860500720c */ /* 0x040fe20003fc4070 */
[----:B------:R-:W-:Y:S01]  /*4260*/  IMAD R136, R5, R8, R136 ;  /* 0x0000000805887224 */ /* 0x000fe200078e0288 */
[----:B------:R-:W-:Y:S01]  /*4270*/  LOP3.LUT R8, R2, 0xcc, RZ, 0xfc, !PT ;  /* 0x000000cc02087812 */ /* 0x000fe200078efcff */
[----:B------:R-:W-:Y:S01]  /*4280*/  @!P3 IMAD.IADD R218, R218, 0x1, -R5 ;  /* 0x00000001dadab824 */ /* 0x000fe200078e0a05 */
[----:B------:R-:W-:Y:S01]  /*4290*/  ISETP.GE.AND P3, PT, R11, RZ, PT ;  /* 0x000000ff0b00720c */ /* 0x000fe20003f66270 */
[----:B------:R-:W-:Y:S01]  /*42a0*/  @!P1 IMAD.MOV R130, RZ, RZ, -R130 ;  /* 0x000000ffff829224 */ /* 0x000fe200078e0a82 */
[----:B------:R-:W-:Y:S01]  /*42b0*/  LOP3.LUT R11, R2, 0xc8, RZ, 0xfc, !PT ;  /* 0x000000c8020b7812 */ /* 0x000fe200078efcff */
[----:B------:R-:W-:Y:S01]  /*42c0*/  @!P4 IMAD.MOV R218, RZ, RZ, -R218 ;  /* 0x000000ffffdac224 */ /* 0x000fe200078e0ada */
[----:B------:R-:W-:-:S02]  /*42d0*/  ISETP.GT.U32.AND P2, PT, R5, R136, PT ;  /* 0x000000880500720c */ /* 0x000fc40003f44070 */
[----:B------:R-:W-:Y:S01]  /*42e0*/  IABS R140, R11 ;  /* 0x0000000b008c7213 */ /* 0x000fe20000000000 */
[--C-:B------:R-:W-:Y:S01]  /*42f0*/  @!P0 IMAD.IADD R138, R138, 0x1, -R5.reuse ;  /* 0x000000018a8a8824 */ /* 0x100fe200078e0a05 */
[----:B------:R-:W-:Y:S01]  /*4300*/  IABS R220, R8 ;  /* 0x0000000800dc7213 */ /* 0x000fe20000000000 */
[--C-:B------:R-:W-:Y:S01]  /*4310*/  @!P6 IMAD.IADD R134, R134, 0x1, -R5.reuse ;  /* 0x000000018686e824 */ /* 0x100fe200078e0a05 */
[----:B------:R-:W-:Y:S01]  /*4320*/  ISETP.GE.AND P4, PT, R8, RZ, PT ;  /* 0x000000ff0800720c */ /* 0x000fe20003f86270 */
[----:B------:R-:W-:Y:S01]  /*4330*/  IMAD.HI.U32 R8, R3, R140, RZ ;  /* 0x0000008c03087227 */ /* 0x000fe200078e00ff */
[C---:B------:R-:W-:Y:S02]  /*4340*/  ISETP.GT.U32.AND P0, PT, R5.reuse, R138, PT ;  /* 0x0000008a0500720c */ /* 0x040fe40003f04070 */
[----:B------:R-:W-:Y:S01]  /*4350*/  ISETP.GT.U32.AND P6, PT, R5, R134, PT ;  /* 0x000000860500720c */ /* 0x000fe20003fc4070 */
[----:B------:R-:W-:Y:S01]  /*4360*/  IMAD.MOV R8, RZ, RZ, -R8 ;  /* 0x000000ffff087224 */ /* 0x000fe200078e0a08 */
[----:B------:R-:W-:Y:S01]  /*4370*/  ISETP.GE.AND P1, PT, R15, RZ, PT ;  /* 0x000000ff0f00720c */ /* 0x000fe20003f26270 */
[----:B------:R-:W-:Y:S01]  /*4380*/  @!P2 IMAD.IADD R136, R136, 0x1, -R5 ;  /* 0x000000018888a824 */ /* 0x000fe200078e0a05 */
[----:B------:R-:W-:Y:S01]  /*4390*/  LOP3.LUT R15, R2, 0xc0, RZ, 0xfc, !PT ;  /* 0x000000c0020f7812 */ /* 0x000fe200078efcff */
[----:B------:R-:W-:-:S02]  /*43a0*/  IMAD R140, R5, R8, R140 ;  /* 0x00000008058c7224 */ /* 0x000fc400078e028c */
[----:B------:R-:W-:Y:S01]  /*43b0*/  IMAD.HI.U32 R7, R3, R220, RZ ;  /* 0x000000dc03077227 */ /* 0x000fe200078e00ff */
[C---:B------:R-:W-:Y:S02]  /*43c0*/  ISETP.GT.U32.AND P2, PT, R5.reuse, R136, PT ;  /* 0x000000880500720c */ /* 0x040fe40003f44070 */
[----:B------:R-:W-:Y:S01]  /*43d0*/  IABS R144, R15 ;  /* 0x0000000f00907213 */ /* 0x000fe20000000000 */
[--C-:B------:R-:W-:Y:S01]  /*43e0*/  @!P0 IMAD.IADD R138, R138, 0x1, -R5.reuse ;  /* 0x000000018a8a8824 */ /* 0x100fe200078e0a05 */
[----:B------:R-:W-:Y:S01]  /*43f0*/  ISETP.GT.U32.AND P0, PT, R5, R140, PT ;  /* 0x0000008c0500720c */ /* 0x000fe20003f04070 */
[----:B------:R-:W-:Y:S01]  /*4400*/  @!P6 IMAD.IADD R134, R134, 0x1, -R5 ;  /* 0x000000018686e824 */ /* 0x000fe200078e0a05 */
[----:B------:R-:W-:Y:S01]  /*4410*/  ISETP.GE.AND P6, PT, R11, RZ, PT ;  /* 0x000000ff0b00720c */ /* 0x000fe20003fc6270 */
[----:B------:R-:W-:Y:S02]  /*4420*/  IMAD.MOV R7, RZ, RZ, -R7 ;  /* 0x000000ffff077224 */ /* 0x000fe400078e0a07 */
[----:B------:R-:W-:-:S04]  /*4430*/  IMAD.HI.U32 R11, R3, R142, RZ ;  /* 0x0000008e030b7227 */ /* 0x000fc800078e00ff */
[----:B------:R-:W-:Y:S02]  /*4440*/  IMAD R220, R5, R7, R220 ;  /* 0x0000000705dc7224 */ /* 0x000fe400078e02dc */
[----:B------:R-:W-:Y:S01]  /*4450*/  @!P2 IMAD.IADD R136, R136, 0x1, -R5 ;  /* 0x000000018888a824 */ /* 0x000fe200078e0a05 */
[----:B------:R-:W-:Y:S01]  /*4460*/  ISETP.GE.AND P2, PT, R13, RZ, PT ;  /* 0x000000ff0d00720c */ /* 0x000fe20003f46270 */
[----:B------:R-:W-:Y:S02]  /*4470*/  IMAD.MOV R11, RZ, RZ, -R11 ;  /* 0x000000ffff0b7224 */ /* 0x000fe400078e0a0b */
[----:B------:R-:W-:Y:S02]  /*4480*/  VIADD R7, R6, 0xbc ;  /* 0x000000bc06077836 */ /* 0x000fe40000000000 */
[----:B------:R-:W-:Y:S02]  /*4490*/  @!P0 IMAD.IADD R140, R140, 0x1, -R5 ;  /* 0x000000018c8c8824 */ /* 0x000fe400078e0a05 */
[----:B------:R-:W-:Y:S01]  /*44a0*/  IMAD R142, R5, R11, R142 ;  /* 0x0000000b058e7224 */ /* 0x000fe200078e028e */
[----:B------:R-:W-:Y:S01]  /*44b0*/  IABS R222, R7 ;  /* 0x0000000700de7213 */ /* 0x000fe20000000000 */
[----:B------:R-:W-:Y:S01]  /*44c0*/  @!P1 IMAD.MOV R136, RZ, RZ, -R136 ;  /* 0x000000ffff889224 */ /* 0x000fe200078e0a88 */
[----:B------:R-:W-:Y:S01]  /*44d0*/  ISETP.GE.AND P1, PT, R7, RZ, PT ;  /* 0x000000ff0700720c */ /* 0x000fe20003f26270 */
[----:B------:R-:W-:Y:S01]  /*44e0*/  IMAD.HI.U32 R7, R3, R144, RZ ;  /* 0x0000009003077227 */ /* 0x000fe200078e00ff */
[----:B------:R-:W-:-:S03]  /*44f0*/  ISETP.GT.U32.AND P0, PT, R5, R140, PT ;  /* 0x0000008c0500720c */ /* 0x000fc60003f04070 */
[----:B------:R-:W-:Y:S01]  /*4500*/  @!P3 IMAD.MOV R138, RZ, RZ, -R138 ;  /* 0x000000ffff8ab224 */ /* 0x000fe200078e0a8a */
[----:B------:R-:W-:Y:S01]  /*4510*/  ISETP.GT.U32.AND P3, PT, R5, R142, PT ;  /* 0x0000008e0500720c */ /* 0x000fe20003f64070 */
[----:B------:R-:W-:-:S04]  /*4520*/  IMAD.HI.U32 R8, R3, R222, RZ ;  /* 0x000000de03087227 */ /* 0x000fc800078e00ff */
[----:B------:R-:W-:Y:S02]  /*4530*/  IMAD.MOV R7, RZ, RZ, -R7 ;  /* 0x000000ffff077224 */ /* 0x000fe400078e0a07 */
[----:B------:R-:W-:Y:S02]  /*4540*/  IMAD.MOV R8, RZ, RZ, -R8 ;  /* 0x000000ffff087224 */ /* 0x000fe400078e0a08 */
[C---:B------:R-:W-:Y:S02]  /*4550*/  IMAD R144, R5.reuse, R7, R144 ;  /* 0x0000000705907224 */ /* 0x040fe400078e0290 */
[C---:B------:R-:W-:Y:S02]  /*4560*/  IMAD R222, R5.reuse, R8, R222 ;  /* 0x0000000805de7224 */ /* 0x040fe400078e02de */
[----:B------:R-:W-:Y:S01]  /*4570*/  @!P0 IMAD.IADD R140, R140, 0x1, -R5 ;  /* 0x000000018c8c8824 */ /* 0x000fe200078e0a05 */
[----:B------:R-:W-:Y:S01]  /*4580*/  ISETP.GT.U32.AND P0, PT, R5, R144, PT ;  /* 0x000000900500720c */ /* 0x000fe20003f04070 */
[----:B------:R-:W-:-:S04]  /*4590*/  IMAD.HI.U32 R11, R3, R146, RZ ;  /* 0x00000092030b7227 */ /* 0x000fc800078e00ff */
[----:B------:R-:W-:Y:S01]  /*45a0*/  @!P3 IMAD.IADD R142, R142, 0x1, -R5 ;  /* 0x000000018e8eb824 */ /* 0x000fe200078e0a05 */
[----:B------:R-:W-:Y:S01]  /*45b0*/  ISETP.GT.U32.AND P3, PT, R5, R222, PT ;  /* 0x000000de0500720c */ /* 0x000fe20003f64070 */
[----:B------:R-:W-:-:S04]  /*45c0*/  IMAD.HI.U32 R13, R3, R148, RZ ;  /* 0x00000094030d7227 */ /* 0x000fc800078e00ff */
[----:B------:R-:W-:Y:S02]  /*45d0*/  IMAD.MOV R11, RZ, RZ, -R11 ;  /* 0x000000ffff0b7224 */ /* 0x000fe400078e0a0b */
[----:B------:R-:W-:Y:S02]  /*45e0*/  IMAD.MOV R13, RZ, RZ, -R13 ;  /* 0x000000ffff0d7224 */ /* 0x000fe400078e0a0d */
[C---:B------:R-:W-:Y:S01]  /*45f0*/  IMAD R146, R5.reuse, R11, R146 ;  /* 0x0000000b05927224 */ /* 0x040fe200078e0292 */
[C---:B------:R-:W-:Y:S01]  /*4600*/  LOP3.LUT R11, R2.reuse, 0xb0, RZ, 0xfc, !PT ;  /* 0x000000b0020b7812 */ /* 0x040fe200078efcff */
[C---:B------:R-:W-:Y:S01]  /*4610*/  IMAD R148, R5.reuse, R13, R148 ;  /* 0x0000000d05947224 */ /* 0x040fe200078e0294 */
[----:B------:R-:W-:Y:S01]  /*4620*/  LOP3.LUT R13, R2, 0xac, RZ, 0xfc, !PT ;  /* 0x000000ac020d7812 */ /* 0x000fe200078efcff */
[--C-:B------:R-:W-:Y:S01]  /*4630*/  @!P0 IMAD.IADD R144, R144, 0x1, -R5.reuse ;  /* 0x0000000190908824 */ /* 0x100fe200078e0a05 */
[----:B------:R-:W-:Y:S01]  /*4640*/  IABS R150, R11 ;  /* 0x0000000b00967213 */ /* 0x000fe20000000000 */
[----:B------:R-:W-:Y:S01]  /*4650*/  @!P5 IMAD.MOV R134, RZ, RZ, -R134 ;  /* 0x000000ffff86d224 */ /* 0x000fe200078e0a86 */
[----:B------:R-:W-:Y:S01]  /*4660*/  ISETP.GT.U32.AND P5, PT, R5, R220, PT ;  /* 0x000000dc0500720c */ /* 0x000fe20003fa4070 */
[----:B------:R-:W-:Y:S01]  /*4670*/  @!P3 IMAD.IADD R222, R222, 0x1, -R5 ;  /* 0x00000001dedeb824 */ /* 0x000fe200078e0a05 */
[----:B------:R-:W-:Y:S01]  /*4680*/  IABS R224, R13 ;  /* 0x0000000d00e07213 */ /* 0x000fe20000000000 */
[----:B------:R-:W-:Y:S01]  /*4690*/  IMAD.HI.U32 R7, R3, R150, RZ ;  /* 0x0000009603077227 */ /* 0x000fe200078e00ff */
[----:B------:R-:W-:-:S02]  /*46a0*/  ISETP.GT.U32.AND P3, PT, R5, R144, PT ;  /* 0x000000900500720c */ /* 0x000fc40003f64070 */
[C---:B------:R-:W-:Y:S01]  /*46b0*/  ISETP.GT.U32.AND P0, PT, R5.reuse, R142, PT ;  /* 0x0000008e0500720c */ /* 0x040fe20003f04070 */
[----:B------:R-:W-:Y:S01]  /*46c0*/  @!P6 IMAD.MOV R140, RZ, RZ, -R140 ;  /* 0x000000ffff8ce224 */ /* 0x000fe200078e0a8c */
[----:B------:R-:W-:Y:S01]  /*46d0*/  ISETP.GT.U32.AND P6, PT, R5, R146, PT ;  /* 0x000000920500720c */ /* 0x000fe20003fc4070 */
[----:B------:R-:W-:-:S04]  /*46e0*/  IMAD.HI.U32 R8, R3, R224, RZ ;  /* 0x000000e003087227 */ /* 0x000fc800078e00ff */
[----:B------:R-:W-:Y:S02]  /*46f0*/  IMAD.MOV R7, RZ, RZ, -R7 ;  /* 0x000000ffff077224 */ /* 0x000fe400078e0a07 */
[----:B------:R-:W-:Y:S02]  /*4700*/  IMAD.MOV R8, RZ, RZ, -R8 ;  /* 0x000000ffff087224 */ /* 0x000fe400078e0a08 */
[C---:B------:R-:W-:Y:S02]  /*4710*/  IMAD R150, R5.reuse, R7, R150 ;  /* 0x0000000705967224 */ /* 0x040fe400078e0296 */
[--C-:B------:R-:W-:Y:S02]  /*4720*/  @!P5 IMAD.IADD R220, R220, 0x1, -R5.reuse ;  /* 0x00000001dcdcd824 */ /* 0x100fe400078e0a05 */
[C---:B------:R-:W-:Y:S02]  /*4730*/  IMAD R224, R5.reuse, R8, R224 ;  /* 0x0000000805e07224 */ /* 0x040fe400078e02e0 */
[--C-:B------:R-:W-:Y:S01]  /*4740*/  @!P3 IMAD.IADD R144, R144, 0x1, -R5.reuse ;  /* 0x000000019090b824 */ /* 0x100fe200078e0a05 */
[C---:B------:R-:W-:Y:S01]  /*4750*/  ISETP.GT.U32.AND P3, PT, R5.reuse, R150, PT ;  /* 0x000000960500720c */ /* 0x040fe20003f64070 */
[----:B------:R-:W-:Y:S01]  /*4760*/  @!P6 IMAD.IADD R146, R146, 0x1, -R5 ;  /* 0x000000019292e824 */ /* 0x000fe200078e0a05 */
[----:B------:R-:W-:Y:S01]  /*4770*/  ISETP.GT.U32.AND P5, PT, R5, R220, PT ;  /* 0x000000dc0500720c */ /* 0x000fe20003fa4070 */
[----:B------:R-:W-:Y:S01]  /*4780*/  IMAD.HI.U32 R8, R3, R154, RZ ;  /* 0x0000009a03087227 */ /* 0x000fe200078e00ff */
[----:B------:R-:W-:-:S03]  /*4790*/  ISETP.GT.U32.AND P6, PT, R5, R224, PT ;  /* 0x000000e00500720c */ /* 0x000fc60003fc4070 */
[----:B------:R-:W-:Y:S02]  /*47a0*/  IMAD.MOV R8, RZ, RZ, -R8 ;  /* 0x000000ffff087224 */ /* 0x000fe400078e0a08 */
[--C-:B------:R-:W-:Y:S01]  /*47b0*/  @!P0 IMAD.IADD R142, R142, 0x1, -R5.reuse ;  /* 0x000000018e8e8824 */ /* 0x100fe200078e0a05 */
[C---:B------:R-:W-:Y:S01]  /*47c0*/  ISETP.GT.U32.AND P0, PT, R5.reuse, R148, PT ;  /* 0x000000940500720c */ /* 0x040fe20003f04070 */
[C---:B------:R-:W-:Y:S02]  /*47d0*/  IMAD R154, R5.reuse, R8, R154 ;  /* 0x00000008059a7224 */ /* 0x040fe400078e029a */
[--C-:B------:R-:W-:Y:S01]  /*47e0*/  @!P3 IMAD.IADD R150, R150, 0x1, -R5.reuse ;  /* 0x000000019696b824 */ /* 0x100fe200078e0a05 */
[----:B------:R-:W-:Y:S01]  /*47f0*/  ISETP.GT.U32.AND P3, PT, R5, R146, PT ;  /* 0x000000920500720c */ /* 0x000fe20003f64070 */
[--C-:B------:R-:W-:Y:S01]  /*4800*/  @!P5 IMAD.IADD R220, R220, 0x1, -R5.reuse ;  /* 0x00000001dcdcd824 */ /* 0x100fe200078e0a05 */
[----:B------:R-:W-:Y:S01]  /*4810*/  ISETP.GE.AND P5, PT, R15, RZ, PT ;  /* 0x000000ff0f00720c */ /* 0x000fe20003fa6270 */
[--C-:B------:R-:W-:Y:S01]  /*4820*/  @!P6 IMAD.IADD R224, R224, 0x1, -R5.reuse ;  /* 0x00000001e0e0e824 */ /* 0x100fe200078e0a05 */
[C---:B------:R-:W-:Y:S01]  /*4830*/  ISETP.GT.U32.AND P6, PT, R5.reuse, R150, PT ;  /* 0x000000960500720c */ /* 0x040fe20003fc4070 */
[----:B------:R-:W-:Y:S01]  /*4840*/  @!P4 IMAD.MOV R220, RZ, RZ, -R220 ;  /* 0x000000ffffdcc224 */ /* 0x000fe200078e0adc */
[----:B------:R-:W-:Y:S01]  /*4850*/  LOP3.LUT R15, R2, 0xa8, RZ, 0xfc, !PT ;  /* 0x000000a8020f7812 */ /* 0x000fe200078efcff */
[----:B------:R-:W-:Y:S01]  /*4860*/  @!P2 IMAD.MOV R142, RZ, RZ, -R142 ;  /* 0x000000ffff8ea224 */ /* 0x000fe200078e0a8e */
[----:B------:R-:W-:Y:S01]  /*4870*/  ISETP.GT.U32.AND P4, PT, R5, R222, PT ;  /* 0x000000de0500720c */ /* 0x000fe20003f84070 */
[----:B------:R-:W-:Y:S01]  /*4880*/  @!P0 IMAD.IADD R148, R148, 0x1, -R5 ;  /* 0x0000000194948824 */ /* 0x000fe200078e0a05 */
[----:B------:R-:W-:-:S02]  /*4890*/  IABS R152, R15 ;  /* 0x0000000f00987213 */ /* 0x000fc40000000000 */
[----:B------:R-:W-:Y:S01]  /*48a0*/  ISETP.GE.AND P0, PT, R19, RZ, PT ;  /* 0x000000ff1300720c */ /* 0x000fe20003f06270 */
[----:B------:R-:W-:Y:S01]  /*48b0*/  @!P3 IMAD.IADD R146, R146, 0x1, -R5 ;  /* 0x000000019292b824 */ /* 0x000fe200078e0a05 */
[----:B------:R-:W-:Y:S01]  /*48c0*/  ISETP.GT.U32.AND P2, PT, R5, R148, PT ;  /* 0x000000940500720c */ /* 0x000fe20003f44070 */
[----:B------:R-:W-:Y:S01]  /*48d0*/  IMAD.HI.U32 R7, R3, R152, RZ ;  /* 0x0000009803077227 */ /* 0x000fe200078e00ff */
[----:B------:R-:W-:-:S03]  /*48e0*/  LOP3.LUT R19, R2, 0x38, RZ, 0xfc, !PT ;  /* 0x0000003802137812 */ /* 0x000fc600078efcff */
[--C-:B------:R-:W-:Y:S01]  /*48f0*/  @!P6 IMAD.IADD R150, R150, 0x1, -R5.reuse ;  /* 0x000000019696e824 */ /* 0x100fe200078e0a05 */
[----:B------:R-:W-:Y:S01]  /*4900*/  ISETP.GT.U32.AND P6, PT, R5, R154, PT ;  /* 0x0000009a0500720c */ /* 0x000fe20003fc4070 */
[----:B------:R-:W-:Y:S01]  /*4910*/  @!P4 IMAD.IADD R222, R222, 0x1, -R5 ;  /* 0x00000001dedec824 */ /* 0x000fe200078e0a05 */
[----:B------:R-:W-:Y:S01]  /*4920*/  ISETP.GE.AND P4, PT, R17, RZ, PT ;  /* 0x000000ff1100720c */ /* 0x000fe20003f86270 */
[----:B------:R-:W-:Y:S01]  /*4930*/  IMAD.MOV R7, RZ, RZ, -R7 ;  /* 0x000000ffff077224 */ /* 0x000fe200078e0a07 */
[----:B------:R-:W-:Y:S01]  /*4940*/  LOP3.LUT R17, R2, 0xa0, RZ, 0xfc, !PT ;  /* 0x000000a002117812 */ /* 0x000fe200078efcff */
[----:B------:R-:W-:Y:S01]  /*4950*/  @!P1 IMAD.MOV R222, RZ, RZ, -R222 ;  /* 0x000000ffffde9224 */ /* 0x000fe200078e0ade */
[----:B------:R-:W-:Y:S01]  /*4960*/  IABS R238, R19 ;  /* 0x0000001300ee7213 */ /* 0x000fe20000000000 */
[----:B------:R-:W-:Y:S01]  /*4970*/  IMAD R152, R5, R7, R152 ;  /* 0x0000000705987224 */ /* 0x000fe200078e0298 */
[----:B------:R-:W-:Y:S01]  /*4980*/  IABS R156, R17 ;  /* 0x00000011009c7213 */ /* 0x000fe20000000000 */
[----:B------:R-:W-:-:S02]  /*4990*/  VIADD R7, R6, 0x9c ;  /* 0x0000009c06077836 */ /* 0x000fc40000000000 */
[--C-:B------:R-:W-:Y:S01]  /*49a0*/  @!P2 IMAD.IADD R148, R148, 0x1, -R5.reuse ;  /* 0x000000019494a824 */ /* 0x100fe200078e0a05 */
[----:B------:R-:W-:Y:S01]  /*49b0*/  ISETP.GT.U32.AND P3, PT, R5, R152, PT ;  /* 0x000000980500720c */ /* 0x000fe20003f64070 */
[----:B------:R-:W-:Y:S01]  /*49c0*/  @!P6 IMAD.IADD R154, R154, 0x1, -R5 ;  /* 0x000000019a9ae824 */ /* 0x000fe200078e0a05 */
[----:B------:R-:W-:Y:S01]  /*49d0*/  ISETP.GE.AND P1, PT, R7, RZ, PT ;  /* 0x000000ff0700720c */ /* 0x000fe20003f26270 */
[----:B------:R-:W-:Y:S01]  /*49e0*/  @!P4 IMAD.MOV R146, RZ, RZ, -R146 ;  /* 0x000000ffff92c224 */ /* 0x000fe200078e0a92 */
[----:B------:R-:W-:Y:S01]  /*49f0*/  IABS R226, R7 ;  /* 0x0000000700e27213 */ /* 0x000fe20000000000 */
[----:B------:R-:W-:Y:S01]  /*4a00*/  IMAD.HI.U32 R7, R3, R156, RZ ;  /* 0x0000009c03077227 */ /* 0x000fe200078e00ff */
[----:B------:R-:W-:Y:S02]  /*4a10*/  ISETP.GT.U32.AND P6, PT, R5, R154, PT ;  /* 0x0000009a0500720c */ /* 0x000fe40003fc4070 */
[----:B------:R-:W-:Y:S01]  /*4a20*/  ISETP.GE.AND P2, PT, R11, RZ, PT ;  /* 0x000000ff0b00720c */ /* 0x000fe20003f46270 */
[----:B------:R-:W-:Y:S01]  /*4a30*/  IMAD.MOV R8, RZ, RZ, -R7 ;  /* 0x000000ffff087224 */ /* 0x000fe200078e0a07 */
[----:B------:R-:W-:Y:S01]  /*4a40*/  LOP3.LUT R11, R2, 0x98, RZ, 0xfc, !PT ;  /* 0x00000098020b7812 */ /* 0x000fe200078efcff */
[----:B------:R-:W-:-:S03]  /*4a50*/  IMAD.HI.U32 R7, R3, R226, RZ ;  /* 0x000000e203077227 */ /* 0x000fc600078e00ff */
[----:B------:R-:W-:Y:S01]  /*4a60*/  IABS R158, R11 ;  /* 0x0000000b009e7213 */ /* 0x000fe20000000000 */
[----:B------:R-:W-:Y:S02]  /*4a70*/  IMAD R156, R5, R8, R156 ;  /* 0x00000008059c7224 */ /* 0x000fe400078e029c */
[----:B------:R-:W-:Y:S02]  /*4a80*/  IMAD.MOV R8, RZ, RZ, -R7 ;  /* 0x000000ffff087224 */ /* 0x000fe400078e0a07 */
[--C-:B------:R-:W-:Y:S01]  /*4a90*/  @!P3 IMAD.IADD R152, R152, 0x1, -R5.reuse ;  /* 0x000000019898b824 */ /* 0x100fe200078e0a05 */
[----:B------:R-:W-:Y:S01]  /*4aa0*/  ISETP.GE.AND P3, PT, R15, RZ, PT ;  /* 0x000000ff0f00720c */ /* 0x000fe20003f66270 */
[C---:B------:R-:W-:Y:S01]  /*4ab0*/  IMAD R226, R5.reuse, R8, R226 ;  /* 0x0000000805e27224 */ /* 0x040fe200078e02e2 */
[----:B------:R-:W-:Y:S01]  /*4ac0*/  LOP3.LUT R8, R2, 0x94, RZ, 0xfc, !PT ;  /* 0x0000009402087812 */ /* 0x000fe200078efcff */
[----:B------:R-:W-:Y:S01]  /*4ad0*/  @!P6 IMAD.IADD R154, R154, 0x1, -R5 ;  /* 0x000000019a9ae824 */ /* 0x000fe200078e0a05 */
[----:B------:R-:W-:Y:S01]  /*4ae0*/  ISETP.GT.U32.AND P4, PT, R5, R152, PT ;  /* 0x000000980500720c */ /* 0x000fe20003f84070 */
[----:B------:R-:W-:Y:S01]  /*4af0*/  IMAD.HI.U32 R7, R3, R158, RZ ;  /* 0x0000009e03077227 */ /* 0x000fe200078e00ff */
[----:B------:R-:W-:-:S02]  /*4b00*/  ISETP.GT.U32.AND P6, PT, R5, R226, PT ;  /* 0x000000e20500720c */ /* 0x000fc40003fc4070 */
[----:B------:R-:W-:Y:S01]  /*4b10*/  IABS R160, R8 ;  /* 0x0000000800a07213 */ /* 0x000fe20000000000 */
[----:B------:R-:W-:Y:S01]  /*4b20*/  @!P0 IMAD.MOV R148, RZ, RZ, -R148 ;  /* 0x000000ffff948224 */ /* 0x000fe200078e0a94 */
[C---:B------:R-:W-:Y:S01]  /*4b30*/  ISETP.GT.U32.AND P0, PT, R5.reuse, R156, PT ;  /* 0x0000009c0500720c */ /* 0x040fe20003f04070 */
[----:B------:R-:W-:Y:S01]  /*4b40*/  IMAD.MOV R7, RZ, RZ, -R7 ;  /* 0x000000ffff077224 */ /* 0x000fe200078e0a07 */
[----:B------:R-:W-:Y:S01]  /*4b50*/  LOP3.LUT R15, R2, 0x84, RZ, 0xfc, !PT ;  /* 0x00000084020f7812 */ /* 0x000fe200078efcff */
[----:B------:R-:W-:Y:S01]  /*4b60*/  @!P5 IMAD.MOV R144, RZ, RZ, -R144 ;  /* 0x000000ffff90d224 */ /* 0x000fe200078e0a90 */
[C---:B------:R-:W-:Y:S01]  /*4b70*/  ISETP.GT.U32.AND P5, PT, R5.reuse, R224, PT ;  /* 0x000000e00500720c */ /* 0x040fe20003fa4070 */
[----:B------:R-:W-:Y:S01]  /*4b80*/  IMAD R158, R5, R7, R158 ;  /* 0x00000007059e7224 */ /* 0x000fe200078e029e */
[----:B------:R-:W-:Y:S01]  /*4b90*/  IABS R164, R15 ;  /* 0x0000000f00a47213 */ /* 0x000fe20000000000 */
[--C-:B------:R-:W-:Y:S01]  /*4ba0*/  @!P4 IMAD.IADD R152, R152, 0x1, -R5.reuse ;  /* 0x000000019898c824 */ /* 0x100fe200078e0a05 */
[----:B------:R-:W-:Y:S01]  /*4bb0*/  ISETP.GE.AND P4, PT, R11, RZ, PT ;  /* 0x000000ff0b00720c */ /* 0x000fe20003f86270 */
[--C-:B------:R-:W-:Y:S01]  /*4bc0*/  @!P6 IMAD.IADD R226, R226, 0x1, -R5.reuse ;  /* 0x00000001e2e2e824 */ /* 0x100fe200078e0a05 */
[----:B------:R-:W-:Y:S01]  /*4bd0*/  LOP3.LUT R11, R2, 0x90, RZ, 0xfc, !PT ;  /* 0x00000090020b7812 */ /* 0x000fe200078efcff */
[----:B------:R-:W-:Y:S01]  /*4be0*/  @!P3 IMAD.MOV R152, RZ, RZ, -R152 ;  /* 0x000000ffff98b224 */ /* 0x000fe200078e0a98 */
[C---:B------:R-:W-:Y:S01]  /*4bf0*/  ISETP.GT.U32.AND P3, PT, R5.reuse, R158, PT ;  /* 0x0000009e0500720c */ /* 0x040fe20003f64070 */
[----:B------:R-:W-:Y:S01]  /*4c00*/  @!P0 IMAD.IADD R156, R156, 0x1, -R5 ;  /* 0x000000019c9c8824 */ /* 0x000fe200078e0a05 */
[----:B------:R-:W-:Y:S01]  /*4c10*/  ISETP.GT.U32.AND P6, PT, R5, R226, PT ;  /* 0x000000e20500720c */ /* 0x000fe20003fc4070 */
[----:B------:R-:W-:Y:S01]  /*4c20*/  IMAD.HI.U32 R7, R3, R160, RZ ;  /* 0x000000a003077227 */ /* 0x000fe200078e00ff */
[----:B------:R-:W-:-:S02]  /*4c30*/  IABS R162, R11 ;  /* 0x0000000b00a27213 */ /* 0x000fc40000000000 */
[----:B------:R-:W-:Y:S01]  /*4c40*/  ISETP.GT.U32.AND P0, PT, R5, R156, PT ;  /* 0x0000009c0500720c */ /* 0x000fe20003f04070 */
[----:B------:R-:W-:Y:S02]  /*4c50*/  IMAD.MOV R7, RZ, RZ, -R7 ;  /* 0x000000ffff077224 */ /* 0x000fe400078e0a07 */
[--C-:B------:R-:W-:Y:S01]  /*4c60*/  @!P5 IMAD.IADD R224, R224, 0x1, -R5.reuse ;  /* 0x00000001e0e0d824 */ /* 0x100fe200078e0a05 */
[----:B------:R-:W-:Y:S01]  /*4c70*/  ISETP.GE.AND P5, PT, R13, RZ, PT ;  /* 0x000000ff0d00720c */ /* 0x000fe20003fa6270 */
[----:B------:R-:W-:Y:S01]  /*4c80*/  IMAD R160, R5, R7, R160 ;  /* 0x0000000705a07224 */ /* 0x000fe200078e02a0 */
[----:B------:R-:W-:Y:S01]  /*4c90*/  LOP3.LUT R13, R2, 0x8c, RZ, 0xfc, !PT ;  /* 0x0000008c020d7812 */ /* 0x000fe200078efcff */
[--C-:B------:R-:W-:Y:S02]  /*4ca0*/  @!P3 IMAD.IADD R158, R158, 0x1, -R5.reuse ;  /* 0x000000019e9eb824 */ /* 0x100fe400078e0a05 */
[----:B------:R-:W-:Y:S01]  /*4cb0*/  @!P2 IMAD.MOV R150, RZ, RZ, -R150 ;  /* 0x000000ffff96a224 */ /* 0x000fe200078e0a96 */
[----:B------:R-:W-:Y:S01]  /*4cc0*/  ISETP.GE.AND P2, PT, R21, RZ, PT ;  /* 0x000000ff1500720c */ /* 0x000fe20003f46270 */
[----:B------:R-:W-:Y:S01]  /*4cd0*/  @!P6 IMAD.IADD R226, R226, 0x1, -R5 ;  /* 0x00000001e2e2e824 */ /* 0x000fe200078e0a05 */
[----:B------:R-:W-:Y:S01]  /*4ce0*/  ISETP.GT.U32.AND P6, PT, R5, R160, PT ;  /* 0x000000a00500720c */ /* 0x000fe20003fc4070 */
[----:B------:R-:W-:Y:S01]  /*4cf0*/  IMAD.HI.U32 R7, R3, R162, RZ ;  /* 0x000000a203077227 */ /* 0x000fe200078e00ff */
[----:B------:R-:W-:-:S02]  /*4d00*/  ISETP.GT.U32.AND P3, PT, R5, R158, PT ;  /* 0x0000009e0500720c */ /* 0x000fc40003f64070 */
[----:B------:R-:W-:Y:S01]  /*4d10*/  IABS R228, R13 ;  /* 0x0000000d00e47213 */ /* 0x000fe20000000000 */
[----:B------:R-:W-:Y:S01]  /*4d20*/  @!P0 IMAD.IADD R156, R156, 0x1, -R5 ;  /* 0x000000019c9c8824 */ /* 0x000fe200078e0a05 */
[----:B------:R-:W-:Y:S01]  /*4d30*/  ISETP.GE.AND P0, PT, R11, RZ, PT ;  /* 0x000000ff0b00720c */ /* 0x000fe20003f06270 */
[----:B------:R-:W-:Y:S01]  /*4d40*/  IMAD.MOV R11, RZ, RZ, -R7 ;  /* 0x000000ffff0b7224 */ /* 0x000fe200078e0a07 */
[C---:B------:R-:W-:Y:S01]  /*4d50*/  LOP3.LUT R21, R2.reuse, 0x34, RZ, 0xfc, !PT ;  /* 0x0000003402157812 */ /* 0x040fe200078efcff */
[----:B------:R-:W-:Y:S01]  /*4d60*/  @!P5 IMAD.MOV R224, RZ, RZ, -R224 ;  /* 0x000000ffffe0d224 */ /* 0x000fe200078e0ae0 */
[----:B------:R-:W-:Y:S01]  /*4d70*/  ISETP.GE.AND P5, PT, R17, RZ, PT ;  /* 0x000000ff1100720c */ /* 0x000fe20003fa6270 */
[----:B------:R-:W-:Y:S01]  /*4d80*/  IMAD R162, R5, R11, R162 ;  /* 0x0000000b05a27224 */ /* 0x000fe200078e02a2 */
[----:B------:R-:W-:Y:S01]  /*4d90*/  LOP3.LUT R17, R2, 0x80, RZ, 0xfc, !PT ;  /* 0x0000008002117812 */ /* 0x000fe200078efcff */
[----:B------:R-:W-:Y:S01]  /*4da0*/  @!P2 IMAD.MOV R154, RZ, RZ, -R154 ;  /* 0x000000ffff9aa224 */ /* 0x000fe200078e0a9a */
[----:B------:R-:W-:Y:S01]  /*4db0*/  ISETP.GE.AND P2, PT, R8, RZ, PT ;  /* 0x000000ff0800720c */ /* 0x000fe20003f46270 */
[----:B------:R-:W-:Y:S01]  /*4dc0*/  @!P6 IMAD.IADD R160, R160, 0x1, -R5 ;  /* 0x00000001a0a0e824 */ /* 0x000fe200078e0a05 */
[----:B------:R-:W-:Y:S01]  /*4dd0*/  IABS R168, R17 ;  /* 0x0000001100a87213 */ /* 0x000fe20000000000 */
[----:B------:R-:W-:Y:S01]  /*4de0*/  IMAD.HI.U32 R8, R3, R228, RZ ;  /* 0x000000e403087227 */ /* 0x000fe200078e00ff */
[----:B------:R-:W-:-:S02]  /*4df0*/  IABS R76, R21 ;  /* 0x00000015004c7213 */ /* 0x000fc40000000000 */
[C---:B------:R-:W-:Y:S01]  /*4e00*/  ISETP.GT.U32.AND P6, PT, R5.reuse, R160, PT ;  /* 0x000000a00500720c */ /* 0x040fe20003fc4070 */
[----:B------:R-:W-:Y:S01]  /*4e10*/  @!P3 IMAD.IADD R158, R158, 0x1, -R5 ;  /* 0x000000019e9eb824 */ /* 0x000fe200078e0a05 */
[----:B------:R-:W-:Y:S01]  /*4e20*/  ISETP.GT.U32.AND P3, PT, R5, R162, PT ;  /* 0x000000a20500720c */ /* 0x000fe20003f64070 */
[----:B------:R-:W-:Y:S02]  /*4e30*/  IMAD.MOV R8, RZ, RZ, -R8 ;  /* 0x000000ffff087224 */ /* 0x000fe400078e0a08 */
[----:B------:R-:W-:Y:S01]  /*4e40*/  @!P5 IMAD.MOV R156, RZ, RZ, -R156 ;  /* 0x000000ffff9cd224 */ /* 0x000fe200078e0a9c */
[----:B------:R-:W-:Y:S01]  /*4e50*/  ISETP.GE.AND P5, PT, R13, RZ, PT ;  /* 0x000000ff0d00720c */ /* 0x000fe20003fa6270 */
[----:B------:R-:W-:Y:S01]  /*4e60*/  IMAD R228, R5, R8, R228 ;  /* 0x0000000805e47224 */ /* 0x000fe200078e02e4 */
[----:B------:R-:W-:Y:S01]  /*4e70*/  LOP3.LUT R13, R2, 0x88, RZ, 0xfc, !PT ;  /* 0x00000088020d7812 */ /* 0x000fe200078efcff */
[----:B------:R-:W-:-:S03]  /*4e80*/  IMAD.HI.U32 R8, R3, R164, RZ ;  /* 0x000000a403087227 */ /* 0x000fc600078e00ff */
[----:B------:R-:W-:Y:S01]  /*4e90*/  IABS R166, R13 ;  /* 0x0000000d00a67213 */ /* 0x000fe20000000000 */
[----:B------:R-:W-:Y:S02]  /*4ea0*/  IMAD.MOV R8, RZ, RZ, -R8 ;  /* 0x000000ffff087224 */ /* 0x000fe400078e0a08 */
[----:B------:R-:W-:Y:S02]  /*4eb0*/  VIADD R7, R6, 0x7c ;  /* 0x0000007c06077836 */ /* 0x000fe40000000000 */
[--C-:B------:R-:W-:Y:S02]  /*4ec0*/  @!P3 IMAD.IADD R162, R162, 0x1, -R5.reuse ;  /* 0x00000001a2a2b824 */ /* 0x100fe400078e0a05 */
[----:B------:R-:W-:Y:S01]  /*4ed0*/  @!P4 IMAD.MOV R158, RZ, RZ, -R158 ;  /* 0x000000ffff9ec224 */ /* 0x000fe200078e0a9e */
[C---:B------:R-:W-:Y:S01]  /*4ee0*/  ISETP.GT.U32.AND P4, PT, R5.reuse, R228, PT ;  /* 0x000000e40500720c */ /* 0x040fe20003f84070 */
[----:B------:R-:W-:Y:S01]  /*4ef0*/  @!P6 IMAD.IADD R160, R160, 0x1, -R5 ;  /* 0x00000001a0a0e824 */ /* 0x000fe200078e0a05 */
[----:B------:R-:W-:Y:S01]  /*4f00*/  IABS R170, R7 ;  /* 0x0000000700aa7213 */ /* 0x000fe20000000000 */
[C---:B------:R-:W-:Y:S01]  /*4f10*/  IMAD R164, R5.reuse, R8, R164 ;  /* 0x0000000805a47224 */ /* 0x040fe200078e02a4 */
[----:B------:R-:W-:Y:S01]  /*4f20*/  ISETP.GT.U32.AND P3, PT, R5, R162, PT ;  /* 0x000000a20500720c */ /* 0x000fe20003f64070 */
[----:B------:R-:W-:Y:S01]  /*4f30*/  @!P1 IMAD.MOV R226, RZ, RZ, -R226 ;  /* 0x000000ffffe29224 */ /* 0x000fe200078e0ae2 */
[----:B------:R-:W-:Y:S01]  /*4f40*/  ISETP.GE.AND P1, PT, R7, RZ, PT ;  /* 0x000000ff0700720c */ /* 0x000fe20003f26270 */
[----:B------:R-:W-:Y:S01]  /*4f50*/  IMAD.HI.U32 R7, R3, R166, RZ ;  /* 0x000000a603077227 */ /* 0x000fe200078e00ff */
[----:B------:R-:W-:-:S02]  /*4f60*/  ISETP.GE.AND P6, PT, R13, RZ, PT ;  /* 0x000000ff0d00720c */ /* 0x000fc40003fc6270 */
[----:B------:R-:W-:Y:S01]  /*4f70*/  LOP3.LUT R13, R2, 0x74, RZ, 0xfc, !PT ;  /* 0x00000074020d7812 */ /* 0x000fe200078efcff */
[----:B------:R-:W-:Y:S01]  /*4f80*/  @!P2 IMAD.MOV R160, RZ, RZ, -R160 ;  /* 0x000000ffffa0a224 */ /* 0x000fe200078e0aa0 */
[C---:B------:R-:W-:Y:S01]  /*4f90*/  ISETP.GT.U32.AND P2, PT, R5.reuse, R164, PT ;  /* 0x000000a40500720c */ /* 0x040fe20003f44070 */
[----:B------:R-:W-:Y:S01]  /*4fa0*/  IMAD.MOV R11, RZ, RZ, -R7 ;  /* 0x000000ffff0b7224 */ /* 0x000fe200078e0a07 */
[----:B------:R-:W-:Y:S01]  /*4fb0*/  IABS R172, R13 ;  /* 0x0000000d00ac7213 */ /* 0x000fe20000000000 */
[----:B------:R-:W-:Y:S02]  /*4fc0*/  @!P4 IMAD.IADD R228, R228, 0x1, -R5 ;  /* 0x00000001e4e4c824 */ /* 0x000fe400078e0a05 */
[----:B------:R-:W-:Y:S01]  /*4fd0*/  IMAD R166, R5, R11, R166 ;  /* 0x0000000b05a67224 */ /* 0x000fe200078e02a6 */
[----:B------:R-:W-:Y:S01]  /*4fe0*/  LOP3.LUT R11, R2, 0x78, RZ, 0xfc, !PT ;  /* 0x00000078020b7812 */ /* 0x000fe200078efcff */
[----:B------:R-:W-:Y:S01]  /*4ff0*/  IMAD.HI.U32 R7, R3, R168, RZ ;  /* 0x000000a803077227 */ /* 0x000fe200078e00ff */
[----:B------:R-:W-:-:S02]  /*5000*/  ISETP.GT.U32.AND P4, PT, R5, R228, PT ;  /* 0x000000e40500720c */ /* 0x000fc40003f84070 */
[----:B------:R-:W-:Y:S01]  /*5010*/  IABS R230, R11 ;  /* 0x0000000b00e67213 */ /* 0x000fe20000000000 */
[--C-:B------:R-:W-:Y:S01]  /*5020*/  @!P3 IMAD.IADD R162, R162, 0x1, -R5.reuse ;  /* 0x00000001a2a2b824 */ /* 0x100fe200078e0a05 */
[----:B------:R-:W-:Y:S01]  /*5030*/  ISETP.GT.U32.AND P3, PT, R5, R166, PT ;  /* 0x000000a60500720c */ /* 0x000fe20003f64070 */
[----:B------:R-:W-:Y:S02]  /*5040*/  @!P2 IMAD.IADD R164, R164, 0x1, -R5 ;  /* 0x00000001a4a4a824 */ /* 0x000fe400078e0a05 */
[----:B------:R-:W-:Y:S02]  /*5050*/  IMAD.MOV R7, RZ, RZ, -R7 ;  /* 0x000000ffff077224 */ /* 0x000fe400078e0a07 */
[----:B------:R-:W-:Y:S01]  /*5060*/  IMAD.HI.U32 R8, R3, R170, RZ ;  /* 0x000000aa03087227 */ /* 0x000fe200078e00ff */
[----:B------:R-:W-:-:S03]  /*5070*/  ISETP.GT.U32.AND P2, PT, R5, R164, PT ;  /* 0x000000a40500720c */ /* 0x000fc60003f44070 */
[----:B------:R-:W-:Y:S02]  /*5080*/  IMAD R168, R5, R7, R168 ;  /* 0x0000000705a87224 */ /* 0x000fe400078e02a8 */
[----:B------:R-:W-:-:S04]  /*5090*/  IMAD.HI.U32 R7, R3, R230, RZ ;  /* 0x000000e603077227 */ /* 0x000fc800078e00ff */
[----:B------:R-:W-:Y:S02]  /*50a0*/  IMAD.MOV R8, RZ, RZ, -R8 ;  /* 0x000000ffff087224 */ /* 0x000fe400078e0a08 */
[----:B------:R-:W-:Y:S02]  /*50b0*/  IMAD.MOV R7, RZ, RZ, -R7 ;  /* 0x000000ffff077224 */ /* 0x000fe400078e0a07 */
[C---:B------:R-:W-:Y:S02]  /*50c0*/  IMAD R170, R5.reuse, R8, R170 ;  /* 0x0000000805aa7224 */ /* 0x040fe400078e02aa */
[--C-:B------:R-:W-:Y:S02]  /*50d0*/  @!P3 IMAD.IADD R166, R166, 0x1, -R5.reuse ;  /* 0x00000001a6a6b824 */ /* 0x100fe400078e0a05 */
[--C-:B------:R-:W-:Y:S01]  /*50e0*/  @!P4 IMAD.IADD R228, R228, 0x1, -R5.reuse ;  /* 0x00000001e4e4c824 */ /* 0x100fe200078e0a05 */
[C---:B------:R-:W-:Y:S01]  /*50f0*/  ISETP.GT.U32.AND P4, PT, R5.reuse, R168, PT ;  /* 0x000000a80500720c */ /* 0x040fe20003f84070 */
[C---:B------:R-:W-:Y:S01]  /*5100*/  IMAD R230, R5.reuse, R7, R230 ;  /* 0x0000000705e67224 */ /* 0x040fe200078e02e6 */
[C---:B------:R-:W-:Y:S01]  /*5110*/  ISETP.GT.U32.AND P3, PT, R5.reuse, R166, PT ;  /* 0x000000a60500720c */ /* 0x040fe20003f64070 */
[----:B------:R-:W-:Y:S01]  /*5120*/  @!P5 IMAD.MOV R228, RZ, RZ, -R228 ;  /* 0x000000ffffe4d224 */ /* 0x000fe200078e0ae4 */
[C---:B------:R-:W-:Y:S01]  /*5130*/  ISETP.GT.U32.AND P5, PT, R5.reuse, R170, PT ;  /* 0x000000aa0500720c */ /* 0x040fe20003fa4070 */
[----:B------:R-:W-:Y:S01]  /*5140*/  @!P2 IMAD.IADD R164, R164, 0x1, -R5 ;  /* 0x00000001a4a4a824 */ /* 0x000fe200078e0a05 */
[----:B------:R-:W-:Y:S01]  /*5150*/  ISETP.GT.U32.AND P2, PT, R5, R230, PT ;  /* 0x000000e60500720c */ /* 0x000fe20003f44070 */
[----:B------:R-:W-:Y:S01]  /*5160*/  @!P0 IMAD.MOV R162, RZ, RZ, -R162 ;  /* 0x000000ffffa28224 */ /* 0x000fe200078e0aa2 */
[----:B------:R-:W-:Y:S01]  /*5170*/  ISETP.GE.AND P0, PT, R15, RZ, PT ;  /* 0x000000ff0f00720c */ /* 0x000fe20003f06270 */
[----:B------:R-:W-:Y:S01]  /*5180*/  IMAD.HI.U32 R7, R3, R172, RZ ;  /* 0x000000ac03077227 */ /* 0x000fe200078e00ff */
[----:B------:R-:W-:-:S03]  /*5190*/  LOP3.LUT R15, R2, 0x70, RZ, 0xfc, !PT ;  /* 0x00000070020f7812 */ /* 0x000fc600078efcff */
[----:B------:R-:W-:Y:S01]  /*51a0*/  IMAD.MOV R7, RZ, RZ, -R7 ;  /* 0x000000ffff077224 */ /* 0x000fe200078e0a07 */
[----:B------:R-:W-:Y:S01]  /*51b0*/  IABS R174, R15 ;  /* 0x0000000f00ae7213 */ /* 0x000fe20000000000 */
[--C-:B------:R-:W-:Y:S01]  /*51c0*/  @!P3 IMAD.IADD R166, R166, 0x1, -R5.reuse ;  /* 0x00000001a6a6b824 */ /* 0x100fe200078e0a05 */
[----:B------:R-:W-:Y:S01]  /*51d0*/  ISETP.GE.AND P3, PT, R17, RZ, PT ;  /* 0x000000ff1100720c */ /* 0x000fe20003f66270 */
[--C-:B------:R-:W-:Y:S01]  /*51e0*/  @!P5 IMAD.IADD R170, R170, 0x1, -R5.reuse ;  /* 0x00000001aaaad824 */ /* 0x100fe200078e0a05 */
[----:B------:R-:W-:Y:S01]  /*51f0*/  ISETP.GE.AND P5, PT, R11, RZ, PT ;  /* 0x000000ff0b00720c */ /* 0x000fe20003fa6270 */
[----:B------:R-:W-:Y:S01]  /*5200*/  @!P2 IMAD.IADD R230, R230, 0x1, -R5 ;  /* 0x00000001e6e6a824 */ /* 0x000fe200078e0a05 */
[----:B------:R-:W-:Y:S01]  /*5210*/  LOP3.LUT R17, R2, 0x40, RZ, 0xfc, !PT ;  /* 0x0000004002117812 */ /* 0x000fe200078efcff */
[----:B------:R-:W-:Y:S01]  /*5220*/  @!P6 IMAD.MOV R166, RZ, RZ, -R166 ;  /* 0x000000ffffa6e224 */ /* 0x000fe200078e0aa6 */
[----:B------:R-:W-:Y:S01]  /*5230*/  ISETP.GT.U32.AND P6, PT, R5, R170, PT ;  /* 0x000000aa0500720c */ /* 0x000fe20003fc4070 */
[----:B------:R-:W-:Y:S01]  /*5240*/  IMAD.HI.U32 R8, R3, R174, RZ ;  /* 0x000000ae03087227 */ /* 0x000fe200078e00ff */
[----:B------:R-:W-:-:S03]  /*5250*/  ISETP.GT.U32.AND P2, PT, R5, R230, PT ;  /* 0x000000e60500720c */ /* 0x000fc60003f44070 */
[--C-:B------:R-:W-:Y:S02]  /*5260*/  @!P4 IMAD.IADD R168, R168, 0x1, -R5.reuse ;  /* 0x00000001a8a8c824 */ /* 0x100fe400078e0a05 */
[----:B------:R-:W-:Y:S02]  /*5270*/  IMAD.MOV R8, RZ, RZ, -R8 ;  /* 0x000000ffff087224 */ /* 0x000fe400078e0a08 */
[C---:B------:R-:W-:Y:S01]  /*5280*/  IMAD R172, R5.reuse, R7, R172 ;  /* 0x0000000705ac7224 */ /* 0x040fe200078e02ac */
[C---:B------:R-:W-:Y:S01]  /*5290*/  ISETP.GT.U32.AND P4, PT, R5.reuse, R168, PT ;  /* 0x000000a80500720c */ /* 0x040fe20003f84070 */
[C---:B------:R-:W-:Y:S01]  /*52a0*/  IMAD R174, R5.reuse, R8, R174 ;  /* 0x0000000805ae7224 */ /* 0x040fe200078e02ae */
[----:B------:R-:W-:Y:S01]  /*52b0*/  LOP3.LUT R7, R2, 0x6c, RZ, 0xfc, !PT ;  /* 0x0000006c02077812 */ /* 0x000fe200078efcff */
[--C-:B------:R-:W-:Y:S01]  /*52c0*/  @!P6 IMAD.IADD R170, R170, 0x1, -R5.reuse ;  /* 0x00000001aaaae824 */ /* 0x100fe200078e0a05 */
[C---:B------:R-:W-:Y:S01]  /*52d0*/  ISETP.GT.U32.AND P6, PT, R5.reuse, R172, PT ;  /* 0x000000ac0500720c */ /* 0x040fe20003fc4070 */
[--C-:B------:R-:W-:Y:S01]  /*52e0*/  @!P2 IMAD.IADD R230, R230, 0x1, -R5.reuse ;  /* 0x00000001e6e6a824 */ /* 0x100fe200078e0a05 */
[----:B------:R-:W-:Y:S01]  /*52f0*/  ISETP.GT.U32.AND P2, PT, R5, R174, PT ;  /* 0x000000ae0500720c */ /* 0x000fe20003f44070 */
[----:B------:R-:W-:Y:S01]  /*5300*/  @!P0 IMAD.MOV R164, RZ, RZ, -R164 ;  /* 0x000000ffffa48224 */ /* 0x000fe200078e0aa4 */
[----:B------:R-:W-:Y:S01]  /*5310*/  IABS R176, R7 ;  /* 0x0000000700b07213 */ /* 0x000fe20000000000 */
[----:B------:R-:W-:Y:S01]  /*5320*/  @!P1 IMAD.MOV R170, RZ, RZ, -R170 ;  /* 0x000000ffffaa9224 */ /* 0x000fe200078e0aaa */
[----:B------:R-:W-:Y:S01]  /*5330*/  LOP3.LUT R8, R2, 0x68, RZ, 0xfc, !PT ;  /* 0x0000006802087812 */ /* 0x000fe200078efcff */
[----:B------:R-:W-:Y:S01]  /*5340*/  @!P5 IMAD.MOV R230, RZ, RZ, -R230 ;  /* 0x000000ffffe6d224 */ /* 0x000fe200078e0ae6 */
[----:B------:R-:W-:Y:S01]  /*5350*/  ISETP.GE.AND P0, PT, R13, RZ, PT ;  /* 0x000000ff0d00720c */ /* 0x000fe20003f06270 */
[----:B------:R-:W-:Y:S01]  /*5360*/  @!P4 IMAD.IADD R168, R168, 0x1, -R5 ;  /* 0x00000001a8a8c824 */ /* 0x000fe200078e0a05 */
[----:B------:R-:W-:-:S02]  /*5370*/  IABS R232, R8 ;  /* 0x0000000800e87213 */ /* 0x000fc40000000000 */
[----:B------:R-:W-:Y:S01]  /*5380*/  LOP3.LUT R13, R2, 0x64, RZ, 0xfc, !PT ;  /* 0x00000064020d7812 */ /* 0x000fe200078efcff */
[--C-:B------:R-:W-:Y:S01]  /*5390*/  @!P6 IMAD.IADD R172, R172, 0x1, -R5.reuse ;  /* 0x00000001acace824 */ /* 0x100fe200078e0a05 */
[----:B------:R-:W-:Y:S01]  /*53a0*/  ISETP.GE.AND P4, PT, R15, RZ, PT ;  /* 0x000000ff0f00720c */ /* 0x000fe20003f86270 */
[----:B------:R-:W-:Y:S01]  /*53b0*/  @!P3 IMAD.MOV R168, RZ, RZ, -R168 ;  /* 0x000000ffffa8b224 */ /* 0x000fe200078e0aa8 */
[----:B------:R-:W-:Y:S01]  /*53c0*/  ISETP.GE.AND P3, PT, R7, RZ, PT ;  /* 0x000000ff0700720c */ /* 0x000fe20003f66270 */
[----:B------:R-:W-:Y:S01]  /*53d0*/  @!P2 IMAD.IADD R174, R174, 0x1, -R5 ;  /* 0x00000001aeaea824 */ /* 0x000fe200078e0a05 */
[----:B------:R-:W-:Y:S01]  /*53e0*/  ISETP.GT.U32.AND P6, PT, R5, R172, PT ;  /* 0x000000ac0500720c */ /* 0x000fe20003fc4070 */
[----:B------:R-:W-:Y:S01]  /*53f0*/  IMAD.HI.U32 R7, R3, R176, RZ ;  /* 0x000000b003077227 */ /* 0x000fe200078e00ff */
[----:B------:R-:W-:Y:S02]  /*5400*/  IABS R178, R13 ;  /* 0x0000000d00b27213 */ /* 0x000fe40000000000 */
[----:B------:R-:W-:Y:S01]  /*5410*/  ISETP.GT.U32.AND P2, PT, R5, R174, PT ;  /* 0x000000ae0500720c */ /* 0x000fe20003f44070 */
[----:B------:R-:W-:Y:S01]  /*5420*/  IMAD.MOV R11, RZ, RZ, -R7 ;  /* 0x000000ffff0b7224 */ /* 0x000fe200078e0a07 */
[----:B------:R-:W-:Y:S01]  /*5430*/  ISETP.GE.AND P1, PT, R8, RZ, PT ;  /* 0x000000ff0800720c */ /* 0x000fe20003f26270 */
[----:B------:R-:W-:Y:S01]  /*5440*/  IMAD.HI.U32 R7, R3, R232, RZ ;  /* 0x000000e803077227 */ /* 0x000fe200078e00ff */
[----:B------:R-:W-:-:S02]  /*5450*/  ISETP.GE.AND P5, PT, R13, RZ, PT ;  /* 0x000000ff0d00720c */ /* 0x000fc40003fa6270 */
[C---:B------:R-:W-:Y:S01]  /*5460*/  LOP3.LUT R13, R2.reuse, 0x58, RZ, 0xfc, !PT ;  /* 0x00000058020d7812 */ /* 0x040fe200078efcff */
[----:B------:R-:W-:Y:S01]  /*5470*/  IMAD.MOV R7, RZ, RZ, -R7 ;  /* 0x000000ffff077224 */ /* 0x000fe200078e0a07 */
[C---:B------:R-:W-:Y:S01]  /*5480*/  LOP3.LUT R15, R2.reuse, 0x54, RZ, 0xfc, !PT ;  /* 0x00000054020f7812 */ /* 0x040fe200078efcff */
[C---:B------:R-:W-:Y:S01]  /*5490*/  IMAD R176, R5.reuse, R11, R176 ;  /* 0x0000000b05b07224 */ /* 0x040fe200078e02b0 */
[----:B------:R-:W-:Y:S01]  /*54a0*/  LOP3.LUT R11, R2, 0x60, RZ, 0xfc, !PT ;  /* 0x00000060020b7812 */ /* 0x000fe200078efcff */
[C---:B------:R-:W-:Y:S01]  /*54b0*/  IMAD R232, R5.reuse, R7, R232 ;  /* 0x0000000705e87224 */ /* 0x040fe200078e02e8 */
[----:B------:R-:W-:Y:S01]  /*54c0*/  IABS R246, R13 ;  /* 0x0000000d00f67213 */ /* 0x000fe20000000000 */
[--C-:B------:R-:W-:Y:S01]  /*54d0*/  @!P6 IMAD.IADD R172, R172, 0x1, -R5.reuse ;  /* 0x00000001acace824 */ /* 0x100fe200078e0a05 */
[C---:B------:R-:W-:Y:S01]  /*54e0*/  ISETP.GT.U32.AND P6, PT, R5.reuse, R176, PT ;  /* 0x000000b00500720c */ /* 0x040fe20003fc4070 */
[----:B------:R-:W-:Y:S01]  /*54f0*/  @!P2 IMAD.IADD R174, R174, 0x1, -R5 ;  /* 0x00000001aeaea824 */ /* 0x000fe200078e0a05 */
[----:B------:R-:W-:Y:S01]  /*5500*/  ISETP.GT.U32.AND P2, PT, R5, R232, PT ;  /* 0x000000e80500720c */ /* 0x000fe20003f44070 */
[----:B------:R-:W-:Y:S01]  /*5510*/  IMAD.HI.U32 R8, R3, R178, RZ ;  /* 0x000000b203087227 */ /* 0x000fe200078e00ff */
[----:B------:R-:W-:-:S02]  /*5520*/  IABS R234, R11 ;  /* 0x0000000b00ea7213 */ /* 0x000fc40000000000 */
[----:B------:R-:W-:Y:S01]  /*5530*/  IABS R248, R15 ;  /* 0x0000000f00f87213 */ /* 0x000fe20000000000 */
[----:B------:R-:W-:Y:S02]  /*5540*/  VIADD R7, R6, 0x5c ;  /* 0x0000005c06077836 */ /* 0x000fe40000000000 */
[----:B------:R-:W-:Y:S02]  /*5550*/  IMAD.MOV R8, RZ, RZ, -R8 ;  /* 0x000000ffff087224 */ /* 0x000fe400078e0a08 */
[----:B------:R-:W-:Y:S01]  /*5560*/  @!P0 IMAD.MOV R172, RZ, RZ, -R172 ;  /* 0x000000ffffac8224 */ /* 0x000fe200078e0aac */
[----:B------:R-:W-:Y:S01]  /*5570*/  ISETP.GE.AND P0, PT, R7, RZ, PT ;  /* 0x000000ff0700720c */ /* 0x000fe20003f06270 */
[----:B------:R-:W-:Y:S01]  /*5580*/  @!P6 IMAD.IADD R176, R176, 0x1, -R5 ;  /* 0x00000001b0b0e824 */ /* 0x000fe200078e0a05 */
[----:B------:R-:W-:Y:S01]  /*5590*/  IABS R236, R7 ;  /* 0x0000000700ec7213 */ /* 0x000fe20000000000 */
[----:B------:R-:W-:Y:S02]  /*55a0*/  IMAD R178, R5, R8, R178 ;  /* 0x0000000805b27224 */ /* 0x000fe400078e02b2 */
[----:B------:R-:W-:Y:S01]  /*55b0*/  IMAD.HI.U32 R7, R3, R234, RZ ;  /* 0x000000ea03077227 */ /* 0x000fe200078e00ff */
[----:B------:R-:W-:-:S03]  /*55c0*/  ISETP.GT.U32.AND P6, PT, R5, R176, PT ;  /* 0x000000b00500720c */ /* 0x000fc60003fc4070 */
[----:B------:R-:W-:Y:S02]  /*55d0*/  @!P2 IMAD.IADD R232, R232, 0x1, -R5 ;  /* 0x00000001e8e8a824 */ /* 0x000fe400078e0a05 */
[----:B------:R-:W-:Y:S02]  /*55e0*/  IMAD.MOV R8, RZ, RZ, -R7 ;  /* 0x000000ffff087224 */ /* 0x000fe400078e0a07 */
[----:B------:R-:W-:Y:S01]  /*55f0*/  @!P4 IMAD.MOV R174, RZ, RZ, -R174 ;  /* 0x000000ffffaec224 */ /* 0x000fe200078e0aae */
[----:B------:R-:W-:Y:S01]  /*5600*/  ISETP.GT.U32.AND P4, PT, R5, R178, PT ;  /* 0x000000b20500720c */ /* 0x000fe20003f84070 */
[----:B------:R-:W-:Y:S01]  /*5610*/  IMAD.HI.U32 R7, R3, R236, RZ ;  /* 0x000000ec03077227 */ /* 0x000fe200078e00ff */
[----:B------:R-:W-:-:S03]  /*5620*/  ISETP.GT.U32.AND P2, PT, R5, R232, PT ;  /* 0x000000e80500720c */ /* 0x000fc60003f44070 */
[----:B------:R-:W-:Y:S02]  /*5630*/  IMAD R234, R5, R8, R234 ;  /* 0x0000000805ea7224 */ /* 0x000fe400078e02ea */
[----:B------:R-:W-:Y:S02]  /*5640*/  IMAD.MOV R8, RZ, RZ, -R7 ;  /* 0x000000ffff087224 */ /* 0x000fe400078e0a07 */
[----:B------:R-:W-:-:S04]  /*5650*/  IMAD.HI.U32 R7, R3, R246, RZ ;  /* 0x000000f603077227 */ /* 0x000fc800078e00ff */
[C---:B------:R-:W-:Y:S02]  /*5660*/  IMAD R236, R5.reuse, R8, R236 ;  /* 0x0000000805ec7224 */ /* 0x040fe400078e02ec */
[----:B------:R-:W-:Y:S02]  /*5670*/  IMAD.MOV R8, RZ, RZ, -R7 ;  /* 0x000000ffff087224 */ /* 0x000fe400078e0a07 */
[--C-:B------:R-:W-:Y:S01]  /*5680*/  @!P6 IMAD.IADD R176, R176, 0x1, -R5.reuse ;  /* 0x00000001b0b0e824 */ /* 0x100fe200078e0a05 */
[----:B------:R-:W-:Y:S01]  /*5690*/  ISETP.GT.U32.AND P6, PT, R5, R234, PT ;  /* 0x000000ea0500720c */ /* 0x000fe20003fc4070 */
[--C-:B------:R-:W-:Y:S02]  /*56a0*/  @!P4 IMAD.IADD R178, R178, 0x1, -R5.reuse ;  /* 0x00000001b2b2c824 */ /* 0x100fe400078e0a05 */
[----:B------:R-:W-:Y:S01]  /*56b0*/  @!P2 IMAD.IADD R232, R232, 0x1, -R5 ;  /* 0x00000001e8e8a824 */ /* 0x000fe200078e0a05 */
[----:B------:R-:W-:Y:S01]  /*56c0*/  ISETP.GE.AND P2, PT, R11, RZ, PT ;  /* 0x000000ff0b00720c */ /* 0x000fe20003f46270 */
[C---:B------:R-:W-:Y:S01]  /*56d0*/  IMAD R246, R5.reuse, R8, R246 ;  /* 0x0000000805f67224 */ /* 0x040fe200078e02f6 */
[----:B------:R-:W-:Y:S01]  /*56e0*/  ISETP.GT.U32.AND P4, PT, R5, R178, PT ;  /* 0x000000b20500720c */ /* 0x000fe20003f84070 */
[----:B------:R-:W-:Y:S01]  /*56f0*/  @!P1 IMAD.MOV R232, RZ, RZ, -R232 ;  /* 0x000000ffffe89224 */ /* 0x000fe200078e0ae8 */
[----:B------:R-:W-:Y:S01]  /*5700*/  LOP3.LUT R11, R2, 0x50, RZ, 0xfc, !PT ;  /* 0x00000050020b7812 */ /* 0x000fe200078efcff */
[----:B------:R-:W-:Y:S01]  /*5710*/  IMAD.HI.U32 R7, R3, R248, RZ ;  /* 0x000000f803077227 */ /* 0x000fe200078e00ff */
[----:B------:R-:W-:-:S02]  /*5720*/  ISETP.GT.U32.AND P1, PT, R5, R246, PT ;  /* 0x000000f60500720c */ /* 0x000fc40003f24070 */
[----:B------:R-:W-:Y:S01]  /*5730*/  IABS R250, R11 ;  /* 0x0000000b00fa7213 */ /* 0x000fe20000000000 */
[----:B------:R-:W-:Y:S02]  /*5740*/  @!P6 IMAD.IADD R234, R234, 0x1, -R5 ;  /* 0x00000001eaeae824 */ /* 0x000fe400078e0a05 */
[----:B------:R-:W-:Y:S02]  /*5750*/  IMAD.MOV R7, RZ, RZ, -R7 ;  /* 0x000000ffff077224 */ /* 0x000fe400078e0a07 */
[----:B------:R-:W-:Y:S01]  /*5760*/  @!P3 IMAD.MOV R176, RZ, RZ, -R176 ;  /* 0x000000ffffb0b224 */ /* 0x000fe200078e0ab0 */
[----:B------:R-:W-:Y:S01]  /*5770*/  ISETP.GT.U32.AND P6, PT, R5, R234, PT ;  /* 0x000000ea0500720c */ /* 0x000fe20003fc4070 */
[--C-:B------:R-:W-:Y:S01]  /*5780*/  @!P4 IMAD.IADD R178, R178, 0x1, -R5.reuse ;  /* 0x00000001b2b2c824 */ /* 0x100fe200078e0a05 */
[----:B------:R-:W-:Y:S01]  /*5790*/  ISETP.GE.AND P4, PT, R13, RZ, PT ;  /* 0x000000ff0d00720c */ /* 0x000fe20003f86270 */
[C---:B------:R-:W-:Y:S01]  /*57a0*/  IMAD R248, R5.reuse, R7, R248 ;  /* 0x0000000705f87224 */ /* 0x040fe200078e02f8 */
[----:B------:R-:W-:Y:S01]  /*57b0*/  ISETP.GT.U32.AND P3, PT, R5, R236, PT ;  /* 0x000000ec0500720c */ /* 0x000fe20003f64070 */
[----:B------:R-:W-:Y:S01]  /*57c0*/  @!P1 IMAD.IADD R246, R246, 0x1, -R5 ;  /* 0x00000001f6f69824 */ /* 0x000fe200078e0a05 */
[----:B------:R-:W-:Y:S01]  /*57d0*/  LOP3.LUT R13, R2, 0x4c, RZ, 0xfc, !PT ;  /* 0x0000004c020d7812 */ /* 0x000fe200078efcff */
[----:B------:R-:W-:Y:S01]  /*57e0*/  @!P5 IMAD.MOV R178, RZ, RZ, -R178 ;  /* 0x000000ffffb2d224 */ /* 0x000fe200078e0ab2 */
[----:B------:R-:W-:Y:S01]  /*57f0*/  ISETP.GE.AND P1, PT, R15, RZ, PT ;  /* 0x000000ff0f00720c */ /* 0x000fe20003f26270 */
[----:B------:R-:W-:Y:S01]  /*5800*/  IMAD.HI.U32 R7, R3, R250, RZ ;  /* 0x000000fa03077227 */ /* 0x000fe200078e00ff */
[----:B------:R-:W-:-:S02]  /*5810*/  ISETP.GT.U32.AND P5, PT, R5, R246, PT ;  /* 0x000000f60500720c */ /* 0x000fc40003fa4070 */
[----:B------:R-:W-:Y:S01]  /*5820*/  IABS R252, R13 ;  /* 0x0000000d00fc7213 */ /* 0x000fe20000000000 */
[----:B------:R-:W-:Y:S01]  /*5830*/  @!P6 IMAD.IADD R234, R234, 0x1, -R5 ;  /* 0x00000001eaeae824 */ /* 0x000fe200078e0a05 */
[C---:B------:R-:W-:Y:S01]  /*5840*/  ISETP.GT.U32.AND P6, PT, R5.reuse, R248, PT ;  /* 0x000000f80500720c */ /* 0x040fe20003fc4070 */
[----:B------:R-:W-:Y:S02]  /*5850*/  IMAD.MOV R7, RZ, RZ, -R7 ;  /* 0x000000ffff077224 */ /* 0x000fe400078e0a07 */
[----:B------:R-:W-:Y:S02]  /*5860*/  @!P3 IMAD.IADD R236, R236, 0x1, -R5 ;  /* 0x00000001ececb824 */ /* 0x000fe400078e0a05 */
[----:B------:R-:W-:Y:S01]  /*5870*/  IMAD R250, R5, R7, R250 ;  /* 0x0000000705fa7224 */ /* 0x000fe200078e02fa */
[----:B------:R-:W-:Y:S01]  /*5880*/  LOP3.LUT R7, R2, 0x48, RZ, 0xfc, !PT ;  /* 0x0000004802077812 */ /* 0x000fe200078efcff */
[----:B------:R-:W-:Y:S01]  /*5890*/  IMAD.HI.U32 R8, R3, R252, RZ ;  /* 0x000000fc03087227 */ /* 0x000fe200078e00ff */
[----:B------:R-:W-:-:S02]  /*58a0*/  ISETP.GT.U32.AND P3, PT, R5, R236, PT ;  /* 0x000000ec0500720c */ /* 0x000fc40003f64070 */
[----:B------:R-:W-:Y:S01]  /*58b0*/  IABS R66, R7 ;  /* 0x0000000700427213 */ /* 0x000fe20000000000 */
[--C-:B------:R-:W-:Y:S02]  /*58c0*/  @!P5 IMAD.IADD R246, R246, 0x1, -R5.reuse ;  /* 0x00000001f6f6d824 */ /* 0x100fe400078e0a05 */
[--C-:B------:R-:W-:Y:S01]  /*58d0*/  @!P6 IMAD.IADD R248, R248, 0x1, -R5.reuse ;  /* 0x00000001f8f8e824 */ /* 0x100fe200078e0a05 */
[----:B------:R-:W-:Y:S01]  /*58e0*/  ISETP.GE.AND P6, PT, R13, RZ, PT ;  /* 0x000000ff0d00720c */ /* 0x000fe20003fc6270 */
[----:B------:R-:W-:Y:S01]  /*58f0*/  @!P4 IMAD.MOV R246, RZ, RZ, -R246 ;  /* 0x000000fffff6c224 */ /* 0x000fe200078e0af6 */
[C---:B------:R-:W-:Y:S01]  /*5900*/  ISETP.GT.U32.AND P4, PT, R5.reuse, R250, PT ;  /* 0x000000fa0500720c */ /* 0x040fe20003f84070 */
[----:B------:R-:W-:Y:S01]  /*5910*/  @!P2 IMAD.MOV R234, RZ, RZ, -R234 ;  /* 0x000000ffffeaa224 */ /* 0x000fe200078e0aea */
[----:B------:R-:W-:Y:S01]  /*5920*/  ISETP.GT.U32.AND P2, PT, R5, R248, PT ;  /* 0x000000f80500720c */ /* 0x000fe20003f44070 */
[----:B------:R-:W-:Y:S02]  /*5930*/  IMAD.MOV R8, RZ, RZ, -R8 ;  /* 0x000000ffff087224 */ /* 0x000fe400078e0a08 */
[----:B------:R-:W-:Y:S01]  /*5940*/  @!P3 IMAD.IADD R236, R236, 0x1, -R5 ;  /* 0x00000001ececb824 */ /* 0x000fe200078e0a05 */
[----:B------:R-:W-:Y:S01]  /*5950*/  ISETP.GE.AND P3, PT, R11, RZ, PT ;  /* 0x000000ff0b00720c */ /* 0x000fe20003f66270 */
[----:B------:R-:W-:Y:S01]  /*5960*/  IMAD R252, R5, R8, R252 ;  /* 0x0000000805fc7224 */ /* 0x000fe200078e02fc */
[----:B------:R-:W-:Y:S01]  /*5970*/  LOP3.LUT R8, R2, 0x44, RZ, 0xfc, !PT ;  /* 0x0000004402087812 */ /* 0x000fe200078efcff */
[----:B------:R-:W-:-:S02]  /*5980*/  VIADD R11, R6, 0x3c ;  /* 0x0000003c060b7836 */ /* 0x000fc40000000000 */
[----:B------:R-:W-:Y:S01]  /*5990*/  @!P0 IMAD.MOV R236, RZ, RZ, -R236 ;  /* 0x000000ffffec8224 */ /* 0x000fe200078e0aec */
[----:B------:R-:W-:Y:S01]  /*59a0*/  IABS R68, R8 ;  /* 0x0000000800447213 */ /* 0x000fe20000000000 */
[--C-:B------:R-:W-:Y:S01]  /*59b0*/  @!P4 IMAD.IADD R250, R250, 0x1, -R5.reuse ;  /* 0x00000001fafac824 */ /* 0x100fe200078e0a05 */
[----:B------:R-:W-:Y:S01]  /*59c0*/  ISETP.GE.AND P0, PT, R7, RZ, PT ;  /* 0x000000ff0700720c */ /* 0x000fe20003f06270 */
[----:B------:R-:W-:Y:S01]  /*59d0*/  @!P2 IMAD.IADD R248, R248, 0x1, -R5 ;  /* 0x00000001f8f8a824 */ /* 0x000fe200078e0a05 */
[----:B------:R-:W-:Y:S01]  /*59e0*/  ISETP.GE.AND P2, PT, R8, RZ, PT ;  /* 0x000000ff0800720c */ /* 0x000fe20003f46270 */
[----:B------:R-:W-:Y:S01]  /*59f0*/  IMAD.HI.U32 R8, R3, R68, RZ ;  /* 0x0000004403087227 */ /* 0x000fe200078e00ff */
[----:B------:R-:W-:Y:S02]  /*5a00*/  ISETP.GT.U32.AND P4, PT, R5, R250, PT ;  /* 0x000000fa0500720c */ /* 0x000fe40003f84070 */
[----:B------:R-:W-:Y:S01]  /*5a10*/  ISETP.GE.AND P5, PT, R11, RZ, PT ;  /* 0x000000ff0b00720c */ /* 0x000fe20003fa6270 */
[----:B------:R-:W-:Y:S01]  /*5a20*/  IMAD.MOV R8, RZ, RZ, -R8 ;  /* 0x000000ffff087224 */ /* 0x000fe200078e0a08 */
[----:B------:R-:W-:Y:S01]  /*5a30*/  IABS R70, R11 ;  /* 0x0000000b00467213 */ /* 0x000fe20000000000 */
[----:B------:R-:W-:Y:S01]  /*5a40*/  @!P1 IMAD.MOV R248, RZ, RZ, -R248 ;  /* 0x000000fffff89224 */ /* 0x000fe200078e0af8 */
[C---:B------:R-:W-:Y:S01]  /*5a50*/  ISETP.GT.U32.AND P1, PT, R5.reuse, R252, PT ;  /* 0x000000fc0500720c */ /* 0x040fe20003f24070 */
[----:B------:R-:W-:Y:S01]  /*5a60*/  IMAD R13, R5, R8, R68 ;  /* 0x00000008050d7224 */ /* 0x000fe200078e0244 */
[----:B------:R-:W-:Y:S01]  /*5a70*/  IABS R11, R17 ;  /* 0x00000011000b7213 */ /* 0x000fe20000000000 */
[----:B------:R-:W-:-:S04]  /*5a80*/  IMAD.HI.U32 R7, R3, R66, RZ ;  /* 0x0000004203077227 */ /* 0x000fc800078e00ff */
[----:B------:R-:W-:Y:S02]  /*5a90*/  @!P4 IMAD.IADD R250, R250, 0x1, -R5 ;  /* 0x00000001fafac824 */ /* 0x000fe400078e0a05 */
[----:B------:R-:W-:Y:S02]  /*5aa0*/  IMAD.MOV R7, RZ, RZ, -R7 ;  /* 0x000000ffff077224 */ /* 0x000fe400078e0a07 */
[----:B------:R-:W-:Y:S01]  /*5ab0*/  @!P3 IMAD.MOV R250, RZ, RZ, -R250 ;  /* 0x000000fffffab224 */ /* 0x000fe200078e0afa */
[C---:B------:R-:W-:Y:S01]  /*5ac0*/  ISETP.GT.U32.AND P3, PT, R5.reuse, R13, PT ;  /* 0x0000000d0500720c */ /* 0x040fe20003f64070 */
[C---:B------:R-:W-:Y:S02]  /*5ad0*/  IMAD R7, R5.reuse, R7, R66 ;  /* 0x0000000705077224 */ /* 0x040fe400078e0242 */
[----:B------:R-:W-:Y:S02]  /*5ae0*/  IMAD.MOV.U32 R66, RZ, RZ, R11 ;  /* 0x000000ffff427224 */ /* 0x000fe400078e000b */
[----:B------:R-:W-:Y:S01]  /*5af0*/  @!P1 IMAD.IADD R252, R252, 0x1, -R5 ;  /* 0x00000001fcfc9824 */ /* 0x000fe200078e0a05 */
[----:B------:R-:W-:Y:S01]  /*5b00*/  ISETP.GT.U32.AND P4, PT, R5, R7, PT ;  /* 0x000000070500720c */ /* 0x000fe20003f84070 */
[----:B------:R-:W-:-:S03]  /*5b10*/  IMAD.HI.U32 R8, R3, R66, RZ ;  /* 0x0000004203087227 */ /* 0x000fc600078e00ff */
[----:B------:R-:W-:Y:S01]  /*5b20*/  ISETP.GT.U32.AND P1, PT, R5, R252, PT ;  /* 0x000000fc0500720c */ /* 0x000fe20003f24070 */
[----:B------:R-:W-:Y:S02]  /*5b30*/  IMAD.MOV R237, RZ, RZ, -R8 ;  /* 0x000000ffffed7224 */ /* 0x000fe400078e0a08 */
[----:B------:R-:W-:Y:S02]  /*5b40*/  @!P3 IMAD.IADD R13, R13, 0x1, -R5 ;  /* 0x000000010d0db824 */ /* 0x000fe400078e0a05 */
[----:B------:R-:W-:-:S03]  /*5b50*/  IMAD.HI.U32 R8, R3, R238, RZ ;  /* 0x000000ee03087227 */ /* 0x000fc600078e00ff */
[C---:B------:R-:W-:Y:S01]  /*5b60*/  ISETP.GT.U32.AND P3, PT, R5.reuse, R13, PT ;  /* 0x0000000d0500720c */ /* 0x040fe20003f64070 */
[----:B------:R-:W-:Y:S02]  /*5b70*/  IMAD.MOV R8, RZ, RZ, -R8 ;  /* 0x000000ffff087224 */ /* 0x000fe400078e0a08 */
[C---:B------:R-:W-:Y:S01]  /*5b80*/  IMAD R237, R5.reuse, R237, R66 ;  /* 0x000000ed05ed7224 */ /* 0x040fe200078e0242 */
[----:B------:R-:W-:Y:S01]  /*5b90*/  IABS R66, R33 ;  /* 0x0000002100427213 */ /* 0x000fe20000000000 */
[C---:B------:R-:W-:Y:S02]  /*5ba0*/  IMAD R238, R5.reuse, R8, R238 ;  /* 0x0000000805ee7224 */ /* 0x040fe400078e02ee */
[----:B------:R-:W-:Y:S01]  /*5bb0*/  @!P1 IMAD.IADD R252, R252, 0x1, -R5 ;  /* 0x00000001fcfc9824 */ /* 0x000fe200078e0a05 */
[----:B------:R-:W-:Y:S01]  /*5bc0*/  ISETP.GT.U32.AND P1, PT, R5, R237, PT ;  /* 0x000000ed0500720c */ /* 0x000fe20003f24070 */
[----:B------:R-:W-:-:S04]  /*5bd0*/  IMAD.HI.U32 R11, R3, R70, RZ ;  /* 0x00000046030b7227 */ /* 0x000fc800078e00ff */
[--C-:B------:R-:W-:Y:S01]  /*5be0*/  @!P3 IMAD.IADD R13, R13, 0x1, -R5.reuse ;  /* 0x000000010d0db824 */ /* 0x100fe200078e0a05 */
[----:B------:R-:W-:Y:S01]  /*5bf0*/  ISETP.GT.U32.AND P3, PT, R5, R238, PT ;  /* 0x000000ee0500720c */ /* 0x000fe20003f64070 */
[----:B------:R-:W-:Y:S02]  /*5c00*/  @!P4 IMAD.IADD R7, R7, 0x1, -R5 ;  /* 0x000000010707c824 */ /* 0x000fe400078e0a05 */
[----:B------:R-:W-:Y:S02]  /*5c10*/  IMAD.MOV R11, RZ, RZ, -R11 ;  /* 0x000000ffff0b7224 */ /* 0x000fe400078e0a0b */
[----:B------:R-:W-:Y:S01]  /*5c20*/  @!P6 IMAD.MOV R252, RZ, RZ, -R252 ;  /* 0x000000fffffce224 */ /* 0x000fe200078e0afc */
[----:B------:R-:W-:Y:S01]  /*5c30*/  ISETP.GT.U32.AND P4, PT, R5, R7, PT ;  /* 0x000000070500720c */ /* 0x000fe20003f84070 */
[----:B------:R-:W-:Y:S02]  /*5c40*/  @!P1 IMAD.IADD R237, R237, 0x1, -R5 ;  /* 0x00000001eded9824 */ /* 0x000fe400078e0a05 */
[----:B------:R-:W-:Y:S01]  /*5c50*/  IMAD R67, R5, R11, R70 ;  /* 0x0000000b05437224 */ /* 0x000fe200078e0246 */
[----:B------:R-:W-:Y:S01]  /*5c60*/  IABS R70, R35 ;  /* 0x0000002300467213 */ /* 0x000fe20000000000 */
[----:B------:R-:W-:Y:S01]  /*5c70*/  IMAD.HI.U32 R11, R3, R74, RZ ;  /* 0x0000004a030b7227 */ /* 0x000fe200078e00ff */
[----:B------:R-:W-:-:S03]  /*5c80*/  ISETP.GT.U32.AND P1, PT, R5, R237, PT ;  /* 0x000000ed0500720c */ /* 0x000fc60003f24070 */
[----:B------:R-:W-:Y:S02]  /*5c90*/  @!P3 IMAD.IADD R238, R238, 0x1, -R5 ;  /* 0x00000001eeeeb824 */ /* 0x000fe400078e0a05 */
[----:B------:R-:W-:-:S03]  /*5ca0*/  IMAD.HI.U32 R8, R3, R76, RZ ;  /* 0x0000004c03087227 */ /* 0x000fc600078e00ff */
[C---:B------:R-:W-:Y:S01]  /*5cb0*/  ISETP.GT.U32.AND P6, PT, R5.reuse, R238, PT ;  /* 0x000000ee0500720c */ /* 0x040fe20003fc4070 */
[----:B------:R-:W-:Y:S02]  /*5cc0*/  IMAD.MOV R11, RZ, RZ, -R11 ;  /* 0x000000ffff0b7224 */ /* 0x000fe400078e0a0b */
[----:B------:R-:W-:Y:S02]  /*5cd0*/  IMAD.MOV R8, RZ, RZ, -R8 ;  /* 0x000000ffff087224 */ /* 0x000fe400078e0a08 */
[C---:B------:R-:W-:Y:S02]  /*5ce0*/  IMAD R74, R5.reuse, R11, R74 ;  /* 0x0000000b054a7224 */ /* 0x040fe400078e024a */
[----:B------:R-:W-:Y:S02]  /*5cf0*/  IMAD R76, R5, R8, R76 ;  /* 0x00000008054c7224 */ /* 0x000fe400078e024c */
[--C-:B------:R-:W-:Y:S01]  /*5d00*/  @!P4 IMAD.IADD R7, R7, 0x1, -R5.reuse ;  /* 0x000000010707c824 */ /* 0x100fe200078e0a05 */
[----:B------:R-:W-:Y:S01]  /*5d10*/  ISETP.GT.U32.AND P4, PT, R5, R67, PT ;  /* 0x000000430500720c */ /* 0x000fe20003f84070 */
[--C-:B------:R-:W-:Y:S01]  /*5d20*/  @!P1 IMAD.IADD R237, R237, 0x1, -R5.reuse ;  /* 0x00000001eded9824 */ /* 0x100fe200078e0a05 */
[C---:B------:R-:W-:Y:S01]  /*5d30*/  ISETP.GT.U32.AND P1, PT, R5.reuse, R76, PT ;  /* 0x0000004c0500720c */ /* 0x040fe20003f24070 */
[----:B------:R-:W-:Y:S01]  /*5d40*/  @!P6 IMAD.IADD R238, R238, 0x1, -R5 ;  /* 0x00000001eeeee824 */ /* 0x000fe200078e0a05 */
[----:B------:R-:W-:Y:S01]  /*5d50*/  ISETP.GT.U32.AND P6, PT, R5, R74, PT ;  /* 0x0000004a0500720c */ /* 0x000fe20003fc4070 */
[----:B------:R-:W-:-:S02]  /*5d60*/  VIADD R11, R6, 0x1c ;  /* 0x0000001c060b7836 */ /* 0x000fc40000000000 */
[----:B------:R-:W-:-:S03]  /*5d70*/  IMAD.HI.U32 R6, R3, R66, RZ ;  /* 0x0000004203067227 */ /* 0x000fc600078e00ff */
[----:B------:R-:W-:Y:S01]  /*5d80*/  IABS R68, R11 ;  /* 0x0000000b00447213 */ /* 0x000fe20000000000 */
[----:B------:R-:W-:Y:S02]  /*5d90*/  IMAD.MOV R6, RZ, RZ, -R6 ;  /* 0x000000ffff067224 */ /* 0x000fe400078e0a06 */
[----:B------:R-:W-:-:S04]  /*5da0*/  IMAD.HI.U32 R8, R3, R72, RZ ;  /* 0x0000004803087227 */ /* 0x000fc800078e00ff */
[----:B------:R-:W-:Y:S01]  /*5db0*/  IMAD R6, R5, R6, R66 ;  /* 0x0000000605067224 */ /* 0x000fe200078e0242 */
[----:B------:R-:W-:Y:S01]  /*5dc0*/  IABS R66, R41 ;  /* 0x0000002900427213 */ /* 0x000fe20000000000 */
[----:B------:R-:W-:Y:S02]  /*5dd0*/  IMAD.MOV R8, RZ, RZ, -R8 ;  /* 0x000000ffff087224 */ /* 0x000fe400078e0a08 */
[--C-:B------:R-:W-:Y:S01]  /*5de0*/  @!P4 IMAD.IADD R67, R67, 0x1, -R5.reuse ;  /* 0x000000014343c824 */ /* 0x100fe200078e0a05 */
[----:B------:R-:W-:Y:S01]  /*5df0*/  ISETP.GE.AND P4, PT, R17, RZ, PT ;  /* 0x000000ff1100720c */ /* 0x000fe20003f86270 */
[--C-:B------:R-:W-:Y:S01]  /*5e00*/  @!P6 IMAD.IADD R74, R74, 0x1, -R5.reuse ;  /* 0x000000014a4ae824 */ /* 0x100fe200078e0a05 */
[C---:B------:R-:W-:Y:S01]  /*5e10*/  ISETP.GT.U32.AND P6, PT, R5.reuse, R6, PT ;  /* 0x000000060500720c */ /* 0x040fe20003fc4070 */
[C---:B------:R-:W-:Y:S01]  /*5e20*/  IMAD R72, R5.reuse, R8, R72 ;  /* 0x0000000805487224 */ /* 0x040fe200078e0248 */
[----:B------:R-:W-:Y:S01]  /*5e30*/  ISETP.GT.U32.AND P3, PT, R5, R67, PT ;  /* 0x000000430500720c */ /* 0x000fe20003f64070 */
[----:B------:R-:W-:-:S02]  /*5e40*/  @!P1 IMAD.IADD R76, R76, 0x1, -R5 ;  /* 0x000000014c4c9824 */ /* 0x000fc400078e0a05 */
[----:B------:R-:W-:-:S03]  /*5e50*/  IMAD.HI.U32 R8, R3, R70, RZ ;  /* 0x0000004603087227 */ /* 0x000fc600078e00ff */
[----:B------:R-:W-:Y:S01]  /*5e60*/  ISETP.GT.U32.AND P1, PT, R5, R76, PT ;  /* 0x0000004c0500720c */ /* 0x000fe20003f24070 */
[----:B------:R-:W-:Y:S02]  /*5e70*/  IMAD.MOV R8, RZ, RZ, -R8 ;  /* 0x000000ffff087224 */ /* 0x000fe400078e0a08 */
[----:B------:R-:W-:-:S04]  /*5e80*/  IMAD.HI.U32 R15, R3, R240, RZ ;  /* 0x000000f0030f7227 */ /* 0x000fc800078e00ff */
[C---:B------:R-:W-:Y:S02]  /*5e90*/  IMAD R70, R5.reuse, R8, R70 ;  /* 0x0000000805467224 */ /* 0x040fe400078e0246 */
[----:B------:R-:W-:Y:S02]  /*5ea0*/  IMAD.MOV R15, RZ, RZ, -R15 ;  /* 0x000000ffff0f7224 */ /* 0x000fe400078e0a0f */
[--C-:B------:R-:W-:Y:S01]  /*5eb0*/  @!P6 IMAD.IADD R6, R6, 0x1, -R5.reuse ;  /* 0x000000010606e824 */ /* 0x100fe200078e0a05 */
[C---:B------:R-:W-:Y:S01]  /*5ec0*/  ISETP.GT.U32.AND P6, PT, R5.reuse, R70, PT ;  /* 0x000000460500720c */ /* 0x040fe20003fc4070 */
[----:B------:R-:W-:Y:S02]  /*5ed0*/  IMAD R240, R5, R15, R240 ;  /* 0x0000000f05f07224 */ /* 0x000fe400078e02f0 */
[----:B------:R-:W-:Y:S01]  /*5ee0*/  @!P3 IMAD.IADD R67, R67, 0x1, -R5 ;  /* 0x000000014343b824 */ /* 0x000fe200078e0a05 */
[----:B------:R-:W-:Y:S01]  /*5ef0*/  ISETP.GT.U32.AND P3, PT, R5, R72, PT ;  /* 0x000000480500720c */ /* 0x000fe20003f64070 */
[----:B------:R-:W-:-:S04]  /*5f00*/  IMAD.HI.U32 R15, R3, R68, RZ ;  /* 0x00000044030f7227 */ /* 0x000fc800078e00ff */
[----:B------:R-:W-:Y:S01]  /*5f10*/  @!P1 IMAD.IADD R76, R76, 0x1, -R5 ;  /* 0x000000014c4c9824 */ /* 0x000fe200078e0a05 */
[C---:B------:R-:W-:Y:S01]  /*5f20*/  ISETP.GT.U32.AND P1, PT, R5.reuse, R240, PT ;  /* 0x000000f00500720c */ /* 0x040fe20003f24070 */
[----:B------:R-:W-:Y:S02]  /*5f30*/  IMAD.MOV R15, RZ, RZ, -R15 ;  /* 0x000000ffff0f7224 */ /* 0x000fe400078e0a0f */
[--C-:B------:R-:W-:Y:S02]  /*5f40*/  @!P6 IMAD.IADD R70, R70, 0x1, -R5.reuse ;  /* 0x000000014646e824 */ /* 0x100fe400078e0a05 */
[----:B------:R-:W-:Y:S01]  /*5f50*/  IMAD R8, R5, R15, R68 ;  /* 0x0000000f05087224 */ /* 0x000fe200078e0244 */
[----:B------:R-:W-:Y:S01]  /*5f60*/  IABS R68, R39 ;  /* 0x0000002700447213 */ /* 0x000fe20000000000 */
[----:B------:R-:W-:Y:S01]  /*5f70*/  @!P3 IMAD.IADD R72, R72, 0x1, -R5 ;  /* 0x000000014848b824 */ /* 0x000fe200078e0a05 */
[----:B------:R-:W-:Y:S01]  /*5f80*/  ISETP.GE.AND P3, PT, R19, RZ, PT ;  /* 0x000000ff1300720c */ /* 0x000fe20003f66270 */
[----:B------:R-:W-:Y:S01]  /*5f90*/  IMAD.HI.U32 R17, R3, R242, RZ ;  /* 0x000000f203117227 */ /* 0x000fe200078e00ff */
[----:B------:R-:W-:-:S03]  /*5fa0*/  ISETP.GT.U32.AND P6, PT, R5, R8, PT ;  /* 0x000000080500720c */ /* 0x000fc60003fc4070 */
[----:B------:R-:W-:Y:S01]  /*5fb0*/  @!P1 IMAD.IADD R240, R240, 0x1, -R5 ;  /* 0x00000001f0f09824 */ /* 0x000fe200078e0a05 */
[----:B------:R-:W-:Y:S01]  /*5fc0*/  ISETP.GE.AND P1, PT, R21, RZ, PT ;  /* 0x000000ff1500720c */ /* 0x000fe20003f26270 */
[----:B------:R-:W-:Y:S01]  /*5fd0*/  @!P0 IMAD.MOV R7, RZ, RZ, -R7 ;  /* 0x000000ffff078224 */ /* 0x000fe200078e0a07 */
[----:B------:R-:W-:Y:S01]  /*5fe0*/  LOP3.LUT R21, R2, 0x4, RZ, 0xfc, !PT ;  /* 0x0000000402157812 */ /* 0x000fe200078efcff */
[----:B------:R-:W-:Y:S01]  /*5ff0*/  IMAD.HI.U32 R2, R3, R68, RZ ;  /* 0x0000004403027227 */ /* 0x000fe200078e00ff */
[----:B------:R-:W-:Y:S02]  /*6000*/  ISETP.GT.U32.AND P0, PT, R5, R72, PT ;  /* 0x000000480500720c */ /* 0x000fe40003f04070 */
[----:B------:R-:W-:Y:S01]  /*6010*/  IABS R25, R21 ;  /* 0x0000001500197213 */ /* 0x000fe20000000000 */
[----:B------:R-:W-:Y:S02]  /*6020*/  IMAD.MOV R17, RZ, RZ, -R17 ;  /* 0x000000ffff117224 */ /* 0x000fe400078e0a11 */
[----:B------:R-:W-:-:S02]  /*6030*/  IMAD.MOV R2, RZ, RZ, -R2 ;  /* 0x000000ffff027224 */ /* 0x000fc400078e0a02 */
[----:B------:R-:W-:Y:S01]  /*6040*/  @!P2 IMAD.MOV R13, RZ, RZ, -R13 ;  /* 0x000000ffff0da224 */ /* 0x000fe200078e0a0d */
[C---:B------:R-:W-:Y:S01]  /*6050*/  ISETP.GT.U32.AND P2, PT, R5.reuse, R74, PT ;  /* 0x0000004a0500720c */ /* 0x040fe20003f44070 */
[----:B------:R-:W-:Y:S01]  /*6060*/  @!P4 IMAD.MOV R237, RZ, RZ, -R237 ;  /* 0x000000ffffedc224 */ /* 0x000fe200078e0aed */
[C---:B------:R-:W-:Y:S01]  /*6070*/  ISETP.GT.U32.AND P4, PT, R5.reuse, R240, PT ;  /* 0x000000f00500720c */ /* 0x040fe20003f84070 */
[----:B------:R-:W-:Y:S02]  /*6080*/  IMAD R242, R5, R17, R242 ;  /* 0x0000001105f27224 */ /* 0x000fe400078e02f2 */
[----:B------:R-:W-:-:S04]  /*6090*/  IMAD.HI.U32 R15, R3, R66, RZ ;  /* 0x00000042030f7227 */ /* 0x000fc800078e00ff */
[----:B------:R-:W-:Y:S01]  /*60a0*/  @!P6 IMAD.IADD R8, R8, 0x1, -R5 ;  /* 0x000000010808e824 */ /* 0x000fe200078e0a05 */
[----:B------:R-:W-:Y:S01]  /*60b0*/  ISETP.GT.U32.AND P6, PT, R5, R70, PT ;  /* 0x000000460500720c */ /* 0x000fe20003fc4070 */
[----:B------:R-:W-:-:S04]  /*60c0*/  IMAD.HI.U32 R17, R3, R244, RZ ;  /* 0x000000f403117227 */ /* 0x000fc800078e00ff */
[----:B------:R-:W-:-:S04]  /*60d0*/  IMAD.HI.U32 R19, R3, R23, RZ ;  /* 0x0000001703137227 */ /* 0x000fc800078e00ff */
[----:B------:R-:W-:Y:S02]  /*60e0*/  IMAD R68, R5, R2, R68 ;  /* 0x0000000205447224 */ /* 0x000fe400078e0244 */
[----:B------:R-:W-:-:S04]  /*60f0*/  IMAD.HI.U32 R3, R3, R25, RZ ;  /* 0x0000001903037227 */ /* 0x000fc800078e00ff */
[----:B------:R-:W-:Y:S02]  /*6100*/  IMAD.MOV R15, RZ, RZ, -R15 ;  /* 0x000000ffff0f7224 */ /* 0x000fe400078e0a0f */
[----:B------:R-:W-:Y:S02]  /*6110*/  IMAD.MOV R17, RZ, RZ, -R17 ;  /* 0x000000ffff117224 */ /* 0x000fe400078e0a11 */
[----:B------:R-:W-:Y:S02]  /*6120*/  IMAD.MOV R2, RZ, RZ, -R3 ;  /* 0x000000ffff027224 */ /* 0x000fe400078e0a03 */
[----:B------:R-:W-:Y:S01]  /*6130*/  @!P0 IMAD.IADD R72, R72, 0x1, -R5 ;  /* 0x0000000148488824 */ /* 0x000fe200078e0a05 */
[C---:B------:R-:W-:Y:S01]  /*6140*/  ISETP.GT.U32.AND P0, PT, R5.reuse, R68, PT ;  /* 0x000000440500720c */ /* 0x040fe20003f04070 */
[C---:B------:R-:W-:Y:S02]  /*6150*/  IMAD R66, R5.reuse, R15, R66 ;  /* 0x0000000f05427224 */ /* 0x040fe400078e0242 */
[----:B------:R-:W-:-:S02]  /*6160*/  IMAD R244, R5, R17, R244 ;  /* 0x0000001105f47224 */ /* 0x000fc400078e02f4 */
[----:B------:R-:W-:Y:S01]  /*6170*/  @!P5 IMAD.MOV R67, RZ, RZ, -R67 ;  /* 0x000000ffff43d224 */ /* 0x000fe200078e0a43 */
[C---:B------:R-:W-:Y:S01]  /*6180*/  ISETP.GT.U32.AND P5, PT, R5.reuse, R6, PT ;  /* 0x000000060500720c */ /* 0x040fe20003fa4070 */
[C---:B------:R-:W-:Y:S02]  /*6190*/  IMAD R17, R5.reuse, R2, R25 ;  /* 0x0000000205117224 */ /* 0x040fe400078e0219 */
[--C-:B------:R-:W-:Y:S01]  /*61a0*/  @!P2 IMAD.IADD R74, R74, 0x1, -R5.reuse ;  /* 0x000000014a4aa824 */ /* 0x100fe200078e0a05 */
[C---:B------:R-:W-:Y:S01]  /*61b0*/  ISETP.GT.U32.AND P2, PT, R5.reuse, R66, PT ;  /* 0x000000420500720c */ /* 0x040fe20003f44070 */
[----:B------:R-:W-:Y:S01]  /*61c0*/  @!P1 IMAD.MOV R76, RZ, RZ, -R76 ;  /* 0x000000ffff4c9224 */ /* 0x000fe200078e0a4c */
[C---:B------:R-:W-:Y:S01]  /*61d0*/  ISETP.GT.U32.AND P1, PT, R5.reuse, R242, PT ;  /* 0x000000f20500720c */ /* 0x040fe20003f24070 */
[--C-:B------:R-:W-:Y:S01]  /*61e0*/  @!P4 IMAD.IADD R240, R240, 0x1, -R5.reuse ;  /* 0x00000001f0f0c824 */ /* 0x100fe200078e0a05 */
[C---:B------:R-:W-:Y:S01]  /*61f0*/  ISETP.GT.U32.AND P4, PT, R5.reuse, R244, PT ;  /* 0x000000f40500720c */ /* 0x040fe20003f84070 */
[----:B------:R-:W-:Y:S01]  /*6200*/  @!P6 IMAD.IADD R70, R70, 0x1, -R5 ;  /* 0x000000014646e824 */ /* 0x000fe200078e0a05 */
[----:B------:R-:W-:Y:S01]  /*6210*/  ISETP.GT.U32.AND P6, PT, R5, R17, PT ;  /* 0x000000110500720c */ /* 0x000fe20003fc4070 */
[----:B------:R-:W-:-:S02]  /*6220*/  IMAD.MOV R19, RZ, RZ, -R19 ;  /* 0x000000ffff137224 */ /* 0x000fc400078e0a13 */
[----:B------:R-:W-:Y:S01]  /*6230*/  @!P0 IMAD.IADD R68, R68, 0x1, -R5 ;  /* 0x0000000144448824 */ /* 0x000fe200078e0a05 */
[----:B------:R-:W-:Y:S01]  /*6240*/  ISETP.GE.AND P0, PT, R29, RZ, PT ;  /* 0x000000ff1d00720c */ /* 0x000fe20003f06270 */
[C---:B------:R-:W-:Y:S02]  /*6250*/  IMAD R15, R5.reuse, R19, R23 ;  /* 0x00000013050f7224 */ /* 0x040fe400078e0217 */
[--C-:B------:R-:W-:Y:S02]  /*6260*/  @!P5 IMAD.IADD R6, R6, 0x1, -R5.reuse ;  /* 0x000000010606d824 */ /* 0x100fe400078e0a05 */
[--C-:B------:R-:W-:Y:S01]  /*6270*/  @!P2 IMAD.IADD R66, R66, 0x1, -R5.reuse ;  /* 0x000000014242a824 */ /* 0x100fe200078e0a05 */
[----:B------:R-:W-:Y:S01]  /*6280*/  ISETP.GT.U32.AND P5, PT, R5, R15, PT ;  /* 0x0000000f0500720c */ /* 0x000fe20003fa4070 */
[----:B------:R-:W-:Y:S01]  /*6290*/  @!P3 IMAD.MOV R238, RZ, RZ, -R238 ;  /* 0x000000ffffeeb224 */ /* 0x000fe200078e0aee */
[----:B------:R-:W-:Y:S01]  /*62a0*/  ISETP.GE.AND P2, PT, R31, RZ, PT ;  /* 0x000000ff1f00720c */ /* 0x000fe20003f46270 */
[--C-:B------:R-:W-:Y:S01]  /*62b0*/  @!P1 IMAD.IADD R242, R242, 0x1, -R5.reuse ;  /* 0x00000001f2f29824 */ /* 0x100fe200078e0a05 */
[----:B------:R-:W-:Y:S01]  /*62c0*/  ISETP.GT.U32.AND P3, PT, R5, R8, PT ;  /* 0x000000080500720c */ /* 0x000fe20003f64070 */
[--C-:B------:R-:W-:Y:S01]  /*62d0*/  @!P4 IMAD.IADD R244, R244, 0x1, -R5.reuse ;  /* 0x00000001f4f4c824 */ /* 0x100fe200078e0a05 */
[----:B------:R-:W-:Y:S01]  /*62e0*/  ISETP.GE.AND P1, PT, R27, RZ, PT ;  /* 0x000000ff1b00720c */ /* 0x000fe20003f26270 */
[--C-:B------:R-:W-:Y:S01]  /*62f0*/  @!P6 IMAD.IADD R17, R17, 0x1, -R5.reuse ;  /* 0x000000011111e824 */ /* 0x100fe200078e0a05 */
[----:B------:R-:W-:Y:S01]  /*6300*/  ISETP.GE.AND P4, PT, R33, RZ, PT ;  /* 0x000000ff2100720c */ /* 0x000fe20003f86270 */
[----:B------:R-:W-:Y:S01]  /*6310*/  @!P0 IMAD.MOV R74, RZ, RZ, -R74 ;  /* 0x000000ffff4a8224 */ /* 0x000fe200078e0a4a */
[----:B------:R-:W-:Y:S01]  /*6320*/  ISETP.GE.AND P6, PT, R35, RZ, PT ;  /* 0x000000ff2300720c */ /* 0x000fe20003fc6270 */
[----:B------:R-:W-:Y:S01]  /*6330*/  IMAD.MOV.U32 R2, RZ, RZ, R6 ;  /* 0x000000ffff027224 */ /* 0x000fe200078e0006 */
[----:B------:R-:W-:Y:S01]  /*6340*/  ISETP.GT.U32.AND P0, PT, R5, R68, PT ;  /* 0x000000440500720c */ /* 0x000fe20003f04070 */
[--C-:B------:R-:W-:Y:S01]  /*6350*/  @!P5 IMAD.IADD R15, R15, 0x1, -R5.reuse ;  /* 0x000000010f0fd824 */ /* 0x100fe200078e0a05 */
[----:B------:R-:W-:Y:S01]  /*6360*/  LOP3.LUT P5, RZ, R125, 0x40, RZ, 0xc0, !PT ;  /* 0x000000407dff7812 */ /* 0x000fe200078ac0ff */
[----:B------:R-:W-:Y:S01]  /*6370*/  @!P2 IMAD.MOV R240, RZ, RZ, -R240 ;  /* 0x000000fffff0a224 */ /* 0x000fe200078e0af0 */
[----:B------:R-:W-:Y:S01]  /*6380*/  ISETP.GT.U32.AND P2, PT, R5, R66, PT ;  /* 0x000000420500720c */ /* 0x000fe20003f44070 */
[--C-:B------:R-:W-:Y:S01]  /*6390*/  @!P3 IMAD.IADD R8, R8, 0x1, -R5.reuse ;  /* 0x000000010808b824 */ /* 0x100fe200078e0a05 */
[----:B------:R-:W-:Y:S01]  /*63a0*/  ISETP.GE.AND P3, PT, R11, RZ, PT ;  /* 0x000000ff0b00720c */ /* 0x000fe20003f66270 */
[----:B------:R-:W-:Y:S01]  /*63b0*/  @!P1 IMAD.MOV R72, RZ, RZ, -R72 ;  /* 0x000000ffff489224 */ /* 0x000fe200078e0a48 */
[C---:B------:R-:W-:Y:S01]  /*63c0*/  ISETP.GT.U32.AND P1, PT, R5.reuse, R242, PT ;  /* 0x000000f20500720c */ /* 0x040fe20003f24070 */
[----:B------:R-:W-:Y:S01]  /*63d0*/  @!P4 IMAD.MOV R2, RZ, RZ, -R2 ;  /* 0x000000ffff02c224 */ /* 0x000fe200078e0a02 */
[C---:B------:R-:W-:Y:S01]  /*63e0*/  ISETP.GT.U32.AND P4, PT, R5.reuse, R244, PT ;  /* 0x000000f40500720c */ /* 0x040fe20003f84070 */
[----:B------:R-:W-:Y:S01]  /*63f0*/  @!P6 IMAD.MOV R70, RZ, RZ, -R70 ;  /* 0x000000ffff46e224 */ /* 0x000fe200078e0a46 */
[C---:B------:R-:W-:Y:S01]  /*6400*/  ISETP.GT.U32.AND P6, PT, R5.reuse, R15, PT ;  /* 0x0000000f0500720c */ /* 0x040fe20003fc4070 */
[--C-:B------:R-:W-:Y:S01]  /*6410*/  @!P0 IMAD.IADD R68, R68, 0x1, -R5.reuse ;  /* 0x0000000144448824 */ /* 0x100fe200078e0a05 */
[----:B------:R-:W-:Y:S01]  /*6420*/  SEL R11, RZ, 0x90, !P5 ;  /* 0x00000090ff0b7807 */ /* 0x000fe20006800000 */
[----:B------:R-:W-:Y:S01]  /*6430*/  IMAD.SHL.U32 R3, R0, 0x2, RZ ;  /* 0x0000000200037824 */ /* 0x000fe200078e00ff */
[----:B------:R-:W-:Y:S01]  /*6440*/  ISETP.GT.U32.AND P5, PT, R5, R17, PT ;  /* 0x000000110500720c */ /* 0x000fe20003fa4070 */
[----:B------:R-:W-:Y:S01]  /*6450*/  IMAD.MOV.U32 R0, RZ, RZ, R8 ;  /* 0x000000ffff007224 */ /* 0x000fe200078e0008 */
[----:B------:R-:W-:Y:S01]  /*6460*/  ISETP.GE.AND P0, PT, R41, RZ, PT ;  /* 0x000000ff2900720c */ /* 0x000fe20003f06270 */
[--C-:B------:R-:W-:Y:S01]  /*6470*/  @!P2 IMAD.IADD R66, R66, 0x1, -R5.reuse ;  /* 0x000000014242a824 */ /* 0x100fe200078e0a05 */
[----:B------:R-:W-:Y:S01]  /*6480*/  ISETP.GE.AND P2, PT, R43, RZ, PT ;  /* 0x000000ff2b00720c */ /* 0x000fe20003f46270 */
[----:B------:R-:W-:Y:S01]  /*6490*/  @!P3 IMAD.MOV R0, RZ, RZ, -R0 ;  /* 0x000000ffff00b224 */ /* 0x000fe200078e0a00 */
[----:B------:R-:W-:Y:S01]  /*64a0*/  ISETP.GE.AND P3, PT, R37, RZ, PT ;  /* 0x000000ff2500720c */ /* 0x000fe20003f66270 */
[--C-:B------:R-:W-:Y:S01]  /*64b0*/  @!P1 IMAD.IADD R242, R242, 0x1, -R5.reuse ;  /* 0x00000001f2f29824 */ /* 0x100fe200078e0a05 */
[----:B------:R-:W-:Y:S01]  /*64c0*/  ISETP.GE.AND P1, PT, R39, RZ, PT ;  /* 0x000000ff2700720c */ /* 0x000fe20003f26270 */
[--C-:B------:R-:W-:Y:S01]  /*64d0*/  @!P4 IMAD.IADD R244, R244, 0x1, -R5.reuse ;  /* 0x00000001f4f4c824 */ /* 0x100fe200078e0a05 */
[----:B------:R-:W-:Y:S01]  /*64e0*/  ISETP.GE.AND P4, PT, R45, RZ, PT ;  /* 0x000000ff2d00720c */ /* 0x000fe20003f86270 */
[--C-:B------:R-:W-:Y:S01]  /*64f0*/  @!P6 IMAD.IADD R15, R15, 0x1, -R5.reuse ;  /* 0x000000010f0fe824 */ /* 0x100fe200078e0a05 */
[----:B------:R-:W-:Y:S01]  /*6500*/  ISETP.GE.AND P6, PT, R21, RZ, PT ;  /* 0x000000ff1500720c */ /* 0x000fe20003fc6270 */
[----:B------:R-:W-:Y:S01]  /*6510*/  IMAD.MOV.U32 R6, RZ, RZ, R66 ;  /* 0x000000ffff067224 */ /* 0x000fe200078e0042 */
[----:B------:R-:W-:Y:S01]  /*6520*/  LOP3.LUT R3, R11, R3, RZ, 0x3c, !PT ;  /* 0x000000030b037212 */ /* 0x000fe200078e3cff */
[----:B------:R-:W-:Y:S01]  /*6530*/  @!P5 IMAD.IADD R17, R17, 0x1, -R5 ;  /* 0x000000011111d824 */ /* 0x000fe200078e0a05 */
[----:B------:R-:W-:Y:S01]  /*6540*/  ISETP.NE.AND P5, PT, R9, RZ, PT ;  /* 0x000000ff0900720c */ /* 0x000fe20003fa5270 */
[----:B------:R-:W-:Y:S01]  /*6550*/  @!P0 IMAD.MOV R6, RZ, RZ, -R6 ;  /* 0x000000ffff068224 */ /* 0x000fe200078e0a06 */
[----:B------:R-:W-:Y:S01]  /*6560*/  LOP3.LUT R11, RZ, R9, RZ, 0x33, !PT ;  /* 0x00000009ff0b7212 */ /* 0x000fe200078e33ff */
[----:B------:R-:W-:-:S02]  /*6570*/  IMAD.MOV.U32 R8, RZ, RZ, R244 ;  /* 0x000000ffff087224 */ /* 0x000fc400078e00f4 */
[----:B------:R-:W-:Y:S01]  /*6580*/  IMAD.MOV.U32 R244, RZ, RZ, R15 ;  /* 0x000000fffff47224 */ /* 0x000fe200078e000f */
[C---:B------:R-:W-:Y:S01]  /*6590*/  SEL R245, R11.reuse, R14, !P5 ;  /* 0x0000000e0bf57207 */ /* 0x040fe20006800000 */
[----:B------:R-:W-:Y:S01]  /*65a0*/  IMAD.MOV.U32 R66, RZ, RZ, R17 ;  /* 0x000000ffff427224 */ /* 0x000fe200078e0011 */
[C---:B------:R-:W-:Y:S01]  /*65b0*/  SEL R247, R11.reuse, R16, !P5 ;  /* 0x000000100bf77207 */ /* 0x040fe20006800000 */
[----:B------:R-:W-:Y:S01]  /*65c0*/  @!P3 IMAD.MOV R242, RZ, RZ, -R242 ;  /* 0x000000fffff2b224 */ /* 0x000fe200078e0af2 */
[C---:B------:R-:W-:Y:S01]  /*65d0*/  SEL R243, R11.reuse, R6, !P5 ;  /* 0x000000060bf37207 */ /* 0x040fe20006800000 */
[----:B------:R-:W-:Y:S01]  /*65e0*/  @!P1 IMAD.MOV R68, RZ, RZ, -R68 ;  /* 0x000000ffff449224 */ /* 0x000fe200078e0a44 */
[C---:B------:R-:W-:Y:S01]  /*65f0*/  LEA R6, P0, R4.reuse, UR6, 0x1 ;  /* 0x0000000604067c11 */ /* 0x040fe2000f8008ff */
[----:B------:R-:W-:Y:S01]  /*6600*/  @!P2 IMAD.MOV R8, RZ, RZ, -R8 ;  /* 0x000000ffff08a224 */ /* 0x000fe200078e0a08 */
[C---:B------:R-:W-:Y:S01]  /*6610*/  SEL R249, R11.reuse, R20, !P5 ;  /* 0x000000140bf97207 */ /* 0x040fe20006800000 */
[----:B------:R-:W-:Y:S01]  /*6620*/  @!P4 IMAD.MOV R244, RZ, RZ, -R244 ;  /* 0x000000fffff4c224 */ /* 0x000fe200078e0af4 */
[C---:B------:R-:W-:Y:S01]  /*6630*/  SEL R182, R11.reuse, R182, !P5 ;  /* 0x000000b60bb67207 */ /* 0x040fe20006800000 */
[----:B------:R-:W-:Y:S01]  /*6640*/  @!P6 IMAD.MOV R66, RZ, RZ, -R66 ;  /* 0x000000ffff42e224 */ /* 0x000fe200078e0a42 */
[----:B------:R-:W-:Y:S01]  /*6650*/  SEL R251, R11, R22, !P5 ;  /* 0x000000160bfb7207 */ /* 0x000fe20006800000 */
[----:B------:R-:W-:Y:S01]  /*6660*/  IMAD R245, R245, UR5, RZ ;  /* 0x00000005f5f57c24 */ /* 0x000fe2000f8e02ff */
[----:B------:R-:W-:Y:S01]  /*6670*/  SEL R17, R11, R236, !P5 ;  /* 0x000000ec0b117207 */ /* 0x000fe20006800000 */
[----:B------:R-:W-:Y:S01]  /*6680*/  IMAD R247, R247, UR5, RZ ;  /* 0x00000005f7f77c24 */ /* 0x000fe2000f8e02ff */
[----:B------:R-:W-:Y:S01]  /*6690*/  LEA.HI.X.SX32 R4, R4, UR7, 0x1, P0 ;  /* 0x0000000704047c11 */ /* 0x000fe200080f0eff */
[----:B------:R-:W-:Y:S01]  /*66a0*/  ULDC.64 UR6, c[0x0][0x218] ;  /* 0x0000860000067ab9 */ /* 0x000fe20000000a00 */
[----:B------:R-:W-:Y:S01]  /*66b0*/  SEL R183, R11, R18, !P5 ;  /* 0x000000120bb77207 */ /* 0x000fe20006800000 */
[----:B------:R-:W-:Y:S01]  /*66c0*/  IMAD R249, R249, UR5, RZ ;  /* 0x00000005f9f97c24 */ /* 0x000fe2000f8e02ff */
[C---:B------:R-:W-:Y:S01]  /*66d0*/  SEL R185, R11.reuse, R24, !P5 ;  /* 0x000000180bb97207 */ /* 0x040fe20006800000 */
[----:B------:R-:W-:Y:S01]  /*66e0*/  IMAD R182, R182, UR5, RZ ;  /* 0x00000005b6b67c24 */ /* 0x000fe2000f8e02ff */
[----:B------:R-:W-:Y:S01]  /*66f0*/  SEL R65, R11, R26, !P5 ;  /* 0x0000001a0b417207 */ /* 0x000fe20006800000 */
        /* <DEDUP_REMOVED lines=35> */
[C---:B------:R-:W-:Y:S01]  /*6930*/  SEL R186, R11.reuse, R186, !P5 ;  /* 0x000000ba0bba7207 */ /* 0x040fe20006800000 */
        /* <DEDUP_REMOVED lines=201> */
[----:B------:R-:W-:Y:S01]  /*75d0*/  LEA R67, P3, R245, UR6, 0x1 ;  /* 0x00000006f5437c11 */ /* 0x000fe2000f8608ff */
[----:B------:R-:W-:Y:S01]  /*75e0*/  IMAD R243, R243, UR5, RZ ;  /* 0x00000005f3f37c24 */ /* 0x000fe2000f8e02ff */
[C---:B------:R-:W-:Y:S01]  /*75f0*/  LEA R66, P1, R247.reuse, UR6, 0x1 ;  /* 0x00000006f7427c11 */ /* 0x040fe2000f8208ff */
[----:B------:R-:W-:Y:S01]  /*7600*/  IMAD R8, R8, UR5, RZ ;  /* 0x0000000508087c24 */ /* 0x000fe2000f8e02ff */
[----:B------:R-:W-:Y:S01]  /*7610*/  LEA R246, P2, R182, UR6, 0x1 ;  /* 0x00000006b6f67c11 */ /* 0x000fe2000f8408ff */
[----:B------:R0:W-:Y:S01]  /*7620*/  STL [R1+0x3e0], R67 ;  /* 0x0003e04301007387 */ /* 0x0001e20000100800 */
[----:B------:R-:W-:Y:S01]  /*7630*/  LEA.HI.X.SX32 R247, R247, UR7, 0x1, P1 ;  /* 0x00000007f7f77c11 */ /* 0x000fe200088f0eff */
[----:B------:R-:W-:Y:S01]  /*7640*/  IMAD R244, R244, UR5, RZ ;  /* 0x00000005f4f47c24 */ /* 0x000fe2000f8e02ff */
[----:B------:R-:W-:Y:S01]  /*7650*/  LEA.HI.X.SX32 R182, R182, UR7, 0x1, P2 ;  /* 0x00000007b6b67c11 */ /* 0x000fe200090f0eff */
[----:B------:R1:W-:Y:S01]  /*7660*/  STL [R1+0x3e4], R66 ;  /* 0x0003e44201007387 */ /* 0x0003e20000100800 */
[----:B------:R-:W-:Y:S01]  /*7670*/  LEA R248, P0, R183, UR6, 0x1 ;  /* 0x00000006b7f87c11 */ /* 0x000fe2000f8008ff */
[----:B------:R-:W-:Y:S01]  /*7680*/  IMAD R11, R11, UR5, RZ ;  /* 0x000000050b0b7c24 */ /* 0x000fe2000f8e02ff */
[----:B------:R-:W-:Y:S01]  /*7690*/  LEA R250, P5, R184, UR6, 0x1 ;  /* 0x00000006b8fa7c11 */ /* 0x000fe2000f8a08ff */
[----:B------:R-:W-:Y:S01]  /*76a0*/  IMAD R12, R12, UR5, RZ ;  /* 0x000000050c0c7c24 */ /* 0x000fe2000f8e02ff */
[----:B------:R-:W-:Y:S01]  /*76b0*/  LEA.HI.X.SX32 R183, R183, UR7, 0x1, P0 ;  /* 0x00000007b7b77c11 */ /* 0x000fe200080f0eff */
[----:B------:R-:W-:Y:S01]  /*76c0*/  UMOV UR5, URZ ;  /* 0x0000003f00057c82 */ /* 0x000fe20008000000 */
[----:B0-----:R-:W-:Y:S01]  /*76d0*/  LEA R67, P6, R249, UR6, 0x1 ;  /* 0x00000006f9437c11 */ /* 0x001fe2000f8c08ff */
[----:B------:R-:W-:Y:S01]  /*76e0*/  UIADD3.X UR11, UR5, -0x7fffffe0, URZ, UP0, !UPT ;  /* 0x80000020050b7890 */ /* 0x000fe200087fe43f */
[----:B------:R-:W-:-:S02]  /*76f0*/  LEA.HI.X.SX32 R184, R184, UR7, 0x1, P5 ;  /* 0x00000007b8b87c11 */ /* 0x000fc4000a8f0eff */
[----:B------:R-:W-:Y:S02]  /*7700*/  CS2R R68, SRZ ;  /* 0x0000000000447805 */ /* 0x000fe4000001ff00 */
[----:B-1----:R-:W-:Y:S01]  /*7710*/  LEA R66, P4, R251, UR6, 0x1 ;  /* 0x00000006fb427c11 */ /* 0x002fe2000f8808ff */
[----:B------:R0:W-:Y:S01]  /*7720*/  STL [R1+0x3e8], R67 ;  /* 0x0003e84301007387 */ /* 0x0001e20000100800 */
[----:B------:R-:W-:Y:S02]  /*7730*/  LEA.HI.X.SX32 R249, R249, UR7, 0x1, P6 ;  /* 0x00000007f9f97c11 */ /* 0x000fe4000b0f0eff */
[----:B------:R-:W-:Y:S02]  /*7740*/  CS2R R70, SRZ ;  /* 0x0000000000467805 */ /* 0x000fe4000001ff00 */
[----:B------:R-:W-:Y:S01]  /*7750*/  LEA.HI.X.SX32 R245, R245, UR7, 0x1, P3 ;  /* 0x00000007f5f57c11 */ /* 0x000fe200098f0eff */
[----:B------:R1:W-:Y:S01]  /*7760*/  STL [R1+0x3ec], R66 ;  /* 0x0003ec4201007387 */ /* 0x0003e20000100800 */
[----:B------:R-:W-:-:S02]  /*7770*/  LEA.HI.X.SX32 R251, R251, UR7, 0x1, P4 ;  /* 0x00000007fbfb7c11 */ /* 0x000fc4000a0f0eff */
[----:B------:R-:W-:Y:S02]  /*7780*/  CS2R R72, SRZ ;  /* 0x0000000000487805 */ /* 0x000fe4000001ff00 */
[----:B------:R-:W-:Y:S02]  /*7790*/  LEA R252, P3, R185, UR6, 0x1 ;  /* 0x00000006b9fc7c11 */ /* 0x000fe4000f8608ff */
[----:B------:R-:W-:Y:S02]  /*77a0*/  CS2R R74, SRZ ;  /* 0x00000000004a7805 */ /* 0x000fe4000001ff00 */
[----:B------:R-:W-:Y:S02]  /*77b0*/  CS2R R76, SRZ ;  /* 0x00000000004c7805 */ /* 0x000fe4000001ff00 */
[----:B0-----:R-:W-:Y:S02]  /*77c0*/  LEA R67, P2, R65, UR6, 0x1 ;  /* 0x0000000641437c11 */ /* 0x001fe4000f8408ff */
[----:B------:R-:W-:-:S02]  /*77d0*/  CS2R R78, SRZ ;  /* 0x00000000004e7805 */ /* 0x000fc4000001ff00 */
[----:B------:R-:W-:Y:S02]  /*77e0*/  LEA.HI.X.SX32 R185, R185, UR7, 0x1, P3 ;  /* 0x00000007b9b97c11 */ /* 0x000fe400098f0eff */
[----:B------:R-:W-:Y:S02]  /*77f0*/  CS2R R80, SRZ ;  /* 0x0000000000507805 */ /* 0x000fe4000001ff00 */
[C---:B-1----:R-:W-:Y:S01]  /*7800*/  LEA R66, P1, R186.reuse, UR6, 0x1 ;  /* 0x00000006ba427c11 */ /* 0x042fe2000f8208ff */
[----:B------:R0:W-:Y:S01]  /*7810*/  STL [R1+0x3f0], R67 ;  /* 0x0003f04301007387 */ /* 0x0001e20000100800 */
[----:B------:R-:W-:Y:S02]  /*7820*/  CS2R R82, SRZ ;  /* 0x0000000000527805 */ /* 0x000fe4000001ff00 */
[----:B------:R-:W-:Y:S02]  /*7830*/  CS2R R84, SRZ ;  /* 0x0000000000547805 */ /* 0x000fe4000001ff00 */
[----:B------:R-:W-:Y:S01]  /*7840*/  LEA.HI.X.SX32 R186, R186, UR7, 0x1, P1 ;  /* 0x00000007baba7c11 */ /* 0x000fe200088f0eff */
[----:B------:R1:W-:Y:S01]  /*7850*/  STL [R1+0x204], R66 ;  /* 0x0002044201007387 */ /* 0x0003e20000100800 */
[----:B------:R-:W-:-:S02]  /*7860*/  CS2R R86, SRZ ;  /* 0x0000000000567805 */ /* 0x000fc4000001ff00 */
[----:B------:R-:W-:Y:S02]  /*7870*/  CS2R R88, SRZ ;  /* 0x0000000000587805 */ /* 0x000fe4000001ff00 */
[----:B------:R-:W-:Y:S02]  /*7880*/  CS2R R90, SRZ ;  /* 0x00000000005a7805 */ /* 0x000fe4000001ff00 */
[----:B------:R-:W-:Y:S02]  /*7890*/  CS2R R92, SRZ ;  /* 0x00000000005c7805 */ /* 0x000fe4000001ff00 */
[----:B------:R-:W-:Y:S02]  /*78a0*/  CS2R R94, SRZ ;  /* 0x00000000005e7805 */ /* 0x000fe4000001ff00 */
[----:B0-----:R-:W-:Y:S02]  /*78b0*/  LEA R67, P0, R64, UR6, 0x1 ;  /* 0x0000000640437c11 */ /* 0x001fe4000f8008ff */
[----:B------:R-:W-:-:S02]  /*78c0*/  CS2R R96, SRZ ;  /* 0x0000000000607805 */ /* 0x000fc4000001ff00 */
[----:B------:R-:W-:Y:S02]  /*78d0*/  CS2R R98, SRZ ;  /* 0x0000000000627805 */ /* 0x000fe4000001ff00 */
        /* <DEDUP_REMOVED lines=31> */
[----:B-1----:R-:W-:Y:S01]  /*7ad0*/  LEA.HI.X.SX32 R66, R65, UR7, 0x1, P2 ;  /* 0x0000000741427c11 */ /* 0x002fe200090f0eff */
[----:B------:R-:W-:Y:S01]  /*7ae0*/  STL [R1+0x3fc], R67 ;  /* 0x0003fc4301007387 */ /* 0x000fe20000100800 */
[C---:B------:R-:W-:Y:S02]  /*7af0*/  LEA R65, P2, R189.reuse, UR6, 0x1 ;  /* 0x00000006bd417c11 */ /* 0x040fe4000f8408ff */
[----:B------:R-:W-:Y:S02]  /*7b00*/  CS2R R144, SRZ ;  /* 0x0000000000907805 */ /* 0x000fe4000001ff00 */
[----:B------:R-:W-:Y:S01]  /*7b10*/  CS2R R146, SRZ ;  /* 0x0000000000927805 */ /* 0x000fe2000001ff00 */
[----:B------:R0:W-:Y:S01]  /*7b20*/  STL [R1+0x200], R66 ;  /* 0x0002004201007387 */ /* 0x0001e20000100800 */
[----:B------:R-:W-:-:S02]  /*7b30*/  LEA.HI.X.SX32 R189, R189, UR7, 0x1, P2 ;  /* 0x00000007bdbd7c11 */ /* 0x000fc400090f0eff */
[----:B------:R-:W-:Y:S02]  /*7b40*/  CS2R R148, SRZ ;  /* 0x0000000000947805 */ /* 0x000fe4000001ff00 */
[----:B------:R-:W-:Y:S01]  /*7b50*/  CS2R R150, SRZ ;  /* 0x0000000000967805 */ /* 0x000fe2000001ff00 */
[----:B------:R1:W-:Y:S01]  /*7b60*/  STL [R1+0x21c], R65 ;  /* 0x00021c4101007387 */ /* 0x0003e20000100800 */
[----:B------:R-:W-:Y:S02]  /*7b70*/  UIADD3.64 UR8, UR4, UR8, URZ ;  /* 0x0000000804087297 */ /* 0x000fe4000fffe03f */
[----:B------:R-:W-:Y:S01]  /*7b80*/  UIADD3.64 UR14, UR10, 0x3fe, URZ ;  /* 0x000003fe0a0e7897 */ /* 0x000fe2000fffe03f */
[----:B0-----:R-:W-:Y:S02]  /*7b90*/  LEA R66, P1, R61, UR6, 0x1 ;  /* 0x000000063d427c11 */ /* 0x001fe4000f8208ff */
[----:B-1----:R-:W-:-:S03]  /*7ba0*/  LEA.HI.X.SX32 R65, R64, UR7, 0x1, P0 ;  /* 0x0000000740417c11 */ /* 0x002fc600080f0eff */
[----:B------:R0:W-:Y:S01]  /*7bb0*/  STL [R1+0x400], R66 ;  /* 0x0004004201007387 */ /* 0x0001e20000100800 */
[----:B------:R-:W-:-:S03]  /*7bc0*/  LEA R64, P0, R190, UR6, 0x1 ;  /* 0x00000006be407c11 */ /* 0x000fc6000f8008ff */
[----:B------:R1:W-:Y:S01]  /*7bd0*/  STL [R1+0x208], R65 ;  /* 0x0002084101007387 */ /* 0x0003e20000100800 */
[----:B------:R-:W-:-:S03]  /*7be0*/  LEA.HI.X.SX32 R190, R190, UR7, 0x1, P0 ;  /* 0x00000007bebe7c11 */ /* 0x000fc600080f0eff */
[----:B------:R2:W-:Y:S01]  /*7bf0*/  STL [R1+0x224], R64 ;  /* 0x0002244001007387 */ /* 0x0005e20000100800 */
[----:B0-----:R-:W-:Y:S02]  /*7c00*/  CS2R R66, SRZ ;  /* 0x0000000000427805 */ /* 0x001fe4000001ff00 */
[----:B-1----:R-:W-:Y:S02]  /*7c10*/  LEA R65, P6, R60, UR6, 0x1 ;  /* 0x000000063c417c11 */ /* 0x002fe4000f8c08ff */
[----:B--2---:R-:W-:-:S03]  /*7c20*/  LEA.HI.X.SX32 R64, R63, UR7, 0x1, P5 ;  /* 0x000000073f407c11 */ /* 0x004fc6000a8f0eff */
[----:B------:R-:W-:Y:S01]  /*7c30*/  STL [R1+0x404], R65 ;  /* 0x0004044101007387 */ /* 0x000fe20000100800 */
[----:B------:R-:W-:-:S03]  /*7c40*/  LEA R63, P5, R191, UR6, 0x1 ;  /* 0x00000006bf3f7c11 */ /* 0x000fc6000f8a08ff */
[----:B------:R0:W-:Y:S01]  /*7c50*/  STL [R1+0x210], R64 ;  /* 0x0002104001007387 */ /* 0x0001e20000100800 */
[----:B------:R-:W-:-:S03]  /*7c60*/  LEA.HI.X.SX32 R191, R191, UR7, 0x1, P5 ;  /* 0x00000007bfbf7c11 */ /* 0x000fc6000a8f0eff */
[----:B------:R1:W-:Y:S01]  /*7c70*/  STL [R1+0x22c], R63 ;  /* 0x00022c3f01007387 */ /* 0x0003e20000100800 */
        /* <DEDUP_REMOVED lines=12> */
[----:B------:R0:W-:Y:S04]  /*7d40*/  STL [R1+0x220], R62 ;  /* 0x0002203e01007387 */ /* 0x0001e80000100800 */
[----:B------:R1:W-:Y:S01]  /*7d50*/  STL [R1+0x410], R61 ;  /* 0x0004103d01007387 */ /* 0x0003e20000100800 */
[----:B0-----:R-:W-:Y:S02]  /*7d60*/  LEA R62, P0, R193, UR6, 0x1 ;  /* 0x00000006c13e7c11 */ /* 0x001fe4000f8008ff */
[----:B-1----:R-:W-:-:S03]  /*7d70*/  LEA.HI.X.SX32 R61, R60, UR7, 0x1, P6 ;  /* 0x000000073c3d7c11 */ /* 0x002fc6000b0f0eff */
[----:B------:R0:W-:Y:S01]  /*7d80*/  STL [R1+0x240], R62 ;  /* 0x0002403e01007387 */ /* 0x0001e20000100800 */
[----:B------:R-:W-:Y:S02]  /*7d90*/  LEA R60, P6, R56, UR6, 0x1 ;  /* 0x00000006383c7c11 */ /* 0x000fe4000f8c08ff */
[----:B------:R-:W-:Y:S01]  /*7da0*/  LEA.HI.X.SX32 R193, R193, UR7, 0x1, P0 ;  /* 0x00000007c1c17c11 */ /* 0x000fe200080f0eff */
[----:B------:R1:W-:Y:S04]  /*7db0*/  STL [R1+0x228], R61 ;  /* 0x0002283d01007387 */ /* 0x0003e80000100800 */
[----:B------:R2:W-:Y:S01]  /*7dc0*/  STL [R1+0x414], R60 ;  /* 0x0004143c01007387 */ /* 0x0005e20000100800 */
[----:B0-----:R-:W-:Y:S02]  /*7dd0*/  CS2R R62, SRZ ;  /* 0x00000000003e7805 */ /* 0x001fe4000001ff00 */
[----:B-1----:R-:W-:-:S02]  /*7de0*/  LEA R61, P5, R194, UR6, 0x1 ;  /* 0x00000006c23d7c11 */ /* 0x002fc4000f8a08ff */
[----:B--2---:R-:W-:-:S03]  /*7df0*/  LEA.HI.X.SX32 R60, R59, UR7, 0x1, P4 ;  /* 0x000000073b3c7c11 */ /* 0x004fc6000a0f0eff */
[----:B------:R0:W-:Y:S01]  /*7e00*/  STL [R1+0x248], R61 ;  /* 0x0002483d01007387 */ /* 0x0001e20000100800 */
[----:B------:R-:W-:Y:S02]  /*7e10*/  LEA R59, P4, R55, UR6, 0x1 ;  /* 0x00000006373b7c11 */ /* 0x000fe4000f8808ff */
[----:B------:R-:W-:Y:S01]  /*7e20*/  LEA.HI.X.SX32 R194, R194, UR7, 0x1, P5 ;  /* 0x00000007c2c27c11 */ /* 0x000fe2000a8f0eff */
[----:B------:R1:W-:Y:S04]  /*7e30*/  STL [R1+0x230], R60 ;  /* 0x0002303c01007387 */ /* 0x0003e80000100800 */
[----:B------:R2:W-:Y:S01]  /*7e40*/  STL [R1+0x418], R59 ;  /* 0x0004183b01007387 */ /* 0x0005e20000100800 */
[----:B0-----:R-:W-:Y:S02]  /*7e50*/  LEA R61, P3, R195, UR6, 0x1 ;  /* 0x00000006c33d7c11 */ /* 0x001fe4000f8608ff */
[----:B-1----:R-:W-:-:S03]  /*7e60*/  LEA.HI.X.SX32 R60, R58, UR7, 0x1, P2 ;  /* 0x000000073a3c7c11 */ /* 0x002fc600090f0eff */
[----:B------:R-:W-:Y:S01]  /*7e70*/  STL [R1+0x250], R61 ;  /* 0x0002503d01007387 */ /* 0x000fe20000100800 */
[----:B------:R-:W-:Y:S02]  /*7e80*/  LEA.HI.X.SX32 R58, R57, UR7, 0x1, P1 ;  /* 0x00000007393a7c11 */ /* 0x000fe400088f0eff */
[----:B--2---:R-:W-:Y:S01]  /*7e90*/  LEA R59, P2, R54, UR6, 0x1 ;  /* 0x00000006363b7c11 */ /* 0x004fe2000f8408ff */
[----:B------:R0:W-:Y:S01]  /*7ea0*/  STL [R1+0x238], R60 ;  /* 0x0002383c01007387 */ /* 0x0001e20000100800 */
[C---:B------:R-:W-:Y:S02]  /*7eb0*/  LEA R57, P1, R196.reuse, UR6, 0x1 ;  /* 0x00000006c4397c11 */ /* 0x040fe4000f8208ff */
[----:B------:R-:W-:Y:S01]  /*7ec0*/  LEA.HI.X.SX32 R195, R195, UR7, 0x1, P3 ;  /* 0x00000007c3c37c11 */ /* 0x000fe200098f0eff */
[----:B------:R-:W-:Y:S01]  /*7ed0*/  STL [R1+0x41c], R59 ;  /* 0x00041c3b01007387 */ /* 0x000fe20000100800 */
[----:B------:R-:W-:-:S03]  /*7ee0*/  LEA.HI.X.SX32 R196, R196, UR7, 0x1, P1 ;  /* 0x00000007c4c47c11 */ /* 0x000fc600088f0eff */
[----:B------:R1:W-:Y:S01]  /*7ef0*/  STL [R1+0x23c], R58 ;  /* 0x00023c3a01007387 */ /* 0x0003e20000100800 */
[----:B0-----:R-:W-:-:S03]  /*7f00*/  CS2R R60, SRZ ;  /* 0x00000000003c7805 */ /* 0x001fc6000001ff00 */
[----:B------:R0:W-:Y:S01]  /*7f10*/  STL [R1+0x258], R57 ;  /* 0x0002583901007387 */ /* 0x0001e20000100800 */
[----:B-1----:R-:W-:Y:S02]  /*7f20*/  LEA R58, P0, R53, UR6, 0x1 ;  /* 0x00000006353a7c11 */ /* 0x002fe4000f8008ff */
[----:B0-----:R-:W-:-:S03]  /*7f30*/  LEA.HI.X.SX32 R57, R56, UR7, 0x1, P6 ;  /* 0x0000000738397c11 */ /* 0x001fc6000b0f0eff */
        /* <DEDUP_REMOVED lines=121> */
[C---:B------:R-:W-:Y:S02]  /*86d0*/  LEA R40, P2, R214.reuse, UR6, 0x1 ;  /* 0x00000006d6287c11 */ /* 0x040fe4000f8408ff */
[----:B------:R-:W-:Y:S01]  /*86e0*/  LEA.HI.X.SX32 R213, R213, UR7, 0x1, P3 ;  /* 0x00000007d5d57c11 */ /* 0x000fe200098f0eff */
        /* <DEDUP_REMOVED lines=20> */
[----:B--2---:R-:W-:-:S03]  /*8830*/  LEA R38, P3, R217, UR6, 0x1 ;  /* 0x00000006d9267c11 */ /* 0x004fc6000f8608ff */
[----:B------:R0:W-:Y:S01]  /*8840*/  STL [R1+0x468], R39 ;  /* 0x0004682701007387 */ /* 0x0001e20000100800 */
[----:B------:R-:W-:-:S03]  /*8850*/  LEA.HI.X.SX32 R217, R217, UR7, 0x1, P3 ;  /* 0x00000007d9d97c11 */ /* 0x000fc600098f0eff */
[----:B------:R1:W-:Y:S01]  /*8860*/  STL [R1+0x2f8], R38 ;  /* 0x0002f82601007387 */ /* 0x0003e20000100800 */
[----:B0-----:R-:W-:Y:S02]  /*8870*/  LEA R39, P2, R34, UR6, 0x1 ;  /* 0x0000000622277c11 */ /* 0x001fe4000f8408ff */
[----:B-1----:R-:W-:-:S03]  /*8880*/  LEA.HI.X.SX32 R38, R37, UR7, 0x1, P1 ;  /* 0x0000000725267c11 */ /* 0x002fc600088f0eff */
        /* <DEDUP_REMOVED lines=129> */
[----:B0-----:R-:W-:Y:S02]  /*90a0*/  LOP3.LUT R22, R125, 0x1f, RZ, 0xc0, !PT ;  /* 0x0000001f7d167812 */ /* 0x001fe400078ec0ff */
[----:B------:R-:W-:Y:S02]  /*90b0*/  CS2R R124, SRZ ;  /* 0x00000000007c7805 */ /* 0x000fe4000001ff00 */
[----:B-1----:R-:W-:Y:S02]  /*90c0*/  LEA R21, P2, R16, UR6, 0x1 ;  /* 0x0000000610157c11 */ /* 0x002fe4000f8408ff */
[----:B--2---:R-:W-:-:S03]  /*90d0*/  LEA.HI.X.SX32 R20, R19, UR7, 0x1, P1 ;  /* 0x0000000713147c11 */ /* 0x004fc600088f0eff */
[----:B------:R0:W-:Y:S01]  /*90e0*/  STL [R1+0x4b4], R21 ;  /* 0x0004b41501007387 */ /* 0x0001e20000100800 */
[----:B------:R-:W-:-:S03]  /*90f0*/  LEA R19, P1, R235, UR6, 0x1 ;  /* 0x00000006eb137c11 */ /* 0x000fc6000f8208ff */
[----:B------:R1:W-:Y:S01]  /*9100*/  STL [R1+0x370], R20 ;  /* 0x0003701401007387 */ /* 0x0003e20000100800 */
[----:B------:R-:W-:-:S03]  /*9110*/  LEA.HI.X.SX32 R235, R235, UR7, 0x1, P1 ;  /* 0x00000007ebeb7c11 */ /* 0x000fc600088f0eff */
[----:B------:R2:W-:Y:S01]  /*9120*/  STL [R1+0x38c], R19 ;  /* 0x00038c1301007387 */ /* 0x0005e20000100800 */
[----:B0-----:R-:W-:Y:S02]  /*9130*/  LOP3.LUT R21, R181, 0x1e, RZ, 0xfc, !PT ;  /* 0x0000001eb5157812 */ /* 0x001fe400078efcff */
        /* <DEDUP_REMOVED lines=40> */
[----:B-1----:R-:W-:-:S03]  /*93c0*/  LEA R15, P4, R2, UR6, 0x1 ;  /* 0x00000006020f7c11 */ /* 0x002fc6000f8808ff */
[----:B------:R-:W-:Y:S01]  /*93d0*/  IMAD R16, R16, UR13, RZ ;  /* 0x0000000d10107c24 */ /* 0x000fe2000f8e02ff */
[----:B--2---:R-:W-:Y:S01]  /*93e0*/  LEA.HI.X.SX32 R14, R13, UR7, 0x1, P3 ;  /* 0x000000070d0e7c11 */ /* 0x004fe200098f0eff */
        /* <DEDUP_REMOVED lines=8> */
[----:B------:R-:W-:Y:S01]  /*9470*/  ULDC UR17, c[0x0][0x230] ;  /* 0x00008c0000117ab9 */ /* 0x000fe20000000800 */
[----:B--2---:R-:W-:Y:S01]  /*9480*/  LEA.HI.X.SX32 R13, R9, UR7, 0x1, P1 ;  /* 0x00000007090d7c11 */ /* 0x004fe200088f0eff */
        /* <DEDUP_REMOVED lines=16> */
[----:B------:R-:W-:Y:S01]  /*9590*/  UMOV UR21, 0x40000040 ;  /* 0x4000004000157882 */ /* 0x000fe20000000000 */
        /* <DEDUP_REMOVED lines=11> */
[----:B------:R1:W-:Y:S04]  /*9650*/  STL [R1+0x3c0], R2 ;  /* 0x0003c00201007387 */ /* 0x0003e80000100800 */
[----:B------:R2:W-:Y:S01]  /*9660*/  STL [R1+0x4e0], R0 ;  /* 0x0004e00001007387 */ /* 0x0005e20000100800 */
[----:B0-----:R-:W-:Y:S02]  /*9670*/  LOP3.LUT R7, R181, 0x2, RZ, 0xfc, !PT ;  /* 0x00000002b5077812 */ /* 0x001fe400078efcff */
[----:B-1----:R-:W-:Y:S02]  /*9680*/  LEA.HI.X.SX32 R2, R5, UR7, 0x1, P0 ;  /* 0x0000000705027c11 */ /* 0x002fe400080f0eff */
[----:B------:R-:W0:Y:S01]  /*9690*/  LDC R5, c[0x0][0x238] ;  /* 0x00008e00ff057b82 */ /* 0x000e220000000800 */
[----:B--2---:R-:W-:-:S02]  /*96a0*/  LEA.HI.X.SX32 R0, R8, UR7, 0x1, P5 ;  /* 0x0000000708007c11 */ /* 0x004fc4000a8f0eff */
[----:B------:R1:W-:Y:S01]  /*96b0*/  STL [R1+0x3c8], R2 ;  /* 0x0003c80201007387 */ /* 0x0003e20000100800 */
[----:B------:R-:W-:-:S03]  /*96c0*/  LOP3.LUT R8, R181, 0x4, RZ, 0xfc, !PT ;  /* 0x00000004b5087812 */ /* 0x000fc600078efcff */
[----:B------:R2:W-:Y:S01]  /*96d0*/  STL [R1+0x3d0], R0 ;  /* 0x0003d00001007387 */ /* 0x0005e20000100800 */
[----:B-1----:R-:W-:Y:S02]  /*96e0*/  LEA.HI.X.SX32 R2, R11, UR7, 0x1, P3 ;  /* 0x000000070b027c11 */ /* 0x002fe400098f0eff */
[C---:B------:R-:W-:Y:S02]  /*96f0*/  LOP3.LUT R11, R181.reuse, 0x8, RZ, 0xfc, !PT ;  /* 0x00000008b50b7812 */ /* 0x040fe400078efcff */
[----:B--2---:R-:W-:Y:S01]  /*9700*/  LEA.HI.X.SX32 R0, R12, UR7, 0x1, P2 ;  /* 0x000000070c007c11 */ /* 0x004fe200090f0eff */
[----:B------:R1:W-:Y:S01]  /*9710*/  STL [R1+0x3d8], R2 ;  /* 0x0003d80201007387 */ /* 0x0003e20000100800 */
[C---:B------:R-:W-:Y:S01]  /*9720*/  LOP3.LUT R12, R181.reuse, 0xa, RZ, 0xfc, !PT ;  /* 0x0000000ab50c7812 */ /* 0x040fe200078efcff */
[----:B------:R-:W-:Y:S02]  /*9730*/  UIADD3.64 UR6, UR10, 0x400, URZ ;  /* 0x000004000a067897 */ /* 0x000fe4000fffe03f */
[----:B------:R2:W-:Y:S01]  /*9740*/  STL [R1+0x3dc], R0 ;  /* 0x0003dc0001007387 */ /* 0x0005e20000100800 */
[----:B0-----:R-:W-:-:S03]  /*9750*/  IMAD R23, R181, R5, RZ ;  /* 0x00000005b5177224 */ /* 0x001fc600078e02ff */
[----:B------:R0:W-:Y:S01]  /*9760*/  STL [R1], RZ ;  /* 0x000000ff01007387 */ /* 0x0001e20000100800 */
[----:B------:R-:W-:Y:S01]  /*9770*/  IMAD R12, R12, UR23, RZ ;  /* 0x000000170c0c7c24 */ /* 0x000fe2000f8e02ff */
[----:B-1----:R-:W1:Y:S02]  /*9780*/  LDC R2, c[0x0][0x23c] ;  /* 0x00008f00ff027b82 */ /* 0x002e640000000800 */
[----:B------:R0:W-:Y:S01]  /*9790*/  STL [R1+0x4], RZ ;  /* 0x000004ff01007387 */ /* 0x0001e20000100800 */
[----:B--2---:R-:W-:-:S03]  /*97a0*/  LOP3.LUT R0, R181, 0x18, RZ, 0xfc, !PT ;  /* 0x00000018b5007812 */ /* 0x004fc600078efcff */
[----:B------:R0:W-:Y:S04]  /*97b0*/  STL [R1+0x8], RZ ;  /* 0x000008ff01007387 */ /* 0x0001e80000100800 */
[----:B------:R0:W-:Y:S04]  /*97c0*/  STL [R1+0xc], RZ ;  /* 0x00000cff01007387 */ /* 0x0001e80000100800 */
[----:B------:R0:W-:Y:S04]  /*97d0*/  STL [R1+0x10], RZ ;  /* 0x000010ff01007387 */ /* 0x0001e80000100800 */
[----:B------:R0:W-:Y:S04]  /*97e0*/  STL [R1+0x14], RZ ;  /* 0x000014ff01007387 */ /* 0x0001e80000100800 */
[----:B------:R0:W-:Y:S01]  /*97f0*/  STL [R1+0x18], RZ ;  /* 0x000018ff01007387 */ /* 0x0001e20000100800 */
[----:B-1----:R-:W-:-:S03]  /*9800*/  IMAD.SHL.U32 R179, R2, 0x20, RZ ;  /* 0x0000002002b37824 */ /* 0x002fc600078e00ff */
[----:B------:R0:W-:Y:S01]  /*9810*/  STL [R1+0x1c], RZ ;  /* 0x00001cff01007387 */ /* 0x0001e20000100800 */
[----:B------:R-:W-:Y:S02]  /*9820*/  IMAD R2, R22, R2, RZ ;  /* 0x0000000216027224 */ /* 0x000fe400078e02ff */
[-C--:B------:R-:W-:Y:S01]  /*9830*/  IMAD R22, R21, R5.reuse, RZ ;  /* 0x0000000515167224 */ /* 0x080fe200078e02ff */
[----:B------:R0:W-:Y:S01]  /*9840*/  STL [R1+0x20], RZ ;  /* 0x000020ff01007387 */ /* 0x0001e20000100800 */
[-C--:B------:R-:W-:Y:S02]  /*9850*/  IMAD R21, R20, R5.reuse, RZ ;  /* 0x0000000514157224 */ /* 0x080fe400078e02ff */
[-C--:B------:R-:W-:Y:S01]  /*9860*/  IMAD R20, R19, R5.reuse, RZ ;  /* 0x0000000513147224 */ /* 0x080fe200078e02ff */
[----:B------:R0:W-:Y:S01]  /*9870*/  STL [R1+0x24], RZ ;  /* 0x000024ff01007387 */ /* 0x0001e20000100800 */
[-C--:B------:R-:W-:Y:S01]  /*9880*/  IMAD R19, R0, R5.reuse, RZ ;  /* 0x0000000500137224 */ /* 0x080fe200078e02ff */
[----:B------:R-:W-:Y:S01]  /*9890*/  SHF.R.S32.HI R0, RZ, 0x1f, R2 ;  /* 0x0000001fff007819 */ /* 0x000fe20000011402 */
[----:B------:R-:W-:Y:S01]  /*98a0*/  IMAD R5, R18, R5, RZ ;  /* 0x0000000512057224 */ /* 0x000fe200078e02ff */
[----:B------:R0:W-:Y:S01]  /*98b0*/  STL [R1+0x28], RZ ;  /* 0x000028ff01007387 */ /* 0x0001e20000100800 */
[----:B------:R-:W-:Y:S01]  /*98c0*/  IMAD R5, R17, UR12, RZ ;  /* 0x0000000c11057c24 */ /* 0x000fe2000f8e02ff */
[----:B------:R-:W-:Y:S01]  /*98d0*/  SHF.L.U64.HI R0, R2, 0x1, R0 ;  /* 0x0000000102007819 */ /* 0x000fe20000010200 */
[----:B------:R-:W-:Y:S01]  /*98e0*/  IMAD R5, R14, UR20, RZ ;  /* 0x000000140e057c24 */ /* 0x000fe2000f8e02ff */
[----:B------:R0:W-:Y:S01]  /*98f0*/  STL [R1+0x2c], RZ ;  /* 0x00002cff01007387 */ /* 0x0001e20000100800 */
[----:B------:R-:W-:Y:S01]  /*9900*/  IMAD R5, R11, UR24, RZ ;  /* 0x000000180b057c24 */ /* 0x000fe2000f8e02ff */
[----:B------:R-:W-:Y:S01]  /*9910*/  UMOV UR20, UR4 ;  /* 0x0000000400147c82 */ /* 0x000fe20008000000 */
[----:B------:R-:W-:Y:S01]  /*9920*/  IMAD R11, R9, UR25, RZ ;  /* 0x00000019090b7c24 */ /* 0x000fe2000f8e02ff */
[----:B------:R0:W-:Y:S01]  /*9930*/  STL [R1+0x30], RZ ;  /* 0x000030ff01007387 */ /* 0x0001e20000100800 */
[----:B------:R-:W-:Y:S01]  /*9940*/  IMAD R9, R8, UR26, RZ ;  /* 0x0000001a08097c24 */ /* 0x000fe2000f8e02ff */
[----:B------:R-:W-:Y:S01]  /*9950*/  LOP3.LUT R8, R3, 0x20, RZ, 0x3c, !PT ;  /* 0x0000002003087812 */ /* 0x000fe200078e3cff */
[----:B------:R-:W-:Y:S01]  /*9960*/  IMAD R5, R7, UR27, RZ ;  /* 0x0000001b07057c24 */ /* 0x000fe2000f8e02ff */
[----:B------:R0:W-:Y:S01]  /*9970*/  STL [R1+0x34], RZ ;  /* 0x000034ff01007387 */ /* 0x0001e20000100800 */
[----:B------:R-:W-:Y:S01]  /*9980*/  IMAD.SHL.U32 R2, R2, 0x2, RZ ;  /* 0x0000000202027824 */ /* 0x000fe200078e00ff */
[----:B------:R-:W-:-:S02]  /*9990*/  LOP3.LUT R7, R3, 0x40, RZ, 0x3c, !PT ;  /* 0x0000004003077812 */ /* 0x000fc400078e3cff */
[----:B------:R0:W-:Y:S01]  /*99a0*/  STL [R1+0x38], RZ ;  /* 0x000038ff01007387 */ /* 0x0001e20000100800 */
[----:B------:R-:W-:-:S03]  /*99b0*/  LOP3.LUT R5, R3, 0x60, RZ, 0x3c, !PT ;  /* 0x0000006003057812 */ /* 0x000fc600078e3cff */
[----:B------:R0:W-:Y:S04]  /*99c0*/  STL [R1+0x3c], RZ ;  /* 0x00003cff01007387 */ /* 0x0001e80000100800 */
        /* <DEDUP_REMOVED lines=112> */
[----:B------:R0:W-:Y:S04]  /*a0d0*/  STL [R1+0x56c], R23 ;  /* 0x00056c1701007387 */ /* 0x0001e80000100800 */
[----:B------:R0:W-:Y:S04]  /*a0e0*/  STL [R1+0x560], R20 ;  /* 0x0005601401007387 */ /* 0x0001e80000100800 */
[----:B------:R0:W-:Y:S02]  /*a0f0*/  STL [R1+0x55c], R19 ;  /* 0x00055c1301007387 */ /* 0x0001e40000100800 */
.L_x_1:
[----:B------:R-:W2:Y:S04]  /*a100*/  LDL R7, [R1+0x56c] ;  /* 0x00056c0001077983 */ /* 0x000ea80000100800 */
[----:B------:R-:W3:Y:S01]  /*a110*/  LDL R179, [R1+0x560] ;  /* 0x0005600001b37983 */ /* 0x000ee20000100800 */
[----:B------:R-:W-:Y:S01]  /*a120*/  ISETP.GE.AND P0, PT, R181, UR17, PT ;  /* 0x00000011b5007c0c */ /* 0x000fe2000bf06270 */
[----:B------:R-:W-:Y:S01]  /*a130*/  IMAD.MOV.U32 R5, RZ, RZ, R4 ;  /* 0x000000ffff057224 */ /* 0x000fe200078e0004 */
[----:B------:R-:W-:Y:S01]  /*a140*/  PRMT R17, RZ, 0x7610, R17 ;  /* 0x00007610ff117816 */ /* 0x000fe20000000011 */
[----:B------:R1:W-:Y:S01]  /*a150*/  STL [R1+0x8b4], R199 ;  /* 0x0008b4c701007387 */ /* 0x0003e20000100800 */
[----:B------:R-:W-:-:S03]  /*a160*/  ULDC UR4, c[0x0][0x238] ;  /* 0x00008e0000047ab9 */ /* 0x000fc60000000800 */
[----:B-1----:R-:W4:Y:S01]  /*a170*/  LDL R199, [R1+0x55c] ;  /* 0x00055c0001c77983 */ /* 0x002f220000100800 */
[----:B------:R-:W-:-:S03]  /*a180*/  IMAD.MOV.U32 R4, RZ, RZ, R6 ;  /* 0x000000ffff047224 */ /* 0x000fc600078e0006 */
[----:B------:R1:W-:Y:S04]  /*a190*/  STL [R1+0x8b0], R198 ;  /* 0x0008b0c601007387 */ /* 0x0003e80000100800 */
[----:B------:R0:W-:Y:S01]  /*a1a0*/  STL [R1+0x8ac], R197 ;  /* 0x0008acc501007387 */ /* 0x0001e20000100800 */
[----:B------:R-:W-:Y:S02]  /*a1b0*/  PRMT R14, RZ, 0x7610, R14 ;  /* 0x00007610ff0e7816 */ /* 0x000fe4000000000e */
[----:B------:R-:W-:Y:S01]  /*a1c0*/  PRMT R12, RZ, 0x7610, R12 ;  /* 0x00007610ff0c7816 */ /* 0x000fe2000000000c */
[----:B------:R-:W-:Y:S01]  /*a1d0*/  STL [R1+0x8a8], R196 ;  /* 0x0008a8c401007387 */ /* 0x000fe20000100800 */
[----:B-1----:R-:W1:Y:S01]  /*a1e0*/  S2R R198, SR_TID.X ;  /* 0x0000000000c67919 */ /* 0x002e620000002100 */
[----:B0-----:R-:W0:Y:S01]  /*a1f0*/  S2R R197, SR_TID.X ;  /* 0x0000000000c57919 */ /* 0x001e220000002100 */
[----:B------:R-:W-:-:S02]  /*a200*/  PRMT R9, RZ, 0x7610, R9 ;  /* 0x00007610ff097816 */ /* 0x000fc40000000009 */
[----:B------:R-:W-:Y:S01]  /*a210*/  PRMT R16, RZ, 0x7610, R16 ;  /* 0x00007610ff107816 */ /* 0x000fe20000000010 */
[----:B------:R-:W-:Y:S01]  /*a220*/  STL [R1+0x8a4], R195 ;  /* 0x0008a4c301007387 */ /* 0x000fe20000100800 */
[----:B------:R-:W-:Y:S02]  /*a230*/  PRMT R13, RZ, 0x7610, R13 ;  /* 0x00007610ff0d7816 */ /* 0x000fe4000000000d */
[----:B------:R-:W-:Y:S01]  /*a240*/  PRMT R11, RZ, 0x7610, R11 ;  /* 0x00007610ff0b7816 */ /* 0x000fe2000000000b */
[----:B------:R-:W-:Y:S04]  /*a250*/  STL [R1+0x8a0], R194 ;  /* 0x0008a0c201007387 */ /* 0x000fe80000100800 */
[----:B------:R-:W-:Y:S04]  /*a260*/  STL [R1+0x89c], R193 ;  /* 0x00089cc101007387 */ /* 0x000fe80000100800 */
[----:B------:R-:W-:Y:S04]  /*a270*/  STL [R1+0x898], R251 ;  /* 0x000898fb01007387 */ /* 0x000fe80000100800 */
[----:B------:R-:W-:Y:S04]  /*a280*/  STL [R1+0x894], R249 ;  /* 0x000894f901007387 */ /* 0x000fe80000100800 */
[----:B------:R-:W-:Y:S01]  /*a290*/  STL [R1+0x890], R247 ;  /* 0x000890f701007387 */ /* 0x000fe20000100800 */
[----:B-1----:R-:W-:-:S03]  /*a2a0*/  SHF.R.U32.HI R198, RZ, 0x6, R198 ;  /* 0x00000006ffc67819 */ /* 0x002fc600000116c6 */
[----:B------:R-:W-:Y:S01]  /*a2b0*/  STL [R1+0x64c], R148 ;  /* 0x00064c9401007387 */ /* 0x000fe20000100800 */
[----:B------:R-:W-:-:S03]  /*a2c0*/  SGXT.U32 R198, R198, 0x1 ;  /* 0x00000001c6c6781a */ /* 0x000fc60000000000 */
[----:B------:R-:W-:Y:S01]  /*a2d0*/  STL [R1+0x648], R149 ;  /* 0x0006489501007387 */ /* 0x000fe20000100800 */
[----:B------:R-:W-:-:S03]  /*a2e0*/  LOP3.LUT R198, R198, 0x8, RZ, 0xfc, !PT ;  /* 0x00000008c6c67812 */ /* 0x000fc600078efcff */
[----:B------:R1:W-:Y:S01]  /*a2f0*/  STL [R1+0x644], R150 ;  /* 0x0006449601007387 */ /* 0x0003e20000100800 */
[----:B------:R-:W-:-:S03]  /*a300*/  PRMT R8, RZ, 0x7610, R8 ;  /* 0x00007610ff087816 */ /* 0x000fc60000000008 */
[----:B------:R-:W-:Y:S04]  /*a310*/  STL [R1+0x640], R151 ;  /* 0x0006409701007387 */ /* 0x000fe80000100800 */
[----:B------:R-:W-:Y:S01]  /*a320*/  STL [R1+0x574], R180 ;  /* 0x000574b401007387 */ /* 0x000fe20000100800 */
[----:B------:R-:W-:Y:S01]  /*a330*/  PRMT R15, RZ, 0x7610, R15 ;  /* 0x00007610ff0f7816 */ /* 0x000fe2000000000f */
[----:B-1----:R-:W1:Y:S02]  /*a340*/  LDC R150, c[0x0][0x238] ;  /* 0x00008e00ff967b82 */ /* 0x002e640000000800 */
[----:B-----5:R1:W-:Y:S01]  /*a350*/  STL [R1+0x570], R10 ;  /* 0x0005700a01007387 */ /* 0x0203e20000100800 */
[----:B--2---:R-:W-:-:S05]  /*a360*/  IMAD.WIDE R6, R7, 0x2, R4 ;  /* 0x0000000207067825 */ /* 0x004fca00078e0204 */
[----:B------:R2:W3:Y:S01]  /*a370*/  @!P0 LDG.E.U16 R17, desc[UR18][R6.64] ;  /* 0x0000001206118981 */ /* 0x0004e2000c1e1500 */
[----:B------:R-:W-:Y:S02]  /*a380*/  ISETP.GE.AND P0, PT, R198, UR17, PT ;  /* 0x00000011c6007c0c */ /* 0x000fe4000bf06270 */
[--C-:B0-----:R-:W-:Y:S02]  /*a390*/  SHF.R.U32.HI R198, RZ, 0x6, R197.reuse ;  /* 0x00000006ffc67819 */ /* 0x101fe400000116c5 */
[----:B------:R-:W-:Y:S02]  /*a3a0*/  SHF.R.U32.HI R197, RZ, 0x6, R197 ;  /* 0x00000006ffc57819 */ /* 0x000fe400000116c5 */
[----:B------:R-:W-:Y:S02]  /*a3b0*/  SGXT.U32 R198, R198, 0x1 ;  /* 0x00000001c6c6781a */ /* 0x000fe40000000000 */
[----:B------:R-:W-:Y:S02]  /*a3c0*/  SGXT.U32 R197, R197, 0x1 ;  /* 0x00000001c5c5781a */ /* 0x000fe40000000000 */
[----:B------:R-:W-:-:S02]  /*a3d0*/  LOP3.LUT R198, R198, 0x8, RZ, 0xfc, !PT ;  /* 0x00000008c6c67812 */ /* 0x000fc400078efcff */
[----:B------:R-:W-:-:S03]  /*a3e0*/  LOP3.LUT R197, R197, 0x10, RZ, 0xfc, !PT ;  /* 0x00000010c5c57812 */ /* 0x000fc600078efcff */
[----:B------:R-:W-:Y:S01]  /*a3f0*/  IMAD R198, R198, UR4, RZ ;  /* 0x00000004c6c67c24 */ /* 0x000fe2000f8e02ff */
[----:B------:R-:W-:Y:S01]  /*a400*/  ISETP.GE.AND P1, PT, R197, UR17, PT ;  /* 0x00000011c5007c0c */ /* 0x000fe2000bf26270 */
[----:B------:R-:W-:Y:S01]  /*a410*/  ULDC UR4, c[0x0][0x238] ;  /* 0x00008e0000047ab9 */ /* 0x000fe20000000800 */
[----:B------:R-:W0:Y:S01]  /*a420*/  S2R R197, SR_TID.X ;  /* 0x0000000000c57919 */ /* 0x000e220000002100 */
[----:B--2---:R-:W-:-:S05]  /*a430*/  IMAD.WIDE R6, R198, 0x2, R4 ;  /* 0x00000002c6067825 */ /* 0x004fca00078e0204 */
[----:B------:R2:W3:Y:S01]  /*a440*/  @!P0 LDG.E.U16 R14, desc[UR18][R6.64] ;  /* 0x00000012060e8981 */ /* 0x0004e2000c1e1500 */
[--C-:B0-----:R-:W-:Y:S02]  /*a450*/  SHF.R.U32.HI R198, RZ, 0x6, R197.reuse ;  /* 0x00000006ffc67819 */ /* 0x101fe400000116c5 */
[----:B------:R-:W-:Y:S02]  /*a460*/  SHF.R.U32.HI R197, RZ, 0x6, R197 ;  /* 0x00000006ffc57819 */ /* 0x000fe400000116c5 */
[----:B------:R-:W-:Y:S02]  /*a470*/  SGXT.U32 R198, R198, 0x1 ;  /* 0x00000001c6c6781a */ /* 0x000fe40000000000 */
[----:B------:R-:W-:Y:S02]  /*a480*/  SGXT.U32 R197, R197, 0x1 ;  /* 0x00000001c5c5781a */ /* 0x000fe40000000000 */
[----:B------:R-:W-:Y:S02]  /*a490*/  LOP3.LUT R198, R198, 0x18, RZ, 0xfc, !PT ;  /* 0x00000018c6c67812 */ /* 0x000fe400078efcff */
[----:B------:R-:W-:-:S05]  /*a4a0*/  LOP3.LUT R197, R197, 0x10, RZ, 0xfc, !PT ;  /* 0x00000010c5c57812 */ /* 0x000fca00078efcff */
[----:B------:R-:W-:Y:S01]  /*a4b0*/  IMAD R197, R197, UR4, RZ ;  /* 0x00000004c5c57c24 */ /* 0x000fe2000f8e02ff */
[----:B------:R-:W-:Y:S01]  /*a4c0*/  ISETP.GE.AND P0, PT, R198, UR17, PT ;  /* 0x00000011c6007c0c */ /* 0x000fe2000bf06270 */
[----:B------:R-:W-:Y:S02]  /*a4d0*/  ULDC UR4, c[0x0][0x238] ;  /* 0x00008e0000047ab9 */ /* 0x000fe40000000800 */
[--C-:B--2---:R-:W-:Y:S02]  /*a4e0*/  IMAD.WIDE R6, R197, 0x2, R4.reuse ;  /* 0x00000002c5067825 */ /* 0x104fe400078e0204 */
[----:B------:R-:W0:Y:S03]  /*a4f0*/  S2R R197, SR_TID.X ;  /* 0x0000000000c57919 */ /* 0x000e260000002100 */
[----:B------:R4:W2:Y:S02]  /*a500*/  @!P1 LDG.E.U16 R12, desc[UR18][R6.64] ;  /* 0x00000012060c9981 */ /* 0x0008a4000c1e1500 */
[----:B----4-:R-:W-:-:S05]  /*a510*/  IMAD.WIDE R6, R199, 0x2, R4 ;  /* 0x00000002c7067825 */ /* 0x010fca00078e0204 */
[----:B------:R4:W2:Y:S01]  /*a520*/  @!P0 LDG.E.U16 R9, desc[UR18][R6.64] ;  /* 0x0000001206098981 */ /* 0x0008a2000c1e1500 */
[--C-:B0-----:R-:W-:Y:S02]  /*a530*/  SHF.R.U32.HI R199, RZ, 0x6, R197.reuse ;  /* 0x00000006ffc77819 */ /* 0x101fe400000116c5 */
[--C-:B------:R-:W-:Y:S02]  /*a540*/  SHF.R.U32.HI R198, RZ, 0x6, R197.reuse ;  /* 0x00000006ffc67819 */ /* 0x100fe400000116c5 */
[----:B------:R-:W-:Y:S02]  /*a550*/  SGXT.U32 R199, R199, 0x1 ;  /* 0x00000001c7c7781a */ /* 0x000fe40000000000 */
[----:B------:R-:W-:Y:S02]  /*a560*/  SHF.R.U32.HI R197, RZ, 0x6, R197 ;  /* 0x00000006ffc57819 */ /* 0x000fe400000116c5 */
[----:B------:R-:W-:Y:S02]  /*a570*/  LOP3.LUT R199, R199, 0x2, RZ, 0xfc, !PT ;  /* 0x00000002c7c77812 */ /* 0x000fe400078efcff */
[----:B------:R-:W-:-:S02]  /*a580*/  SGXT.U32 R197, R197, 0x1 ;  /* 0x00000001c5c5781a */ /* 0x000fc40000000000 */
[----:B------:R-:W-:Y:S01]  /*a590*/  SGXT.U32 R198, R198, 0x1 ;  /* 0x00000001c6c6781a */ /* 0x000fe20000000000 */
[----:B------:R-:W-:Y:S01]  /*a5a0*/  IMAD R199, R199, UR4, RZ ;  /* 0x00000004c7c77c24 */ /* 0x000fe2000f8e02ff */
[----:B------:R-:W-:Y:S01]  /*a5b0*/  LOP3.LUT R197, R197, 0x2, RZ, 0xfc, !PT ;  /* 0x00000002c5c57812 */ /* 0x000fe200078efcff */
[----:B------:R-:W-:Y:S01]  /*a5c0*/  ULDC UR4, c[0x0][0x238] ;  /* 0x00008e0000047ab9 */ /* 0x000fe20000000800 */
[----:B------:R-:W-:Y:S01]  /*a5d0*/  LOP3.LUT R198, R198, 0xa, RZ, 0xfc, !PT ;  /* 0x0000000ac6c67812 */ /* 0x000fe200078efcff */
[----:B----4-:R-:W-:Y:S01]  /*a5e0*/  IMAD.WIDE R6, R199, 0x2, R4 ;  /* 0x00000002c7067825 */ /* 0x010fe200078e0204 */
[----:B------:R-:W-:Y:S01]  /*a5f0*/  ISETP.GE.AND P0, PT, R197, UR17, PT ;  /* 0x00000011c5007c0c */ /* 0x000fe2000bf06270 */
[----:B------:R-:W0:Y:S01]  /*a600*/  S2R R199, SR_TID.X ;  /* 0x0000000000c77919 */ /* 0x000e220000002100 */
[----:B------:R-:W-:Y:S01]  /*a610*/  ISETP.GE.AND P1, PT, R198, UR17, PT ;  /* 0x00000011c6007c0c */ /* 0x000fe2000bf26270 */
[----:B------:R-:W4:Y:S10]  /*a620*/  S2R R197, SR_TID.X ;  /* 0x0000000000c57919 */ /* 0x000f340000002100 */
[----:B------:R1:W2:Y:S01]  /*a630*/  @!P0 LDG.E.U16 R16, desc[UR18][R6.64] ;  /* 0x0000001206108981 */ /* 0x0002a2000c1e1500 */
[----:B0-----:R-:W-:-:S02]  /*a640*/  SHF.R.U32.HI R198, RZ, 0x6, R199 ;  /* 0x00000006ffc67819 */ /* 0x001fc400000116c7 */
[----:B------:R-:W-:Y:S02]  /*a650*/  SHF.R.U32.HI R199, RZ, 0x6, R199 ;  /* 0x00000006ffc77819 */ /* 0x000fe400000116c7 */
[----:B------:R-:W-:Y:S02]  /*a660*/  SGXT.U32 R198, R198, 0x1 ;  /* 0x00000001c6c6781a */ /* 0x000fe40000000000 */
[----:B------:R-:W-:Y:S02]  /*a670*/  SGXT.U32 R199, R199, 0x1 ;  /* 0x00000001c7c7781a */ /* 0x000fe40000000000 */
[----:B------:R-:W-:Y:S02]  /*a680*/  LOP3.LUT R198, R198, 0xa, RZ, 0xfc, !PT ;  /* 0x0000000ac6c67812 */ /* 0x000fe400078efcff */
[----:B------:R-:W-:-:S03]  /*a690*/  LOP3.LUT R199, R199, 0x12, RZ, 0xfc, !PT ;  /* 0x00000012c7c77812 */ /* 0x000fc600078efcff */
[----:B------:R-:W-:Y:S01]  /*a6a0*/  IMAD R198, R198, UR4, RZ ;  /* 0x00000004c6c67c24 */ /* 0x000fe2000f8e02ff */
[----:B------:R-:W-:Y:S01]  /*a6b0*/  ISETP.GE.AND P0, PT, R199, UR17, PT ;  /* 0x00000011c7007c0c */ /* 0x000fe2000bf06270 */
[----:B------:R-:W-:Y:S01]  /*a6c0*/  ULDC UR4, c[0x0][0x238] ;  /* 0x00008e0000047ab9 */ /* 0x000fe20000000800 */
[----:B----4-:R-:W-:Y:S01]  /*a6d0*/  SHF.R.U32.HI R199, RZ, 0x6, R197 ;  /* 0x00000006ffc77819 */ /* 0x010fe200000116c5 */
[----:B-1----:R-:W-:Y:S01]  /*a6e0*/  IMAD.WIDE R6, R198, 0x2, R4 ;  /* 0x00000002c6067825 */ /* 0x002fe200078e0204 */
[--C-:B------:R-:W-:Y:S02]  /*a6f0*/  SHF.R.U32.HI R198, RZ, 0x6, R197.reuse ;  /* 0x00000006ffc67819 */ /* 0x100fe400000116c5 */
[----:B------:R-:W-:Y:S02]  /*a700*/  SHF.R.U32.HI R197, RZ, 0x6, R197 ;  /* 0x00000006ffc57819 */ /* 0x000fe400000116c5 */
[----:B------:R0:W4:Y:S01]  /*a710*/  @!P1 LDG.E.U16 R13, desc[UR18][R6.64] ;  /* 0x00000012060d9981 */ /* 0x000122000c1e1500 */
[----:B------:R-:W-:-:S02]  /*a720*/  SGXT.U32 R198, R198, 0x1 ;  /* 0x00000001c6c6781a */ /* 0x000fc40000000000 */
[----:B------:R-:W-:Y:S02]  /*a730*/  SGXT.U32 R197, R197, 0x1 ;  /* 0x00000001c5c5781a */ /* 0x000fe40000000000 */
[----:B------:R-:W-:Y:S02]  /*a740*/  LOP3.LUT R198, R198, 0x1a, RZ, 0xfc, !PT ;  /* 0x0000001ac6c67812 */ /* 0x000fe400078efcff */
[----:B------:R-:W-:Y:S02]  /*a750*/  LOP3.LUT R197, R197, 0x12, RZ, 0xfc, !PT ;  /* 0x00000012c5c57812 */ /* 0x000fe400078efcff */
[----:B------:R-:W-:-:S03]  /*a760*/  SGXT.U32 R199, R199, 0x1 ;  /* 0x00000001c7c7781a */ /* 0x000fc60000000000 */
[----:B------:R-:W-:Y:S01]  /*a770*/  IMAD R197, R197, UR4, RZ ;  /* 0x00000004c5c57c24 */ /* 0x000fe2000f8e02ff */
[----:B------:R-:W-:Y:S01]  /*a780*/  ISETP.GE.AND P1, PT, R198, UR17, PT ;  /* 0x00000011c6007c0c */ /* 0x000fe2000bf26270 */
[----:B------:R-:W-:Y:S01]  /*a790*/  ULDC UR4, c[0x0][0x238] ;  /* 0x00008e0000047ab9 */ /* 0x000fe20000000800 */
[----:B------:R-:W-:Y:S01]  /*a7a0*/  LOP3.LUT R199, R199, 0x4, RZ, 0xfc, !PT ;  /* 0x00000004c7c77812 */ /* 0x000fe200078efcff */
[----:B0-----:R-:W-:-:S05]  /*a7b0*/  IMAD.WIDE R6, R197, 0x2, R4 ;  /* 0x00000002c5067825 */ /* 0x001fca00078e0204 */
[----:B------:R3:W4:Y:S01]  /*a7c0*/  @!P0 LDG.E.U16 R11, desc[UR18][R6.64] ;  /* 0x00000012060b8981 */ /* 0x000722000c1e1500 */
[----:B------:R-:W-:Y:S01]  /*a7d0*/  ISETP.GE.AND P0, PT, R199, UR17, PT ;  /* 0x00000011c7007c0c */ /* 0x000fe2000bf06270 */
[----:B---3--:R-:W-:Y:S02]  /*a7e0*/  IMAD.WIDE R6, R179, 0x2, R4 ;  /* 0x00000002b3067825 */ /* 0x008fe400078e0204 */
[----:B------:R-:W0:Y:S03]  /*a7f0*/  S2R R179, SR_TID.X ;  /* 0x0000000000b37919 */ /* 0x000e260000002100 */
[----:B------:R1:W3:Y:S01]  /*a800*/  @!P1 LDG.E.U16 R8, desc[UR18][R6.64] ;  /* 0x0000001206089981 */ /* 0x0002e2000c1e1500 */
[--C-:B0-----:R-:W-:Y:S02]  /*a810*/  SHF.R.U32.HI R148, RZ, 0x6, R179.reuse ;  /* 0x00000006ff947819 */ /* 0x101fe400000116b3 */
[----:B------:R-:W-:-:S02]  /*a820*/  SHF.R.U32.HI R10, RZ, 0x6, R179 ;  /* 0x00000006ff0a7819 */ /* 0x000fc400000116b3 */
[----:B------:R-:W-:Y:S02]  /*a830*/  SGXT.U32 R148, R148, 0x1 ;  /* 0x000000019494781a */ /* 0x000fe40000000000 */
[----:B------:R-:W-:Y:S02]  /*a840*/  SGXT.U32 R10, R10, 0x1 ;  /* 0x000000010a0a781a */ /* 0x000fe40000000000 */
[----:B------:R-:W-:Y:S02]  /*a850*/  LOP3.LUT R148, R148, 0x4, RZ, 0xfc, !PT ;  /* 0x0000000494947812 */ /* 0x000fe400078efcff */
[----:B------:R-:W-:-:S03]  /*a860*/  LOP3.LUT R10, R10, 0xc, RZ, 0xfc, !PT ;  /* 0x0000000c0a0a7812 */ /* 0x000fc600078efcff */
[----:B------:R-:W-:Y:S01]  /*a870*/  IMAD R148, R148, UR4, RZ ;  /* 0x0000000494947c24 */ /* 0x000fe2000f8e02ff */
[----:B------:R-:W-:-:S03]  /*a880*/  ULDC UR4, c[0x0][0x238] ;  /* 0x00008e0000047ab9 */ /* 0x000fc60000000800 */
[----:B-1----:R-:W-:Y:S01]  /*a890*/  IMAD.WIDE R6, R148, 0x2, R4 ;  /* 0x0000000294067825 */ /* 0x002fe200078e0204 */
[----:B------:R-:W-:-:S04]  /*a8a0*/  SHF.R.U32.HI R148, RZ, 0x6, R179 ;  /* 0x00000006ff947819 */ /* 0x000fc800000116b3 */
[----:B------:R-:W-:Y:S01]  /*a8b0*/  SGXT.U32 R148, R148, 0x1 ;  /* 0x000000019494781a */ /* 0x000fe20000000000 */
[----:B------:R0:W3:Y:S01]  /*a8c0*/  @!P0 LDG.E.U16 R15, desc[UR18][R6.64] ;  /* 0x00000012060f8981 */ /* 0x0000e2000c1e1500 */
[----:B------:R-:W-:Y:S02]  /*a8d0*/  ISETP.GE.AND P0, PT, R10, UR17, PT ;  /* 0x000000110a007c0c */ /* 0x000fe4000bf06270 */
[----:B------:R-:W-:Y:S02]  /*a8e0*/  LOP3.LUT R148, R148, 0xc, RZ, 0xfc, !PT ;  /* 0x0000000c94947812 */ /* 0x000fe400078efcff */
[----:B------:R-:W-:Y:S02]  /*a8f0*/  SHF.R.U32.HI R10, RZ, 0x6, R179 ;  /* 0x00000006ff0a7819 */ /* 0x000fe400000116b3 */
[----:B------:R-:W-:Y:S01]  /*a900*/  PRMT R18, RZ, 0x7610, R18 ;  /* 0x00007610ff127816 */ /* 0x000fe20000000012 */
[----:B------:R-:W-:Y:S01]  /*a910*/  IMAD R148, R148, UR4, RZ ;  /* 0x0000000494947c24 */ /* 0x000fe2000f8e02ff */
[----:B------:R-:W-:Y:S01]  /*a920*/  SGXT.U32 R10, R10, 0x1 ;  /* 0x000000010a0a781a */ /* 0x000fe20000000000 */
[----:B------:R-:W-:-:S02]  /*a930*/  ULDC UR4, c[0x0][0x238] ;  /* 0x00008e0000047ab9 */ /* 0x000fc40000000800 */
[----:B0-----:R-:W-:Y:S01]  /*a940*/  IMAD.WIDE R6, R148, 0x2, R4 ;  /* 0x0000000294067825 */ /* 0x001fe200078e0204 */
[--C-:B------:R-:W-:Y:S02]  /*a950*/  SHF.R.U32.HI R148, RZ, 0x6, R179.reuse ;  /* 0x00000006ff947819 */ /* 0x100fe400000116b3 */
[----:B------:R-:W-:Y:S02]  /*a960*/  LOP3.LUT R10, R10, 0x14, RZ, 0xfc, !PT ;  /* 0x000000140a0a7812 */ /* 0x000fe400078efcff */
[----:B------:R-:W-:Y:S01]  /*a970*/  SGXT.U32 R148, R148, 0x1 ;  /* 0x000000019494781a */ /* 0x000fe20000000000 */
[----:B------:R0:W3:Y:S01]  /*a980*/  @!P0 LDG.E.U16 R18, desc[UR18][R6.64] ;  /* 0x0000001206128981 */ /* 0x0000e2000c1e1500 */
[----:B------:R-:W-:Y:S02]  /*a990*/  ISETP.GE.AND P0, PT, R10, UR17, PT ;  /* 0x000000110a007c0c */ /* 0x000fe4000bf06270 */
[----:B------:R-:W-:Y:S02]  /*a9a0*/  LOP3.LUT R148, R148, 0x14, RZ, 0xfc, !PT ;  /* 0x0000001494947812 */ /* 0x000fe400078efcff */
[----:B------:R-:W-:-:S02]  /*a9b0*/  SHF.R.U32.HI R10, RZ, 0x6, R179 ;  /* 0x00000006ff0a7819 */ /* 0x000fc400000116b3 */
[----:B------:R-:W-:Y:S01]  /*a9c0*/  PRMT R22, RZ, 0x7610, R22 ;  /* 0x00007610ff167816 */ /* 0x000fe20000000016 */
[----:B------:R-:W-:Y:S01]  /*a9d0*/  IMAD R148, R148, UR4, RZ ;  /* 0x0000000494947c24 */ /* 0x000fe2000f8e02ff */
[----:B------:R-:W-:Y:S01]  /*a9e0*/  SGXT.U32 R10, R10, 0x1 ;  /* 0x000000010a0a781a */ /* 0x000fe20000000000 */
[----:B------:R-:W-:Y:S02]  /*a9f0*/  ULDC UR4, c[0x0][0x238] ;  /* 0x00008e0000047ab9 */ /* 0x000fe40000000800 */
[----:B0-----:R-:W-:Y:S01]  /*aa00*/  IMAD.WIDE R6, R148, 0x2, R4 ;  /* 0x0000000294067825 */ /* 0x001fe200078e0204 */
[----:B------:R-:W-:Y:S01]  /*aa10*/  LOP3.LUT R10, R10, 0x1c, RZ, 0xfc, !PT ;  /* 0x0000001c0a0a7812 */ /* 0x000fe200078efcff */
[----:B------:R-:W0:Y:S03]  /*aa20*/  LDC R148, c[0x0][0x238] ;  /* 0x00008e00ff947b82 */ /* 0x000e260000000800 */
[----:B------:R-:W-:Y:S01]  /*aa30*/  ISETP.GE.AND P1, PT, R10, UR17, PT ;  /* 0x000000110a007c0c */ /* 0x000fe2000bf26270 */
[----:B------:R1:W3:Y:S01]  /*aa40*/  @!P0 LDG.E.U16 R22, desc[UR18][R6.64] ;  /* 0x0000001206168981 */ /* 0x0002e2000c1e1500 */
[----:B------:R-:W-:-:S02]  /*aa50*/  SHF.R.U32.HI R10, RZ, 0x6, R179 ;  /* 0x00000006ff0a7819 */ /* 0x000fc400000116b3 */
[----:B------:R-:W-:Y:S02]  /*aa60*/  PRMT R152, RZ, 0x7610, R152 ;  /* 0x00007610ff987816 */ /* 0x000fe40000000098 */
[----:B------:R-:W-:Y:S02]  /*aa70*/  SGXT.U32 R10, R10, 0x1 ;  /* 0x000000010a0a781a */ /* 0x000fe40000000000 */
[----:B------:R-:W-:Y:S02]  /*aa80*/  SHF.R.U32.HI R149, RZ, 0x6, R179 ;  /* 0x00000006ff957819 */ /* 0x000fe400000116b3 */
[----:B------:R-:W-:Y:S02]  /*aa90*/  LOP3.LUT R10, R10, 0x1c, RZ, 0xfc, !PT ;  /* 0x0000001c0a0a7812 */ /* 0x000fe400078efcff */
[----:B------:R-:W-:-:S04]  /*aaa0*/  SGXT.U32 R149, R149, 0x1 ;  /* 0x000000019595781a */ /* 0x000fc80000000000 */
[----:B------:R-:W-:-:S04]  /*aab0*/  LOP3.LUT R149, R149, 0x6, RZ, 0xfc, !PT ;  /* 0x0000000695957812 */ /* 0x000fc800078efcff */
[----:B------:R-:W-:Y:S01]  /*aac0*/  ISETP.GE.AND P0, PT, R149, UR17, PT ;  /* 0x0000001195007c0c */ /* 0x000fe2000bf06270 */
[----:B0-----:R-:W-:-:S04]  /*aad0*/  IMAD R10, R10, R148, RZ ;  /* 0x000000940a0a7224 */ /* 0x001fc800078e02ff */
[----:B-1----:R-:W-:Y:S01]  /*aae0*/  IMAD.WIDE R6, R10, 0x2, R4 ;  /* 0x000000020a067825 */ /* 0x002fe200078e0204 */
[----:B------:R-:W-:-:S04]  /*aaf0*/  SHF.R.U32.HI R10, RZ, 0x6, R179 ;  /* 0x00000006ff0a7819 */ /* 0x000fc800000116b3 */
[----:B------:R-:W-:Y:S01]  /*ab00*/  SGXT.U32 R10, R10, 0x1 ;  /* 0x000000010a0a781a */ /* 0x000fe20000000000 */
[----:B------:R0:W3:Y:S03]  /*ab10*/  @!P1 LDG.E.U16 R152, desc[UR18][R6.64] ;  /* 0x0000001206989981 */ /* 0x0000e6000c1e1500 */
[----:B------:R-:W-:Y:S02]  /*ab20*/  LOP3.LUT R10, R10, 0x6, RZ, 0xfc, !PT ;  /* 0x000000060a0a7812 */ /* 0x000fe400078efcff */
[----:B------:R-:W-:-:S03]  /*ab30*/  SHF.R.U32.HI R148, RZ, 0x6, R179 ;  /* 0x00000006ff947819 */ /* 0x000fc600000116b3 */
[----:B------:R-:W-:Y:S01]  /*ab40*/  IMAD R10, R10, UR4, RZ ;  /* 0x000000040a0a7c24 */ /* 0x000fe2000f8e02ff */
[----:B------:R-:W-:Y:S01]  /*ab50*/  SGXT.U32 R148, R148, 0x1 ;  /* 0x000000019494781a */ /* 0x000fe20000000000 */
[----:B------:R-:W-:Y:S02]  /*ab60*/  ULDC UR4, c[0x0][0x238] ;  /* 0x00008e0000047ab9 */ /* 0x000fe40000000800 */
[----:B0-----:R-:W-:Y:S02]  /*ab70*/  IMAD.WIDE R6, R10, 0x2, R4 ;  /* 0x000000020a067825 */ /* 0x001fe400078e0204 */
[----:B------:R-:W2:Y:S01]  /*ab80*/  LDL.LU R10, [R1+0x4e0] ;  /* 0x0004e000010a7983 */ /* 0x000ea20000300800 */
[----:B------:R-:W-:-:S03]  /*ab90*/  LOP3.LUT R148, R148, 0x16, RZ, 0xfc, !PT ;  /* 0x0000001694947812 */ /* 0x000fc600078efcff */
[----:B------:R-:W4:Y:S01]  /*aba0*/  LDL.LU R181, [R1+0x3dc] ;  /* 0x0003dc0001b57983 */ /* 0x000f220000300800 */
[----:B------:R-:W-:-:S03]  /*abb0*/  ISETP.GE.AND P1, PT, R148, UR17, PT ;  /* 0x0000001194007c0c */ /* 0x000fc6000bf26270 */
[----:B------:R-:W3:Y:S04]  /*abc0*/  LDL R148, [R1+0x3cc] ;  /* 0x0003cc0001947983 */ /* 0x000ee80000100800 */
[----:B------:R-:W3:Y:S01]  /*abd0*/  LDL.LU R180, [R1+0x3d4] ;  /* 0x0003d40001b47983 */ /* 0x000ee20000300800 */
[----:B------:R-:W-:Y:S02]  /*abe0*/  SHF.R.U32.HI R149, RZ, 0x6, R179 ;  /* 0x00000006ff957819 */ /* 0x000fe400000116b3 */
[----:B------:R-:W-:Y:S02]  /*abf0*/  PRMT R154, RZ, 0x7610, R154 ;  /* 0x00007610ff9a7816 */ /* 0x000fe4000000009a */
[----:B------:R-:W-:-:S04]  /*ac00*/  SGXT.U32 R149, R149, 0x1 ;  /* 0x000000019595781a */ /* 0x000fc80000000000 */
[----:B------:R-:W-:Y:S01]  /*ac10*/  LOP3.LUT R149, R149, 0xe, RZ, 0xfc, !PT ;  /* 0x0000000e95957812 */ /* 0x000fe200078efcff */
[----:B------:R0:W3:Y:S03]  /*ac20*/  @!P0 LDG.E.U16 R154, desc[UR18][R6.64] ;  /* 0x00000012069a8981 */ /* 0x0000e6000c1e1500 */
[----:B------:R-:W-:Y:S02]  /*ac30*/  ISETP.GE.AND P0, PT, R149, UR17, PT ;  /* 0x0000001195007c0c */ /* 0x000fe4000bf06270 */
[----:B------:R-:W-:-:S04]  /*ac40*/  SHF.R.U32.HI R149, RZ, 0x6, R179 ;  /* 0x00000006ff957819 */ /* 0x000fc800000116b3 */
[----:B------:R-:W-:-:S04]  /*ac50*/  SGXT.U32 R149, R149, 0x1 ;  /* 0x000000019595781a */ /* 0x000fc80000000000 */
[----:B------:R-:W-:-:S05]  /*ac60*/  LOP3.LUT R149, R149, 0xe, RZ, 0xfc, !PT ;  /* 0x0000000e95957812 */ /* 0x000fca00078efcff */
[----:B------:R-:W-:-:S04]  /*ac70*/  IMAD R149, R149, UR4, RZ ;  /* 0x0000000495957c24 */ /* 0x000fc8000f8e02ff */
[----:B0-----:R-:W-:Y:S01]  /*ac80*/  IMAD.WIDE R6, R149, 0x2, R4 ;  /* 0x0000000295067825 */ /* 0x001fe200078e0204 */
[----:B------:R-:W-:-:S04]  /*ac90*/  SHF.R.U32.HI R149, RZ, 0x6, R179 ;  /* 0x00000006ff957819 */ /* 0x000fc800000116b3 */
[----:B------:R-:W-:-:S04]  /*aca0*/  SGXT.U32 R149, R149, 0x1 ;  /* 0x000000019595781a */ /* 0x000fc80000000000 */
[----:B------:R-:W-:-:S05]  /*acb0*/  LOP3.LUT R149, R149, 0x16, RZ, 0xfc, !PT ;  /* 0x0000001695957812 */ /* 0x000fca00078efcff */
[----:B------:R-:W-:Y:S02]  /*acc0*/  IMAD R149, R149, R150, RZ ;  /* 0x0000009695957224 */ /* 0x000fe400078e02ff */
[----:B------:R-:W0:Y:S01]  /*acd0*/  LDC R150, c[0x0][0x238] ;  /* 0x00008e00ff967b82 */ /* 0x000e220000000800 */
[----:B------:R-:W-:Y:S02]  /*ace0*/  PRMT R156, RZ, 0x7610, R156 ;  /* 0x00007610ff9c7816 */ /* 0x000fe4000000009c */
[----:B------:R-:W-:-:S04]  /*acf0*/  SHF.R.U32.HI R151, RZ, 0x6, R179 ;  /* 0x00000006ff977819 */ /* 0x000fc800000116b3 */
[----:B------:R1:W3:Y:S01]  /*ad00*/  @!P0 LDG.E.U16 R156, desc[UR18][R6.64] ;  /* 0x00000012069c8981 */ /* 0x0002e2000c1e1500 */
[----:B------:R-:W-:Y:S01]  /*ad10*/  SGXT.U32 R151, R151, 0x1 ;  /* 0x000000019797781a */ /* 0x000fe20000000000 */
[----:B-1----:R-:W-:Y:S01]  /*ad20*/  IMAD.WIDE R6, R149, 0x2, R4 ;  /* 0x0000000295067825 */ /* 0x002fe200078e0204 */
[----:B------:R-:W-:Y:S02]  /*ad30*/  SHF.R.U32.HI R149, RZ, 0x6, R179 ;  /* 0x00000006ff957819 */ /* 0x000fe400000116b3 */
[----:B------:R-:W-:Y:S02]  /*ad40*/  LOP3.LUT R151, R151, 0x1e, RZ, 0xfc, !PT ;  /* 0x0000001e97977812 */ /* 0x000fe400078efcff */
[----:B------:R-:W-:Y:S02]  /*ad50*/  SGXT.U32 R149, R149, 0x1 ;  /* 0x000000019595781a */ /* 0x000fe40000000000 */
[----:B------:R-:W-:Y:S02]  /*ad60*/  ISETP.GE.AND P0, PT, R151, UR17, PT ;  /* 0x0000001197007c0c */ /* 0x000fe4000bf06270 */
[----:B------:R-:W-:-:S02]  /*ad70*/  LOP3.LUT R149, R149, 0x1e, RZ, 0xfc, !PT ;  /* 0x0000001e95957812 */ /* 0x000fc400078efcff */
[----:B------:R-:W-:-:S03]  /*ad80*/  PRMT R158, RZ, 0x7610, R158 ;  /* 0x00007610ff9e7816 */ /* 0x000fc6000000009e */
[----:B0-----:R-:W-:Y:S01]  /*ad90*/  IMAD R149, R149, R150, RZ ;  /* 0x0000009695957224 */ /* 0x001fe200078e02ff */
[----:B------:R-:W-:Y:S02]  /*ada0*/  PRMT R160, RZ, 0x7610, R160 ;  /* 0x00007610ffa07816 */ /* 0x000fe400000000a0 */
[----:B------:R0:W3:Y:S02]  /*adb0*/  @!P1 LDG.E.U16 R158, desc[UR18][R6.64] ;  /* 0x00000012069e9981 */ /* 0x0000e4000c1e1500 */
[----:B0-----:R-:W-:-:S05]  /*adc0*/  IMAD.WIDE R6, R149, 0x2, R4 ;  /* 0x0000000295067825 */ /* 0x001fca00078e0204 */
[----:B------:R2:W3:Y:S01]  /*add0*/  @!P0 LDG.E.U16 R160, desc[UR18][R6.64] ;  /* 0x0000001206a08981 */ /* 0x0004e2000c1e1500 */
[----:B------:R-:W-:Y:S01]  /*ade0*/  BAR.SYNC.DEFER_BLOCKING 0x0 ;  /* 0x0000000000007b1d */ /* 0x000fe20000010000 */
[----:B------:R-:W-:-:S04]  /*adf0*/  LOP3.LUT R149, R179, 0x1f, RZ, 0xc0, !PT ;  /* 0x0000001fb3957812 */ /* 0x000fc800078ec0ff */
[----:B------:R-:W-:Y:S02]  /*ae00*/  ISETP.GE.AND P0, PT, R149, UR17, PT ;  /* 0x0000001195007c0c */ /* 0x000fe4000bf06270 */
[----:B------:R-:W-:Y:S01]  /*ae10*/  PRMT R162, RZ, 0x7610, R162 ;  /* 0x00007610ffa27816 */ /* 0x000fe200000000a2 */
[----:B------:R-:W-:Y:S04]  /*ae20*/  STL [R1+0x57c], R4 ;  /* 0x00057c0401007387 */ /* 0x000fe80000100800 */
[----:B------:R-:W-:Y:S04]  /*ae30*/  STL [R1+0x578], R5 ;  /* 0x0005780501007387 */ /* 0x000fe80000100800 */
[----:B------:R-:W3:Y:S04]  /*ae40*/  LDL R149, [R1+0x3b4] ;  /* 0x0003b40001957983 */ /* 0x000ee80000100800 */
[----:B------:R-:W3:Y:S01]  /*ae50*/  LDL.LU R179, [R1+0x3e0] ;  /* 0x0003e00001b37983 */ /* 0x000ee20000300800 */
[----:B--2---:R-:W-:-:S03]  /*ae60*/  IADD3 R6, P1, R10, R2, RZ ;  /* 0x000000020a067210 */ /* 0x004fc60007f3e0ff */
[----:B------:R-:W-:Y:S02]  /*ae70*/  STL [R1+0x580], R10 ;  /* 0x0005800a01007387 */ /* 0x000fe40000100800 */
[----:B----4-:R-:W-:Y:S02]  /*ae80*/  IMAD.X R7, R181, 0x1, R0, P1 ;  /* 0x00000001b5077824 */ /* 0x010fe400008e0600 */
[----:B------:R-:W-:Y:S04]  /*ae90*/  STL [R1+0x584], R181 ;  /* 0x000584b501007387 */ /* 0x000fe80000100800 */
[----:B------:R0:W2:Y:S04]  /*aea0*/  @!P0 LDG.E.U16 R162, desc[UR18][R6.64] ;  /* 0x0000001206a28981 */ /* 0x0000a8000c1e1500 */
[----:B---3--:R1:W-:Y:S01]  /*aeb0*/  STL [R1+0x588], R180 ;  /* 0x000588b401007387 */ /* 0x0083e20000100800 */
[----:B0-----:R-:W-:-:S03]  /*aec0*/  IADD3 R6, P1, R180, R2, RZ ;  /* 0x00000002b4067210 */ /* 0x001fc60007f3e0ff */
[----:B-1----:R-:W3:Y:S01]  /*aed0*/  LDL.LU R180, [R1+0x3c4] ;  /* 0x0003c40001b47983 */ /* 0x002ee20000300800 */
[----:B------:R-:W-:Y:S01]  /*aee0*/  PRMT R165, RZ, 0x7610, R165 ;  /* 0x00007610ffa57816 */ /* 0x000fe200000000a5 */
[----:B------:R-:W-:-:S05]  /*aef0*/  IMAD.X R7, R244, 0x1, R0, P1 ;  /* 0x00000001f4077824 */ /* 0x000fca00008e0600 */
[----:B------:R0:W4:Y:S01]  /*af00*/  @!P0 LDG.E.U16 R165, desc[UR18][R6.64] ;  /* 0x0000001206a58981 */ /* 0x000122000c1e1500 */
[----:B------:R-:W-:Y:S02]  /*af10*/  PRMT R166, RZ, 0x7610, R166 ;  /* 0x00007610ffa67816 */ /* 0x000fe400000000a6 */
[----:B0-----:R-:W-:Y:S01]  /*af20*/  IADD3 R6, P1, R148, R2, RZ ;  /* 0x0000000294067210 */ /* 0x001fe20007f3e0ff */
[----:B------:R-:W-:Y:S04]  /*af30*/  STL [R1+0x58c], R244 ;  /* 0x00058cf401007387 */ /* 0x000fe80000100800 */
[----:B------:R-:W-:Y:S01]  /*af40*/  IMAD.X R7, R243, 0x1, R0, P1 ;  /* 0x00000001f3077824 */ /* 0x000fe200008e0600 */
[----:B------:R-:W2:Y:S04]  /*af50*/  LDL R5, [R1+0x3ac] ;  /* 0x0003ac0001057983 */ /* 0x000ea80000100800 */
[----:B------:R-:W4:Y:S04]  /*af60*/  LDL R148, [R1+0x3a4] ;  /* 0x0003a40001947983 */ /* 0x000f280000100800 */
[----:B------:R-:W4:Y:S04]  /*af70*/  LDL R4, [R1+0x39c] ;  /* 0x00039c0001047983 */ /* 0x000f280000100800 */
[----:B------:R-:W4:Y:S04]  /*af80*/  LDL R10, [R1+0x394] ;  /* 0x00039400010a7983 */ /* 0x000f280000100800 */
[----:B------:R-:W-:Y:S04]  /*af90*/  STL [R1+0x590], R243 ;  /* 0x000590f301007387 */ /* 0x000fe80000100800 */
[----:B------:R3:W4:Y:S01]  /*afa0*/  @!P0 LDG.E.U16 R166, desc[UR18][R6.64] ;  /* 0x0000001206a68981 */ /* 0x000722000c1e1500 */
[----:B------:R-:W-:-:S02]  /*afb0*/  PRMT R167, RZ, 0x7610, R167 ;  /* 0x00007610ffa77816 */ /* 0x000fc400000000a7 */
[----:B------:R-:W-:Y:S02]  /*afc0*/  PRMT R178, RZ, 0x7610, R178 ;  /* 0x00007610ffb27816 */ /* 0x000fe400000000b2 */
[----:B---3--:R-:W-:Y:S01]  /*afd0*/  IADD3 R6, P1, R180, R2, RZ ;  /* 0x00000002b4067210 */ /* 0x008fe20007f3e0ff */
[----:B------:R0:W-:Y:S04]  /*afe0*/  STL [R1+0x594], R180 ;  /* 0x000594b401007387 */ /* 0x0001e80000100800 */
[----:B0-----:R-:W3:Y:S01]  /*aff0*/  LDL.LU R180, [R1+0x3bc] ;  /* 0x0003bc0001b47983 */ /* 0x001ee20000300800 */
[----:B------:R-:W-:-:S05]  /*b000*/  IMAD.X R7, R242, 0x1, R0, P1 ;  /* 0x00000001f2077824 */ /* 0x000fca00008e0600 */
[----:B------:R0:W4:Y:S02]  /*b010*/  @!P0 LDG.E.U16 R167, desc[UR18][R6.64] ;  /* 0x0000001206a78981 */ /* 0x000124000c1e1500 */
[----:B0-----:R-:W-:-:S05]  /*b020*/  IADD3 R6, P1, R179, R2, RZ ;  /* 0x00000002b3067210 */ /* 0x001fca0007f3e0ff */
[----:B------:R-:W-:-:S05]  /*b030*/  IMAD.X R7, R245, 0x1, R0, P1 ;  /* 0x00000001f5077824 */ /* 0x000fca00008e0600 */
[----:B------:R3:W4:Y:S01]  /*b040*/  @!P0 LDG.E.U16 R178, desc[UR18][R6.64] ;  /* 0x0000001206b28981 */ /* 0x000722000c1e1500 */
[----:B------:R-:W-:Y:S02]  /*b050*/  PRMT R164, RZ, 0x7610, R164 ;  /* 0x00007610ffa47816 */ /* 0x000fe400000000a4 */
[----:B------:R-:W-:Y:S02]  /*b060*/  PRMT R163, RZ, 0x7610, R163 ;  /* 0x00007610ffa37816 */ /* 0x000fe400000000a3 */
[----:B------:R-:W-:Y:S02]  /*b070*/  PRMT R161, RZ, 0x7610, R161 ;  /* 0x00007610ffa17816 */ /* 0x000fe400000000a1 */
[----:B------:R-:W-:Y:S01]  /*b080*/  PRMT R159, RZ, 0x7610, R159 ;  /* 0x00007610ff9f7816 */ /* 0x000fe2000000009f */
[----:B------:R-:W-:Y:S01]  /*b090*/  STL [R1+0x598], R242 ;  /* 0x000598f201007387 */ /* 0x000fe20000100800 */
[----:B------:R-:W-:Y:S02]  /*b0a0*/  PRMT R157, RZ, 0x7610, R157 ;  /* 0x00007610ff9d7816 */ /* 0x000fe4000000009d */
[----:B---3--:R-:W-:-:S05]  /*b0b0*/  IADD3 R6, P1, R180, R2, RZ ;  /* 0x00000002b4067210 */ /* 0x008fca0007f3e0ff */
[----:B------:R-:W-:-:S05]  /*b0c0*/  IMAD.X R7, R241, 0x1, R0, P1 ;  /* 0x00000001f1077824 */ /* 0x000fca00008e0600 */
[----:B------:R0:W3:Y:S02]  /*b0d0*/  @!P0 LDG.E.U16 R164, desc[UR18][R6.64] ;  /* 0x0000001206a48981 */ /* 0x0000e4000c1e1500 */
[----:B0-----:R-:W-:-:S05]  /*b0e0*/  IADD3 R6, P1, R149, R2, RZ ;  /* 0x0000000295067210 */ /* 0x001fca0007f3e0ff */
[----:B------:R-:W-:-:S05]  /*b0f0*/  IMAD.X R7, R240, 0x1, R0, P1 ;  /* 0x00000001f0077824 */ /* 0x000fca00008e0600 */
[----:B------:R2:W3:Y:S02]  /*b100*/  @!P0 LDG.E.U16 R163, desc[UR18][R6.64] ;  /* 0x0000001206a38981 */ /* 0x0004e4000c1e1500 */
[----:B--2---:R-:W-:-:S05]  /*b110*/  IADD3 R6, P1, R5, R2, RZ ;  /* 0x0000000205067210 */ /* 0x004fca0007f3e0ff */
[----:B------:R-:W-:-:S05]  /*b120*/  IMAD.X R7, R239, 0x1, R0, P1 ;  /* 0x00000001ef077824 */ /* 0x000fca00008e0600 */
[----:B------:R4:W2:Y:S02]  /*b130*/  @!P0 LDG.E.U16 R161, desc[UR18][R6.64] ;  /* 0x0000001206a18981 */ /* 0x0008a4000c1e1500 */
[----:B----4-:R-:W-:-:S05]  /*b140*/  IADD3 R6, P1, R148, R2, RZ ;  /* 0x0000000294067210 */ /* 0x010fca0007f3e0ff */
[----:B------:R-:W-:-:S05]  /*b150*/  IMAD.X R7, R238, 0x1, R0, P1 ;  /* 0x00000001ee077824 */ /* 0x000fca00008e0600 */
[----:B------:R0:W4:Y:S04]  /*b160*/  @!P0 LDG.E.U16 R159, desc[UR18][R6.64] ;  /* 0x00000012069f8981 */ /* 0x000128000c1e1500 */
[----:B------:R-:W-:Y:S01]  /*b170*/  STL [R1+0x87c], R178 ;  /* 0x00087cb201007387 */ /* 0x000fe20000100800 */
[----:B0-----:R-:W-:-:S03]  /*b180*/  IADD3 R6, P1, R4, R2, RZ ;  /* 0x0000000204067210 */ /* 0x001fc60007f3e0ff */
[----:B------:R-:W-:Y:S02]  /*b190*/  STL [R1+0x59c], R180 ;  /* 0x00059cb401007387 */ /* 0x000fe40000100800 */
[----:B------:R-:W-:Y:S02]  /*b1a0*/  IMAD.X R7, R237, 0x1, R0, P1 ;  /* 0x00000001ed077824 */ /* 0x000fe400008e0600 */
[----:B------:R-:W-:Y:S04]  /*b1b0*/  STL [R1+0x5a0], R241 ;  /* 0x0005a0f101007387 */ /* 0x000fe80000100800 */
[----:B------:R-:W-:Y:S04]  /*b1c0*/  STL [R1+0x5a4], R240 ;  /* 0x0005a4f001007387 */ /* 0x000fe80000100800 */
[----:B------:R-:W3:Y:S04]  /*b1d0*/  LDL R5, [R1+0x384] ;  /* 0x0003840001057983 */ /* 0x000ee80000100800 */
[----:B------:R0:W4:Y:S04]  /*b1e0*/  @!P0 LDG.E.U16 R157, desc[UR18][R6.64] ;  /* 0x00000012069d8981 */ /* 0x000128000c1e1500 */
[----:B------:R-:W-:Y:S04]  /*b1f0*/  STL [R1+0x5ac], R239 ;  /* 0x0005acef01007387 */ /* 0x000fe80000100800 */
[----:B------:R-:W2:Y:S01]  /*b200*/  LDL R148, [R1+0x37c] ;  /* 0x00037c0001947983 */ /* 0x000ea20000100800 */
[----:B0-----:R-:W-:-:S03]  /*b210*/  IADD3 R6, P1, R10, R2, RZ ;  /* 0x000000020a067210 */ /* 0x001fc60007f3e0ff */
[----:B------:R-:W-:Y:S04]  /*b220*/  STL [R1+0x5b4], R238 ;  /* 0x0005b4ee01007387 */ /* 0x000fe80000100800 */
[----:B------:R-:W4:Y:S01]  /*b230*/  LDL R4, [R1+0x374] ;  /* 0x0003740001047983 */ /* 0x000f220000100800 */
[----:B------:R-:W-:-:S03]  /*b240*/  IMAD.X R7, R236, 0x1, R0, P1 ;  /* 0x00000001ec077824 */ /* 0x000fc600008e0600 */
[----:B------:R-:W-:Y:S04]  /*b250*/  STL [R1+0x5bc], R237 ;  /* 0x0005bced01007387 */ /* 0x000fe80000100800 */
[----:B------:R0:W-:Y:S04]  /*b260*/  STL [R1+0x5c4], R236 ;  /* 0x0005c4ec01007387 */ /* 0x0001e80000100800 */
[----:B0-----:R-:W3:Y:S01]  /*b270*/  LDL.LU R236, [R1+0x38c] ;  /* 0x00038c0001ec7983 */ /* 0x001ee20000300800 */
[----:B------:R-:W-:-:S06]  /*b280*/  PRMT R155, RZ, 0x7610, R155 ;  /* 0x00007610ff9b7816 */ /* 0x000fcc000000009b */
[----:B------:R3:W4:Y:S01]  /*b290*/  @!P0 LDG.E.U16 R155, desc[UR18][R6.64] ;  /* 0x00000012069b8981 */ /* 0x000722000c1e1500 */
[----:B------:R-:W-:Y:S02]  /*b2a0*/  PRMT R153, RZ, 0x7610, R153 ;  /* 0x00007610ff997816 */ /* 0x000fe40000000099 */
[----:B------:R-:W-:Y:S02]  /*b2b0*/  PRMT R23, RZ, 0x7610, R23 ;  /* 0x00007610ff177816 */ /* 0x000fe40000000017 */
        /* <DEDUP_REMOVED lines=8> */
[----:B------:R-:W-:Y:S01]  /*b340*/  IMAD.X R7, R233, 0x1, R0, P1 ;  /* 0x00000001e9077824 */ /* 0x000fe200008e0600 */
[----:B------:R-:W-:Y:S04]  /*b350*/  STL [R1+0x5d0], R236 ;  /* 0x0005d0ec01007387 */ /* 0x000fe80000100800 */
[----:B------:R4:W2:Y:S04]  /*b360*/  @!P0 LDG.E.U16 R21, desc[UR18][R6.64] ;  /* 0x0000001206158981 */ /* 0x0008a8000c1e1500 */
[----:B------:R-:W-:Y:S04]  /*b370*/  STL [R1+0x5d4], R235 ;  /* 0x0005d4eb01007387 */ /* 0x000fe80000100800 */
[----:B------:R-:W3:Y:S01]  /*b380*/  LDL R5, [R1+0x364] ;  /* 0x0003640001057983 */ /* 0x000ee20000100800 */
[----:B----4-:R-:W-:-:S03]  /*b390*/  IADD3 R6, P1, R4, R2, RZ ;  /* 0x0000000204067210 */ /* 0x010fc60007f3e0ff */
[----:B------:R-:W-:Y:S04]  /*b3a0*/  STL [R1+0x5d8], R234 ;  /* 0x0005d8ea01007387 */ /* 0x000fe80000100800 */
[----:B------:R-:W-:Y:S01]  /*b3b0*/  STL [R1+0x5e0], R233 ;  /* 0x0005e0e901007387 */ /* 0x000fe20000100800 */
[----:B------:R-:W-:-:S03]  /*b3c0*/  IMAD.X R7, R232, 0x1, R0, P1 ;  /* 0x00000001e8077824 */ /* 0x000fc600008e0600 */
[----:B------:R-:W4:Y:S04]  /*b3d0*/  LDL R193, [R1+0x49c] ;  /* 0x00049c0001c17983 */ /* 0x000f280000100800 */
[----:B------:R-:W2:Y:S04]  /*b3e0*/  LDL R181, [R1+0x35c] ;  /* 0x00035c0001b57983 */ /* 0x000ea80000100800 */
[----:B------:R-:W2:Y:S04]  /*b3f0*/  LDL R4, [R1+0x498] ;  /* 0x0004980001047983 */ /* 0x000ea80000100800 */
[----:B------:R-:W2:Y:S04]  /*b400*/  LDL R178, [R1+0x354] ;  /* 0x0003540001b27983 */ /* 0x000ea80000100800 */
[----:B------:R-:W2:Y:S04]  /*b410*/  LDL R151, [R1+0x494] ;  /* 0x0004940001977983 */ /* 0x000ea80000100800 */
[----:B------:R-:W2:Y:S04]  /*b420*/  LDL R148, [R1+0x34c] ;  /* 0x00034c0001947983 */ /* 0x000ea80000100800 */
[----:B------:R-:W2:Y:S04]  /*b430*/  LDL R150, [R1+0x490] ;  /* 0x0004900001967983 */ /* 0x000ea80000100800 */
[----:B------:R-:W2:Y:S04]  /*b440*/  LDL R149, [R1+0x344] ;  /* 0x0003440001957983 */ /* 0x000ea80000100800 */
[----:B------:R0:W-:Y:S04]  /*b450*/  STL [R1+0x5e4], R232 ;  /* 0x0005e4e801007387 */ /* 0x0001e80000100800 */
[----:B0-----:R-:W3:Y:S01]  /*b460*/  LDL.LU R232, [R1+0x36c] ;  /* 0x00036c0001e87983 */ /* 0x001ee20000300800 */
[----:B------:R-:W-:-:S06]  /*b470*/  PRMT R20, RZ, 0x7610, R20 ;  /* 0x00007610ff147816 */ /* 0x000fcc0000000014 */
[----:B------:R3:W2:Y:S01]  /*b480*/  @!P0 LDG.E.U16 R20, desc[UR18][R6.64] ;  /* 0x0000001206148981 */ /* 0x0006a2000c1e1500 */
[C---:B------:R-:W-:Y:S02]  /*b490*/  LOP3.LUT R10, R3.reuse, 0x20, RZ, 0x3c, !PT ;  /* 0x00000020030a7812 */ /* 0x040fe400078e3cff */
[----:B------:R-:W-:Y:S01]  /*b4a0*/  PRMT R19, RZ, 0x7610, R19 ;  /* 0x00007610ff137816 */ /* 0x000fe20000000013 */
[----:B------:R-:W-:Y:S01]  /*b4b0*/  STS.U16 [R3+UR16+0x8000], R17 ;  /* 0x0080001103007988 */ /* 0x000fe20008000410 */
[----:B------:R-:W-:-:S03]  /*b4c0*/  LOP3.LUT R180, R3, 0x40, RZ, 0x3c, !PT ;  /* 0x0000004003b47812 */ /* 0x000fc600078e3cff */
[----:B------:R-:W-:Y:S04]  /*b4d0*/  STS.U16 [R3+UR16+0x8400], R14 ;  /* 0x0084000e03007988 */ /* 0x000fe80008000410 */
[----:B------:R-:W-:Y:S04]  /*b4e0*/  STS.U16 [R3+UR16+0x8800], R12 ;  /* 0x0088000c03007988 */ /* 0x000fe80008000410 */
[----:B------:R-:W-:Y:S04]  /*b4f0*/  STS.U16 [R3+UR16+0x8c00], R9 ;  /* 0x008c000903007988 */ /* 0x000fe80008000410 */
[----:B------:R-:W-:Y:S04]  /*b500*/  STS.U16 [R10+UR16+0x8100], R16 ;  /* 0x008100100a007988 */ /* 0x000fe80008000410 */
[----:B------:R-:W-:Y:S04]  /*b510*/  STS.U16 [R10+UR16+0x8500], R13 ;  /* 0x0085000d0a007988 */ /* 0x000fe80008000410 */
[----:B------:R-:W-:Y:S04]  /*b520*/  STS.U16 [R10+UR16+0x8900], R11 ;  /* 0x0089000b0a007988 */ /* 0x000fe80008000410 */
[----:B------:R-:W-:Y:S04]  /*b530*/  STS.U16 [R10+UR16+0x8d00], R8 ;  /* 0x008d00080a007988 */ /* 0x000fe80008000410 */
[----:B------:R-:W-:Y:S04]  /*b540*/  STS.U16 [R180+UR16+0x8200], R15 ;  /* 0x0082000fb4007988 */ /* 0x000fe80008000410 */
[----:B------:R0:W-:Y:S02]  /*b550*/  STS.U16 [R180+UR16+0x8600], R18 ;  /* 0x00860012b4007988 */ /* 0x0001e40008000410 */
[----:B0-----:R-:W-:-:S02]  /*b560*/  PRMT R18, RZ, 0x7610, R18 ;  /* 0x00007610ff127816 */ /* 0x001fc40000000012 */
        /* <DEDUP_REMOVED lines=8> */
[----:B----4-:R-:W-:-:S05]  /*b5f0*/  IADD3 R6, P1, R193, R2, RZ ;  /* 0x00000002c1067210 */ /* 0x010fca0007f3e0ff */
[----:B--2---:R-:W-:-:S05]  /*b600*/  IMAD.X R7, R181, 0x1, R0, P1 ;  /* 0x00000001b5077824 */ /* 0x004fca00008e0600 */
[----:B------:R0:W2:Y:S04]  /*b610*/  @!P0 LDG.E.U16 R17, desc[UR18][R6.64] ;  /* 0x0000001206118981 */ /* 0x0000a8000c1e1500 */
[----:B------:R-:W-:Y:S01]  /*b620*/  STL [R1+0x5f0], R232 ;  /* 0x0005f0e801007387 */ /* 0x000fe20000100800 */
[----:B0-----:R-:W-:-:S03]  /*b630*/  IADD3 R6, P1, R4, R2, RZ ;  /* 0x0000000204067210 */ /* 0x001fc60007f3e0ff */
[----:B------:R-:W-:Y:S02]  /*b640*/  STL [R1+0x5f4], R231 ;  /* 0x0005f4e701007387 */ /* 0x000fe40000100800 */
[----:B------:R-:W-:Y:S02]  /*b650*/  IMAD.X R7, R178, 0x1, R0, P1 ;  /* 0x00000001b2077824 */ /* 0x000fe400008e0600 */
[----:B------:R-:W4:Y:S04]  /*b660*/  LDL R10, [R1+0x48c] ;  /* 0x00048c00010a7983 */ /* 0x000f280000100800 */
[----:B------:R0:W2:Y:S04]  /*b670*/  @!P0 LDG.E.U16 R16, desc[UR18][R6.64] ;  /* 0x0000001206108981 */ /* 0x0000a8000c1e1500 */
[----:B------:R-:W3:Y:S01]  /*b680*/  LDL R5, [R1+0x33c] ;  /* 0x00033c0001057983 */ /* 0x000ee20000100800 */
[----:B0-----:R-:W-:-:S03]  /*b690*/  IADD3 R6, P1, R151, R2, RZ ;  /* 0x0000000297067210 */ /* 0x001fc60007f3e0ff */
[----:B------:R-:W-:Y:S02]  /*b6a0*/  STL [R1+0x5f8], R230 ;  /* 0x0005f8e601007387 */ /* 0x000fe40000100800 */
[----:B------:R-:W-:Y:S02]  /*b6b0*/  IMAD.X R7, R148, 0x1, R0, P1 ;  /* 0x0000000194077824 */ /* 0x000fe400008e0600 */
[----:B------:R-:W2:Y:S04]  /*b6c0*/  LDL R196, [R1+0x334] ;  /* 0x0003340001c47983 */ /* 0x000ea80000100800 */
[----:B------:R-:W2:Y:S04]  /*b6d0*/  LDL R148, [R1+0x488] ;  /* 0x0004880001947983 */ /* 0x000ea80000100800 */
[----:B------:R-:W2:Y:S04]  /*b6e0*/  LDL R151, [R1+0x484] ;  /* 0x0004840001977983 */ /* 0x000ea80000100800 */
[----:B------:R-:W2:Y:S01]  /*b6f0*/  LDL R195, [R1+0x32c] ;  /* 0x00032c0001c37983 */ /* 0x000ea20000100800 */
[----:B------:R-:W-:-:S03]  /*b700*/  PRMT R15, RZ, 0x7610, R15 ;  /* 0x00007610ff0f7816 */ /* 0x000fc6000000000f */
[----:B------:R-:W2:Y:S04]  /*b710*/  LDL R194, [R1+0x480] ;  /* 0x0004800001c27983 */ /* 0x000ea80000100800 */
[----:B------:R0:W2:Y:S04]  /*b720*/  @!P0 LDG.E.U16 R15, desc[UR18][R6.64] ;  /* 0x00000012060f8981 */ /* 0x0000a8000c1e1500 */
[----:B------:R-:W2:Y:S01]  /*b730*/  LDL R193, [R1+0x324] ;  /* 0x0003240001c17983 */ /* 0x000ea20000100800 */
[----:B------:R-:W-:Y:S02]  /*b740*/  PRMT R14, RZ, 0x7610, R14 ;  /* 0x00007610ff0e7816 */ /* 0x000fe4000000000e */
[----:B------:R-:W-:Y:S01]  /*b750*/  LOP3.LUT R4, R3, 0x60, RZ, 0x3c, !PT ;  /* 0x0000006003047812 */ /* 0x000fe200078e3cff */
[----:B------:R-:W2:Y:S01]  /*b760*/  LDL R178, [R1+0x478] ;  /* 0x0004780001b27983 */ /* 0x000ea20000100800 */
[----:B0-----:R-:W-:-:S03]  /*b770*/  IADD3 R6, P1, R150, R2, RZ ;  /* 0x0000000296067210 */ /* 0x001fc60007f3e0ff */
[----:B------:R-:W2:Y:S02]  /*b780*/  LDL R150, [R1+0x47c] ;  /* 0x00047c0001967983 */ /* 0x000ea40000100800 */
[----:B------:R-:W-:Y:S02]  /*b790*/  IMAD.X R7, R149, 0x1, R0, P1 ;  /* 0x0000000195077824 */ /* 0x000fe400008e0600 */
[----:B------:R-:W2:Y:S04]  /*b7a0*/  LDL R149, [R1+0x31c] ;  /* 0x00031c0001957983 */ /* 0x000ea80000100800 */
[----:B------:R4:W2:Y:S01]  /*b7b0*/  @!P0 LDG.E.U16 R14, desc[UR18][R6.64] ;  /* 0x00000012060e8981 */ /* 0x0008a2000c1e1500 */
[----:B------:R-:W-:-:S03]  /*b7c0*/  PRMT R13, RZ, 0x7610, R13 ;  /* 0x00007610ff0d7816 */ /* 0x000fc6000000000d */
[----:B------:R-:W2:Y:S04]  /*b7d0*/  LDL.LU R239, [R1+0x3a8] ;  /* 0x0003a80001ef7983 */ /* 0x000ea80000300800 */
[----:B------:R-:W-:Y:S04]  /*b7e0*/  STS.U16 [R180+UR16+0x8a00], R22 ;  /* 0x008a0016b4007988 */ /* 0x000fe80008000410 */
[----:B------:R-:W2:Y:S04]  /*b7f0*/  LDL.LU R240, [R1+0x3b0] ;  /* 0x0003b00001f07983 */ /* 0x000ea80000300800 */
[----:B------:R0:W-:Y:S04]  /*b800*/  STS.U16 [R180+UR16+0x8e00], R152 ;  /* 0x008e0098b4007988 */ /* 0x0001e80008000410 */
[----:B------:R-:W2:Y:S04]  /*b810*/  LDL.LU R241, [R1+0x4cc] ;  /* 0x0004cc0001f17983 */ /* 0x000ea80000300800 */
[----:B------:R-:W-:Y:S04]  /*b820*/  STS.U16 [R4+UR16+0x8300], R154 ;  /* 0x0083009a04007988 */ /* 0x000fe80008000410 */
[----:B0-----:R-:W2:Y:S04]  /*b830*/  LDL.LU R180, [R1+0x3b8] ;  /* 0x0003b80001b47983 */ /* 0x001ea80000300800 */
[----:B------:R-:W2:Y:S04]  /*b840*/  LDL.LU R242, [R1+0x4d0] ;  /* 0x0004d00001f27983 */ /* 0x000ea80000300800 */
[----:B------:R-:W2:Y:S04]  /*b850*/  LDL.LU R243, [R1+0x3c8] ;  /* 0x0003c80001f37983 */ /* 0x000ea80000300800 */
[----:B------:R-:W-:Y:S04]  /*b860*/  STS.U16 [R4+UR16+0x8700], R156 ;  /* 0x0087009c04007988 */ /* 0x000fe80008000410 */
[----:B------:R-:W2:Y:S04]  /*b870*/  LDL.LU R244, [R1+0x4d4] ;  /* 0x0004d40001f47983 */ /* 0x000ea80000300800 */
[----:B------:R-:W-:Y:S04]  /*b880*/  STS.U16 [R4+UR16+0x8b00], R158 ;  /* 0x008b009e04007988 */ /* 0x000fe80008000410 */
[----:B------:R-:W2:Y:S04]  /*b890*/  LDL.LU R181, [R1+0x4d8] ;  /* 0x0004d80001b57983 */ /* 0x000ea80000300800 */
[----:B------:R0:W-:Y:S01]  /*b8a0*/  STS.U16 [R4+UR16+0x8f00], R160 ;  /* 0x008f00a004007988 */ /* 0x0001e20008000410 */
[----:B------:R-:W-:-:S02]  /*b8b0*/  PRMT R12, RZ, 0x7610, R12 ;  /* 0x00007610ff0c7816 */ /* 0x000fc4000000000c */
[----:B----4-:R-:W-:Y:S02]  /*b8c0*/  IADD3 R6, P1, R10, R2, RZ ;  /* 0x000000020a067210 */ /* 0x010fe40007f3e0ff */
[----:B------:R-:W4:Y:S04]  /*b8d0*/  LDL.LU R10, [R1+0x3d0] ;  /* 0x0003d000010a7983 */ /* 0x000f280000300800 */
[----:B0-----:R-:W4:Y:S01]  /*b8e0*/  LDL.LU R4, [R1+0x3d8] ;  /* 0x0003d80001047983 */ /* 0x001f220000300800 */
[----:B---3--:R-:W-:-:S03]  /*b8f0*/  IMAD.X R7, R5, 0x1, R0, P1 ;  /* 0x0000000105077824 */ /* 0x008fc600008e0600 */
[----:B------:R-:W3:Y:S04]  /*b900*/  LDL.LU R5, [R1+0x4dc] ;  /* 0x0004dc0001057983 */ /* 0x000ee80000300800 */
[----:B------:R2:W4:Y:S04]  /*b910*/  @!P0 LDG.E.U16 R13, desc[UR18][R6.64] ;  /* 0x00000012060d8981 */ /* 0x000528000c1e1500 */
[----:B------:R-:W3:Y:S04]  /*b920*/  LDL R199, [R1+0x474] ;  /* 0x0004740001c77983 */ /* 0x000ee80000100800 */
[----:B------:R-:W4:Y:S01]  /*b930*/  LDL R198, [R1+0x470] ;  /* 0x0004700001c67983 */ /* 0x000f220000100800 */
[----:B--2---:R-:W-:-:S03]  /*b940*/  IADD3 R6, P1, R148, R2, RZ ;  /* 0x0000000294067210 */ /* 0x004fc60007f3e0ff */
[----:B------:R-:W2:Y:S02]  /*b950*/  LDL R148, [R1+0x314] ;  /* 0x0003140001947983 */ /* 0x000ea40000100800 */
[----:B------:R-:W-:Y:S02]  /*b960*/  IMAD.X R7, R196, 0x1, R0, P1 ;  /* 0x00000001c4077824 */ /* 0x000fe400008e0600 */
[----:B------:R-:W4:Y:S04]  /*b970*/  LDL R197, [R1+0x304] ;  /* 0x0003040001c57983 */ /* 0x000f280000100800 */
[----:B------:R0:W4:Y:S01]  /*b980*/  @!P0 LDG.E.U16 R12, desc[UR18][R6.64] ;  /* 0x00000012060c8981 */ /* 0x000122000c1e1500 */
[----:B------:R-:W-:-:S03]  /*b990*/  PRMT R11, RZ, 0x7610, R11 ;  /* 0x00007610ff0b7816 */ /* 0x000fc6000000000b */
[----:B------:R-:W4:Y:S01]  /*b9a0*/  LDL R196, [R1+0x46c] ;  /* 0x00046c0001c47983 */ /* 0x000f220000100800 */
[----:B0-----:R-:W-:-:S03]  /*b9b0*/  IADD3 R6, P1, R151, R2, RZ ;  /* 0x0000000297067210 */ /* 0x001fc60007f3e0ff */
[----:B------:R-:W4:Y:S02]  /*b9c0*/  LDL R151, [R1+0x30c] ;  /* 0x00030c0001977983 */ /* 0x000f240000100800 */
[----:B------:R-:W-:Y:S02]  /*b9d0*/  IMAD.X R7, R195, 0x1, R0, P1 ;  /* 0x00000001c3077824 */ /* 0x000fe400008e0600 */
[----:B------:R-:W4:Y:S04]  /*b9e0*/  LDL R195, [R1+0x2fc] ;  /* 0x0002fc0001c37983 */ /* 0x000f280000100800 */
[----:B------:R0:W4:Y:S01]  /*b9f0*/  @!P0 LDG.E.U16 R11, desc[UR18][R6.64] ;  /* 0x00000012060b8981 */ /* 0x000122000c1e1500 */
[----:B------:R-:W-:Y:S02]  /*ba00*/  PRMT R9, RZ, 0x7610, R9 ;  /* 0x00007610ff097816 */ /* 0x000fe40000000009 */
[----:B0-----:R-:W-:-:S02]  /*ba10*/  IADD3 R6, P1, R194, R2, RZ ;  /* 0x00000002c2067210 */ /* 0x001fc40007f3e0ff */
[----:B------:R-:W4:Y:S03]  /*ba20*/  LDL R194, [R1+0x468] ;  /* 0x0004680001c27983 */ /* 0x000f260000100800 */
[----:B------:R-:W-:Y:S01]  /*ba30*/  IMAD.X R7, R193, 0x1, R0, P1 ;  /* 0x00000001c1077824 */ /* 0x000fe200008e0600 */
[----:B------:R-:W-:Y:S01]  /*ba40*/  PRMT R8, RZ, 0x7610, R8 ;  /* 0x00007610ff087816 */ /* 0x000fe20000000008 */
[----:B------:R-:W4:Y:S04]  /*ba50*/  LDL R193, [R1+0x2ec] ;  /* 0x0002ec0001c17983 */ /* 0x000f280000100800 */
[----:B------:R0:W4:Y:S02]  /*ba60*/  @!P0 LDG.E.U16 R9, desc[UR18][R6.64] ;  /* 0x0000001206098981 */ /* 0x000124000c1e1500 */
[----:B0-----:R-:W-:-:S02]  /*ba70*/  IADD3 R6, P1, R150, R2, RZ ;  /* 0x0000000296067210 */ /* 0x001fc40007f3e0ff */
[----:B------:R-:W4:Y:S03]  /*ba80*/  LDL R150, [R1+0x2f4] ;  /* 0x0002f40001967983 */ /* 0x000f260000100800 */
[----:B------:R-:W-:Y:S02]  /*ba90*/  IMAD.X R7, R149, 0x1, R0, P1 ;  /* 0x0000000195077824 */ /* 0x000fe400008e0600 */
[----:B------:R-:W4:Y:S04]  /*baa0*/  LDL R149, [R1+0x464] ;  /* 0x0004640001957983 */ /* 0x000f280000100800 */
[----:B------:R0:W4:Y:S01]  /*bab0*/  @!P0 LDG.E.U16 R8, desc[UR18][R6.64] ;  /* 0x0000001206088981 */ /* 0x000122000c1e1500 */
[----:B------:R-:W-:-:S02]  /*bac0*/  PRMT R173, RZ, 0x7610, R173 ;  /* 0x00007610ffad7816 */ /* 0x000fc400000000ad */
[-C--:B0-----:R-:W-:Y:S02]  /*bad0*/  IADD3 R6, P1, R178, R2.reuse, RZ ;  /* 0x00000002b2067210 */ /* 0x081fe40007f3e0ff */
[----:B------:R-:W4:Y:S03]  /*bae0*/  LDL R178, [R1+0x2e4] ;  /* 0x0002e40001b27983 */ /* 0x000f260000100800 */
[----:B--2---:R-:W-:Y:S02]  /*baf0*/  IMAD.X R7, R148, 0x1, R0, P1 ;  /* 0x0000000194077824 */ /* 0x004fe400008e0600 */
[----:B------:R-:W2:Y:S04]  /*bb00*/  LDL R148, [R1+0x460] ;  /* 0x0004600001947983 */ /* 0x000ea80000100800 */
[----:B------:R3:W2:Y:S02]  /*bb10*/  @!P0 LDG.E.U16 R173, desc[UR18][R6.64] ;  /* 0x0000001206ad8981 */ /* 0x0006a4000c1e1500 */
[----:B---3--:R-:W-:-:S05]  /*bb20*/  IADD3 R6, P1, R199, R2, RZ ;  /* 0x00000002c7067210 */ /* 0x008fca0007f3e0ff */
[----:B----4-:R-:W-:Y:S02]  /*bb30*/  IMAD.X R7, R151, 0x1, R0, P1 ;  /* 0x0000000197077824 */ /* 0x010fe400008e0600 */
[----:B------:R-:W3:Y:S01]  /*bb40*/  LDL R151, [R1+0x2dc] ;  /* 0x0002dc0001977983 */ /* 0x000ee20000100800 */
[----:B------:R-:W-:-:S06]  /*bb50*/  PRMT R152, RZ, 0x7610, R152 ;  /* 0x00007610ff987816 */ /* 0x000fcc0000000098 */
[----:B------:R0:W4:Y:S01]  /*bb60*/  @!P0 LDG.E.U16 R152, desc[UR18][R6.64] ;  /* 0x0000001206988981 */ /* 0x000122000c1e1500 */
[----:B------:R-:W-:Y:S02]  /*bb70*/  PRMT R172, RZ, 0x7610, R172 ;  /* 0x00007610ffac7816 */ /* 0x000fe400000000ac */
[----:B0-----:R-:W-:-:S05]  /*bb80*/  IADD3 R6, P1, R198, R2, RZ ;  /* 0x00000002c6067210 */ /* 0x001fca0007f3e0ff */
[----:B------:R-:W-:-:S05]  /*bb90*/  IMAD.X R7, R197, 0x1, R0, P1 ;  /* 0x00000001c5077824 */ /* 0x000fca00008e0600 */
[----:B------:R0:W4:Y:S01]  /*bba0*/  @!P0 LDG.E.U16 R172, desc[UR18][R6.64] ;  /* 0x0000001206ac8981 */ /* 0x000122000c1e1500 */
[----:B------:R-:W-:Y:S02]  /*bbb0*/  PRMT R22, RZ, 0x7610, R22 ;  /* 0x00007610ff167816 */ /* 0x000fe40000000016 */
[----:B0-----:R-:W-:-:S05]  /*bbc0*/  IADD3 R6, P1, R196, R2, RZ ;  /* 0x00000002c4067210 */ /* 0x001fca0007f3e0ff */
[----:B------:R-:W-:-:S05]  /*bbd0*/  IMAD.X R7, R195, 0x1, R0, P1 ;  /* 0x00000001c3077824 */ /* 0x000fca00008e0600 */
[----:B------:R0:W4:Y:S01]  /*bbe0*/  @!P0 LDG.E.U16 R22, desc[UR18][R6.64] ;  /* 0x0000001206168981 */ /* 0x000122000c1e1500 */
[----:B------:R-:W-:Y:S02]  /*bbf0*/  PRMT R171, RZ, 0x7610, R171 ;  /* 0x00007610ffab7816 */ /* 0x000fe400000000ab */
[----:B0-----:R-:W-:-:S05]  /*bc00*/  IADD3 R6, P1, R194, R2, RZ ;  /* 0x00000002c2067210 */ /* 0x001fca0007f3e0ff */
[----:B------:R-:W-:Y:S01]  /*bc10*/  IMAD.X R7, R150, 0x1, R0, P1 ;  /* 0x0000000196077824 */ /* 0x000fe200008e0600 */
[----:B------:R-:W-:Y:S01]  /*bc20*/  PRMT R170, RZ, 0x7610, R170 ;  /* 0x00007610ffaa7816 */ /* 0x000fe200000000aa */
[----:B------:R-:W4:Y:S04]  /*bc30*/  LDL.LU R150, [R1+0x45c] ;  /* 0x00045c0001967983 */ /* 0x000f280000300800 */
[----:B------:R0:W4:Y:S02]  /*bc40*/  @!P0 LDG.E.U16 R171, desc[UR18][R6.64] ;  /* 0x0000001206ab8981 */ /* 0x000124000c1e1500 */
[----:B0-----:R-:W-:Y:S02]  /*bc50*/  IADD3 R6, P1, R149, R2, RZ ;  /* 0x0000000295067210 */ /* 0x001fe40007f3e0ff */
[----:B------:R-:W-:Y:S01]  /*bc60*/  PRMT R169, RZ, 0x7610, R169 ;  /* 0x00007610ffa97816 */ /* 0x000fe200000000a9 */
[----:B------:R-:W4:Y:S02]  /*bc70*/  LDL.LU R149, [R1+0x2d4] ;  /* 0x0002d40001957983 */ /* 0x000f240000300800 */
[----:B------:R-:W-:-:S05]  /*bc80*/  IMAD.X R7, R193, 0x1, R0, P1 ;  /* 0x00000001c1077824 */ /* 0x000fca00008e0600 */
[----:B------:R2:W4:Y:S02]  /*bc90*/  @!P0 LDG.E.U16 R170, desc[UR18][R6.64] ;  /* 0x0000001206aa8981 */ /* 0x000524000c1e1500 */
[-C--:B--2---:R-:W-:Y:S02]  /*bca0*/  IADD3 R6, P1, R148, R2.reuse, RZ ;  /* 0x0000000294067210 */ /* 0x084fe40007f3e0ff */
[----:B------:R-:W2:Y:S03]  /*bcb0*/  LDL.LU R148, [R1+0x2cc] ;  /* 0x0002cc0001947983 */ /* 0x000ea60000300800 */
[----:B------:R-:W-:Y:S01]  /*bcc0*/  IMAD.X R7, R178, 0x1, R0, P1 ;  /* 0x00000001b2077824 */ /* 0x000fe200008e0600 */
[----:B------:R-:W2:Y:S04]  /*bcd0*/  LDL R194, [R1+0x44c] ;  /* 0x00044c0001c27983 */ /* 0x000ea80000100800 */
[----:B------:R3:W2:Y:S04]  /*bce0*/  @!P0 LDG.E.U16 R169, desc[UR18][R6.64] ;  /* 0x0000001206a98981 */ /* 0x0006a8000c1e1500 */
[----:B------:R-:W2:Y:S04]  /*bcf0*/  LDL R178, [R1+0x2b4] ;  /* 0x0002b40001b27983 */ /* 0x000ea80000100800 */
[----:B------:R-:W2:Y:S01]  /*bd00*/  LDL R195, [R1+0x448] ;  /* 0x0004480001c37983 */ /* 0x000ea20000100800 */
[----:B---3--:R-:W-:-:S03]  /*bd10*/  IADD3 R6, P1, R151, R2, RZ ;  /* 0x0000000297067210 */ /* 0x008fc60007f3e0ff */
[----:B------:R-:W3:Y:S04]  /*bd20*/  LDL R193, [R1+0x2ac] ;  /* 0x0002ac0001c17983 */ /* 0x000ee80000100800 */
[----:B------:R-:W3:Y:S04]  /*bd30*/  LDL R231, [R1+0x2a4] ;  /* 0x0002a40001e77983 */ /* 0x000ee80000100800 */
[----:B------:R-:W3:Y:S04]  /*bd40*/  LDL R230, [R1+0x440] ;  /* 0x0004400001e67983 */ /* 0x000ee80000100800 */
[----:B------:R-:W3:Y:S04]  /*bd50*/  LDL R196, [R1+0x29c] ;  /* 0x00029c0001c47983 */ /* 0x000ee80000100800 */
[----:B------:R-:W3:Y:S04]  /*bd60*/  LDL.LU R199, [R1+0x450] ;  /* 0x0004500001c77983 */ /* 0x000ee80000300800 */
[----:B------:R-:W3:Y:S01]  /*bd70*/  LDL.LU R198, [R1+0x454] ;  /* 0x0004540001c67983 */ /* 0x000ee20000300800 */
[----:B------:R-:W-:-:S03]  /*bd80*/  IMAD.X R7, R213, 0x1, R0, P1 ;  /* 0x00000001d5077824 */ /* 0x000fc600008e0600 */
[----:B------:R-:W3:Y:S04]  /*bd90*/  LDL.LU R197, [R1+0x2c4] ;  /* 0x0002c40001c57983 */ /* 0x000ee80000300800 */
[----:B------:R-:W3:Y:S04]  /*bda0*/  LDL.LU R151, [R1+0x2bc] ;  /* 0x0002bc0001977983 */ /* 0x000ee80000300800 */
[----:B------:R-:W3:Y:S04]  /*bdb0*/  LDL.LU R251, [R1+0x444] ;  /* 0x0004440001fb7983 */ /* 0x000ee80000300800 */
[----:B------:R0:W-:Y:S04]  /*bdc0*/  STL [R1+0x850], R213 ;  /* 0x000850d501007387 */ /* 0x0001e80000100800 */
[----:B0-----:R-:W2:Y:S01]  /*bdd0*/  LDL.LU R213, [R1+0x458] ;  /* 0x0004580001d57983 */ /* 0x001ea20000300800 */
[----:B------:R-:W-:-:S06]  /*bde0*/  PRMT R168, RZ, 0x7610, R168 ;  /* 0x00007610ffa87816 */ /* 0x000fcc00000000a8 */
[----:B------:R4:W3:Y:S04]  /*bdf0*/  @!P0 LDG.E.U16 R168, desc[UR18][R6.64] ;  /* 0x0000001206a88981 */ /* 0x0008e8000c1e1500 */
[----:B------:R0:W-:Y:S01]  /*be00*/  STS.U16 [R3+UR16+0x600], R167 ;  /* 0x000600a703007988 */ /* 0x0001e20008000410 */
[----:B----4-:R-:W-:Y:S02]  /*be10*/  IADD3 R6, P1, R150, R2, RZ ;  /* 0x0000000296067210 */ /* 0x010fe40007f3e0ff */
[----:B0-----:R-:W-:Y:S01]  /*be20*/  PRMT R167, RZ, 0x7610, R167 ;  /* 0x00007610ffa77816 */ /* 0x001fe200000000a7 */
[----:B------:R0:W-:Y:S02]  /*be30*/  STS.U16 [R3+UR16+0x400], R166 ;  /* 0x000400a603007988 */ /* 0x0001e40008000410 */
[----:B------:R-:W-:-:S05]  /*be40*/  IMAD.X R7, R149, 0x1, R0, P1 ;  /* 0x0000000195077824 */ /* 0x000fca00008e0600 */
[----:B------:R2:W4:Y:S01]  /*be50*/  @!P0 LDG.E.U16 R167, desc[UR18][R6.64] ;  /* 0x0000001206a78981 */ /* 0x000522000c1e1500 */
[----:B0-----:R-:W-:-:S03]  /*be60*/  PRMT R166, RZ, 0x7610, R166 ;  /* 0x00007610ffa67816 */ /* 0x001fc600000000a6 */
[----:B------:R0:W-:Y:S02]  /*be70*/  STS.U16 [R3+UR16+0x200], R165 ;  /* 0x000200a503007988 */ /* 0x0001e40008000410 */
[----:B0-----:R-:W-:Y:S02]  /*be80*/  PRMT R165, RZ, 0x7610, R165 ;  /* 0x00007610ffa57816 */ /* 0x001fe400000000a5 */
[----:B------:R0:W-:Y:S02]  /*be90*/  STS.U16 [R3+UR16+0x800], R164 ;  /* 0x000800a403007988 */ /* 0x0001e40008000410 */
[----:B0-----:R-:W-:Y:S02]  /*bea0*/  PRMT R164, RZ, 0x7610, R164 ;  /* 0x00007610ffa47816 */ /* 0x001fe400000000a4 */
[----:B------:R0:W-:Y:S02]  /*beb0*/  STS.U16 [R3+UR16+0xa00], R163 ;  /* 0x000a00a303007988 */ /* 0x0001e40008000410 */
[----:B0-----:R-:W-:-:S02]  /*bec0*/  PRMT R163, RZ, 0x7610, R163 ;  /* 0x00007610ffa37816 */ /* 0x001fc400000000a3 */
[----:B--2---:R-:W-:-:S05]  /*bed0*/  IADD3 R6, P1, R213, R2, RZ ;  /* 0x00000002d5067210 */ /* 0x004fca0007f3e0ff */
[----:B------:R-:W-:-:S05]  /*bee0*/  IMAD.X R7, R148, 0x1, R0, P1 ;  /* 0x0000000194077824 */ /* 0x000fca00008e0600 */
[----:B------:R3:W2:Y:S02]  /*bef0*/  @!P0 LDG.E.U16 R166, desc[UR18][R6.64] ;  /* 0x0000001206a68981 */ /* 0x0006a4000c1e1500 */
[----:B---3--:R-:W-:-:S05]  /*bf00*/  IADD3 R6, P1, R198, R2, RZ ;  /* 0x00000002c6067210 */ /* 0x008fca0007f3e0ff */
[----:B------:R-:W-:-:S05]  /*bf10*/  IMAD.X R7, R197, 0x1, R0, P1 ;  /* 0x00000001c5077824 */ /* 0x000fca00008e0600 */
[----:B------:R0:W3:Y:S02]  /*bf20*/  @!P0 LDG.E.U16 R165, desc[UR18][R6.64] ;  /* 0x0000001206a58981 */ /* 0x0000e4000c1e1500 */
[----:B0-----:R-:W-:-:S05]  /*bf30*/  IADD3 R6, P1, R199, R2, RZ ;  /* 0x00000002c7067210 */ /* 0x001fca0007f3e0ff */
[----:B------:R-:W-:-:S05]  /*bf40*/  IMAD.X R7, R151, 0x1, R0, P1 ;  /* 0x0000000197077824 */ /* 0x000fca00008e0600 */
[----:B------:R0:W3:Y:S02]  /*bf50*/  @!P0 LDG.E.U16 R164, desc[UR18][R6.64] ;  /* 0x0000001206a48981 */ /* 0x0000e4000c1e1500 */
[-C--:B0-----:R-:W-:Y:S02]  /*bf60*/  IADD3 R6, P1, R194, R2.reuse, RZ ;  /* 0x00000002c2067210 */ /* 0x081fe40007f3e0ff */
[----:B------:R-:W4:Y:S03]  /*bf70*/  LDL R194, [R1+0x438] ;  /* 0x0004380001c27983 */ /* 0x000f260000100800 */
[----:B------:R-:W-:Y:S02]  /*bf80*/  IMAD.X R7, R178, 0x1, R0, P1 ;  /* 0x00000001b2077824 */ /* 0x000fe400008e0600 */
[----:B------:R-:W2:Y:S04]  /*bf90*/  LDL R178, [R1+0x28c] ;  /* 0x00028c0001b27983 */ /* 0x000ea80000100800 */
[----:B------:R0:W3:Y:S04]  /*bfa0*/  @!P0 LDG.E.U16 R163, desc[UR18][R6.64] ;  /* 0x0000001206a38981 */ /* 0x0000e8000c1e1500 */
[----:B------:R-:W4:Y:S01]  /*bfb0*/  LDL.LU R247, [R1+0x43c] ;  /* 0x00043c0001f77983 */ /* 0x000f220000300800 */
[----:B0-----:R-:W-:-:S05]  /*bfc0*/  IADD3 R6, P1, R195, R2, RZ ;  /* 0x00000002c3067210 */ /* 0x001fca0007f3e0ff */
[----:B------:R-:W-:Y:S02]  /*bfd0*/  IMAD.X R7, R193, 0x1, R0, P1 ;  /* 0x00000001c1077824 */ /* 0x000fe400008e0600 */
[----:B------:R-:W3:Y:S04]  /*bfe0*/  LDL R193, [R1+0x434] ;  /* 0x0004340001c17983 */ /* 0x000ee80000100800 */
[----:B------:R-:W2:Y:S04]  /*bff0*/  LDL.LU R195, [R1+0x294] ;  /* 0x0002940001c37983 */ /* 0x000ea80000300800 */
[----:B------:R0:W-:Y:S04]  /*c000*/  STS.U16 [R3+UR16], R162 ;  /* 0x000000a203007988 */ /* 0x0001e80008000410 */
[----:B------:R1:W-:Y:S01]  /*c010*/  STS.U16 [R3+UR16+0xc00], R161 ;  /* 0x000c00a103007988 */ /* 0x0003e20008000410 */
[----:B------:R-:W-:-:S03]  /*c020*/  PRMT R160, RZ, 0x7610, R160 ;  /* 0x00007610ffa07816 */ /* 0x000fc600000000a0 */
[----:B------:R1:W-:Y:S01]  /*c030*/  STS.U16 [R3+UR16+0xe00], R159 ;  /* 0x000e009f03007988 */ /* 0x0003e20008000410 */
[----:B0-----:R-:W-:-:S03]  /*c040*/  PRMT R162, RZ, 0x7610, R162 ;  /* 0x00007610ffa27816 */ /* 0x001fc600000000a2 */
[----:B------:R-:W3:Y:S04]  /*c050*/  LDL R234, [R1+0x430] ;  /* 0x0004300001ea7983 */ /* 0x000ee80000100800 */
[----:B------:R0:W3:Y:S01]  /*c060*/  @!P0 LDG.E.U16 R162, desc[UR18][R6.64] ;  /* 0x0000001206a28981 */ /* 0x0000e2000c1e1500 */
[----:B-1----:R-:W-:-:S03]  /*c070*/  PRMT R161, RZ, 0x7610, R161 ;  /* 0x00007610ffa17816 */ /* 0x002fc600000000a1 */
[----:B------:R-:W3:Y:S01]  /*c080*/  LDL R233, [R1+0x274] ;  /* 0x0002740001e97983 */ /* 0x000ee20000100800 */
[----:B0-----:R-:W-:-:S05]  /*c090*/  IADD3 R6, P1, R251, R2, RZ ;  /* 0x00000002fb067210 */ /* 0x001fca0007f3e0ff */
[----:B------:R-:W-:-:S05]  /*c0a0*/  IMAD.X R7, R231, 0x1, R0, P1 ;  /* 0x00000001e7077824 */ /* 0x000fca00008e0600 */
[----:B------:R0:W3:Y:S02]  /*c0b0*/  @!P0 LDG.E.U16 R161, desc[UR18][R6.64] ;  /* 0x0000001206a18981 */ /* 0x0000e4000c1e1500 */
[----:B0-----:R-:W-:Y:S02]  /*c0c0*/  IADD3 R6, P1, R230, R2, RZ ;  /* 0x00000002e6067210 */ /* 0x001fe40007f3e0ff */
[----:B------:R-:W3:Y:S03]  /*c0d0*/  LDL R230, [R1+0x284] ;  /* 0x0002840001e67983 */ /* 0x000ee60000100800 */
[----:B------:R-:W-:Y:S01]  /*c0e0*/  IMAD.X R7, R196, 0x1, R0, P1 ;  /* 0x00000001c4077824 */ /* 0x000fe200008e0600 */
[----:B------:R-:W-:Y:S01]  /*c0f0*/  PRMT R159, RZ, 0x7610, R159 ;  /* 0x00007610ff9f7816 */ /* 0x000fe2000000009f */
[----:B------:R-:W3:Y:S04]  /*c100*/  LDL.LU R249, [R1+0x27c] ;  /* 0x00027c0001f97983 */ /* 0x000ee80000300800 */
[----:B------:R4:W3:Y:S04]  /*c110*/  @!P0 LDG.E.U16 R160, desc[UR18][R6.64] ;  /* 0x0000001206a08981 */ /* 0x0008e8000c1e1500 */
[----:B------:R-:W3:Y:S04]  /*c120*/  LDL R231, [R1+0x424] ;  /* 0x0004240001e77983 */ /* 0x000ee80000100800 */
[----:B------:R-:W3:Y:S01]  /*c130*/  LDL R232, [R1+0x420] ;  /* 0x0004200001e87983 */ /* 0x000ee20000100800 */
[----:B------:R-:W-:-:S02]  /*c140*/  PRMT R158, RZ, 0x7610, R158 ;  /* 0x00007610ff9e7816 */ /* 0x000fc4000000009e */
[----:B----4-:R-:W-:-:S05]  /*c150*/  IADD3 R6, P1, R247, R2, RZ ;  /* 0x00000002f7067210 */ /* 0x010fca0007f3e0ff */
[----:B--2---:R-:W-:-:S05]  /*c160*/  IMAD.X R7, R195, 0x1, R0, P1 ;  /* 0x00000001c3077824 */ /* 0x004fca00008e0600 */
[----:B------:R0:W2:Y:S02]  /*c170*/  @!P0 LDG.E.U16 R159, desc[UR18][R6.64] ;  /* 0x00000012069f8981 */ /* 0x0000a4000c1e1500 */
[----:B0-----:R-:W-:-:S05]  /*c180*/  IADD3 R6, P1, R194, R2, RZ ;  /* 0x00000002c2067210 */ /* 0x001fca0007f3e0ff */
[----:B------:R-:W-:Y:S02]  /*c190*/  IMAD.X R7, R178, 0x1, R0, P1 ;  /* 0x00000001b2077824 */ /* 0x000fe400008e0600 */
[----:B------:R-:W4:Y:S04]  /*c1a0*/  LDL R178, [R1+0x264] ;  /* 0x0002640001b27983 */ /* 0x000f280000100800 */
[----:B------:R-:W2:Y:S04]  /*c1b0*/  LDL.LU R196, [R1+0x42c] ;  /* 0x00042c0001c47983 */ /* 0x000ea80000300800 */
[----:B------:R-:W4:Y:S04]  /*c1c0*/  LDL.LU R194, [R1+0x428] ;  /* 0x0004280001c27983 */ /* 0x000f280000300800 */
[----:B------:R3:W4:Y:S02]  /*c1d0*/  @!P0 LDG.E.U16 R158, desc[UR18][R6.64] ;  /* 0x00000012069e8981 */ /* 0x000724000c1e1500 */
[----:B---3--:R-:W-:-:S02]  /*c1e0*/  IADD3 R6, P1, R193, R2, RZ ;  /* 0x00000002c1067210 */ /* 0x008fc40007f3e0ff */
[----:B------:R-:W3:Y:S04]  /*c1f0*/  LDL.LU R193, [R1+0x26c] ;  /* 0x00026c0001c17983 */ /* 0x000ee80000300800 */
[----:B------:R0:W-:Y:S01]  /*c200*/  STS.U16 [R3+UR16+0x1000], R157 ;  /* 0x0010009d03007988 */ /* 0x0001e20008000410 */
[----:B------:R-:W-:Y:S01]  /*c210*/  IMAD.X R7, R230, 0x1, R0, P1 ;  /* 0x00000001e6077824 */ /* 0x000fe200008e0600 */
[----:B------:R-:W-:Y:S02]  /*c220*/  PRMT R156, RZ, 0x7610, R156 ;  /* 0x00007610ff9c7816 */ /* 0x000fe4000000009c */
[----:B------:R1:W-:Y:S01]  /*c230*/  STS.U16 [R3+UR16+0x1200], R155 ;  /* 0x0012009b03007988 */ /* 0x0003e20008000410 */
[----:B------:R-:W-:-:S03]  /*c240*/  PRMT R154, RZ, 0x7610, R154 ;  /* 0x00007610ff9a7816 */ /* 0x000fc6000000009a */
[----:B------:R-:W3:Y:S01]  /*c250*/  LDL R230, [R1+0x25c] ;  /* 0x00025c0001e67983 */ /* 0x000ee20000100800 */
[----:B0-----:R-:W-:-:S03]  /*c260*/  PRMT R157, RZ, 0x7610, R157 ;  /* 0x00007610ff9d7816 */ /* 0x001fc6000000009d */
[----:B------:R-:W3:Y:S04]  /*c270*/  LDL R236, [R1+0x418] ;  /* 0x0004180001ec7983 */ /* 0x000ee80000100800 */
[----:B------:R0:W3:Y:S04]  /*c280*/  @!P0 LDG.E.U16 R157, desc[UR18][R6.64] ;  /* 0x00000012069d8981 */ /* 0x0000e8000c1e1500 */
[----:B------:R-:W3:Y:S01]  /*c290*/  LDL R235, [R1+0x24c] ;  /* 0x00024c0001eb7983 */ /* 0x000ee20000100800 */
[----:B0-----:R-:W-:Y:S02]  /*c2a0*/  IADD3 R6, P1, R234, R2, RZ ;  /* 0x00000002ea067210 */ /* 0x001fe40007f3e0ff */
[----:B-1----:R-:W-:Y:S01]  /*c2b0*/  PRMT R155, RZ, 0x7610, R155 ;  /* 0x00007610ff9b7816 */ /* 0x002fe2000000009b */
[----:B------:R0:W-:Y:S02]  /*c2c0*/  STS.U16 [R3+UR16+0x1400], R153 ;  /* 0x0014009903007988 */ /* 0x0001e40008000410 */
[----:B------:R-:W-:-:S02]  /*c2d0*/  IMAD.X R7, R249, 0x1, R0, P1 ;  /* 0x00000001f9077824 */ /* 0x000fc400008e0600 */
[----:B------:R-:W3:Y:S04]  /*c2e0*/  LDL R234, [R1+0x414] ;  /* 0x0004140001ea7983 */ /* 0x000ee80000100800 */
[----:B------:R2:W3:Y:S02]  /*c2f0*/  @!P0 LDG.E.U16 R156, desc[UR18][R6.64] ;  /* 0x00000012069c8981 */ /* 0x0004e4000c1e1500 */
[----:B--2---:R-:W-:-:S05]  /*c300*/  IADD3 R6, P1, R196, R2, RZ ;  /* 0x00000002c4067210 */ /* 0x004fca0007f3e0ff */
[----:B------:R-:W-:Y:S01]  /*c310*/  IMAD.X R7, R233, 0x1, R0, P1 ;  /* 0x00000001e9077824 */ /* 0x000fe200008e0600 */
[----:B0-----:R-:W-:Y:S01]  /*c320*/  PRMT R153, RZ, 0x7610, R153 ;  /* 0x00007610ff997816 */ /* 0x001fe20000000099 */
[----:B------:R-:W2:Y:S04]  /*c330*/  LDL R233, [R1+0x244] ;  /* 0x0002440001e97983 */ /* 0x000ea80000100800 */
[----:B------:R4:W2:Y:S02]  /*c340*/  @!P0 LDG.E.U16 R155, desc[UR18][R6.64] ;  /* 0x00000012069b8981 */ /* 0x0008a4000c1e1500 */
[----:B----4-:R-:W-:-:S05]  /*c350*/  IADD3 R6, P1, R194, R2, RZ ;  /* 0x00000002c2067210 */ /* 0x010fca0007f3e0ff */
[----:B---3--:R-:W-:-:S05]  /*c360*/  IMAD.X R7, R193, 0x1, R0, P1 ;  /* 0x00000001c1077824 */ /* 0x008fca00008e0600 */
[----:B------:R0:W3:Y:S02]  /*c370*/  @!P0 LDG.E.U16 R154, desc[UR18][R6.64] ;  /* 0x00000012069a8981 */ /* 0x0000e4000c1e1500 */
[-C--:B0-----:R-:W-:Y:S02]  /*c380*/  IADD3 R6, P1, R231, R2.reuse, RZ ;  /* 0x00000002e7067210 */ /* 0x081fe40007f3e0ff */
[----:B------:R-:W4:Y:S03]  /*c390*/  LDL R231, [R1+0x41c] ;  /* 0x00041c0001e77983 */ /* 0x000f260000100800 */
[----:B------:R-:W-:Y:S02]  /*c3a0*/  IMAD.X R7, R178, 0x1, R0, P1 ;  /* 0x00000001b2077824 */ /* 0x000fe400008e0600 */
[----:B------:R-:W2:Y:S04]  /*c3b0*/  LDL R178, [R1+0x254] ;  /* 0x0002540001b27983 */ /* 0x000ea80000100800 */
[----:B------:R0:W3:Y:S04]  /*c3c0*/  @!P0 LDG.E.U16 R153, desc[UR18][R6.64] ;  /* 0x0000001206998981 */ /* 0x0000e8000c1e1500 */
[----:B------:R1:W-:Y:S01]  /*c3d0*/  STS.U16 [R3+UR16+0x3400], R152 ;  /* 0x0034009803007988 */ /* 0x0003e20008000410 */
[----:B0-----:R-:W-:-:S03]  /*c3e0*/  IADD3 R6, P1, R232, R2, RZ ;  /* 0x00000002e8067210 */ /* 0x001fc60007f3e0ff */
[----:B------:R-:W3:Y:S01]  /*c3f0*/  LDL R232, [R1+0x410] ;  /* 0x0004100001e87983 */ /* 0x000ee20000100800 */
[----:B-1----:R-:W-:Y:S01]  /*c400*/  PRMT R152, RZ, 0x7610, R152 ;  /* 0x00007610ff987816 */ /* 0x002fe20000000098 */
[----:B------:R-:W-:Y:S02]  /*c410*/  IMAD.X R7, R230, 0x1, R0, P1 ;  /* 0x00000001e6077824 */ /* 0x000fe400008e0600 */
[----:B------:R-:W3:Y:S04]  /*c420*/  LDL R230, [R1+0x23c] ;  /* 0x00023c0001e67983 */ /* 0x000ee80000100800 */
[----:B------:R4:W3:Y:S04]  /*c430*/  @!P0 LDG.E.U16 R152, desc[UR18][R6.64] ;  /* 0x0000001206988981 */ /* 0x0008e8000c1e1500 */
[----:B------:R0:W-:Y:S01]  /*c440*/  STS.U16 [R3+UR16+0x1600], R23 ;  /* 0x0016001703007988 */ /* 0x0001e20008000410 */
[----:B----4-:R-:W-:-:S03]  /*c450*/  IADD3 R6, P1, R231, R2, RZ ;  /* 0x00000002e7067210 */ /* 0x010fc60007f3e0ff */
[----:B------:R-:W4:Y:S02]  /*c460*/  LDL R231, [R1+0x22c] ;  /* 0x00022c0001e77983 */ /* 0x000f240000100800 */
[----:B--2---:R-:W-:Y:S02]  /*c470*/  IMAD.X R7, R178, 0x1, R0, P1 ;  /* 0x00000001b2077824 */ /* 0x004fe400008e0600 */
[----:B------:R-:W2:Y:S01]  /*c480*/  LDL.LU R178, [R1+0x234] ;  /* 0x0002340001b27983 */ /* 0x000ea20000300800 */
[----:B0-----:R-:W-:-:S06]  /*c490*/  PRMT R23, RZ, 0x7610, R23 ;  /* 0x00007610ff177816 */ /* 0x001fcc0000000017 */
[----:B------:R0:W4:Y:S04]  /*c4a0*/  @!P0 LDG.E.U16 R23, desc[UR18][R6.64] ;  /* 0x0000001206178981 */ /* 0x000128000c1e1500 */
[----:B------:R1:W-:Y:S01]  /*c4b0*/  STS.U16 [R3+UR16+0x3800], R22 ;  /* 0x0038001603007988 */ /* 0x0003e20008000410 */
[----:B0-----:R-:W-:Y:S02]  /*c4c0*/  IADD3 R6, P1, R236, R2, RZ ;  /* 0x00000002ec067210 */ /* 0x001fe40007f3e0ff */
[----:B-1----:R-:W-:-:S03]  /*c4d0*/  PRMT R22, RZ, 0x7610, R22 ;  /* 0x00007610ff167816 */ /* 0x002fc60000000016 */
[----:B------:R-:W-:Y:S01]  /*c4e0*/  IMAD.X R7, R235, 0x1, R0, P1 ;  /* 0x00000001eb077824 */ /* 0x000fe200008e0600 */
[----:B------:R0:W-:Y:S04]  /*c4f0*/  STS.U16 [R3+UR16+0x1800], R21 ;  /* 0x0018001503007988 */ /* 0x0001e80008000410 */
[----:B------:R1:W4:Y:S01]  /*c500*/  @!P0 LDG.E.U16 R22, desc[UR18][R6.64] ;  /* 0x0000001206168981 */ /* 0x000322000c1e1500 */
[----:B0-----:R-:W-:Y:S02]  /*c510*/  PRMT R21, RZ, 0x7610, R21 ;  /* 0x00007610ff157816 */ /* 0x001fe40000000015 */
[----:B-1----:R-:W-:-:S05]  /*c520*/  IADD3 R6, P1, R234, R2, RZ ;  /* 0x00000002ea067210 */ /* 0x002fca0007f3e0ff */
[----:B------:R-:W-:Y:S01]  /*c530*/  IMAD.X R7, R233, 0x1, R0, P1 ;  /* 0x00000001e9077824 */ /* 0x000fe200008e0600 */
[----:B------:R0:W-:Y:S04]  /*c540*/  STS.U16 [R3+UR16+0x1a00], R20 ;  /* 0x001a001403007988 */ /* 0x0001e80008000410 */
[----:B------:R3:W4:Y:S01]  /*c550*/  @!P0 LDG.E.U16 R21, desc[UR18][R6.64] ;  /* 0x0000001206158981 */ /* 0x000722000c1e1500 */
[----:B0-----:R-:W-:Y:S02]  /*c560*/  PRMT R20, RZ, 0x7610, R20 ;  /* 0x00007610ff147816 */ /* 0x001fe40000000014 */
[----:B---3--:R-:W-:-:S05]  /*c570*/  IADD3 R6, P1, R232, R2, RZ ;  /* 0x00000002e8067210 */ /* 0x008fca0007f3e0ff */
[--C-:B------:R-:W-:Y:S02]  /*c580*/  IMAD.X R7, R230, 0x1, R0.reuse, P1 ;  /* 0x00000001e6077824 */ /* 0x100fe400008e0600 */
[----:B------:R-:W3:Y:S04]  /*c590*/  LDL R230, [R1+0x214] ;  /* 0x0002140001e67983 */ /* 0x000ee80000100800 */
[----:B------:R2:W3:Y:S02]  /*c5a0*/  @!P0 LDG.E.U16 R20, desc[UR18][R6.64] ;  /* 0x0000001206148981 */ /* 0x0004e4000c1e1500 */
[----:B--2---:R-:W-:Y:S02]  /*c5b0*/  IADD3 R6, P1, R178, R2, RZ ;  /* 0x00000002b2067210 */ /* 0x004fe40007f3e0ff */
[----:B------:R0:W-:Y:S04]  /*c5c0*/  STL [R1+0x880], R178 ;  /* 0x000880b201007387 */ /* 0x0001e80000100800 */
[----:B0-----:R-:W2:Y:S01]  /*c5d0*/  LDL.LU R178, [R1+0x224] ;  /* 0x0002240001b27983 */ /* 0x001ea20000300800 */
[----:B------:R-:W-:-:S03]  /*c5e0*/  IMAD.X R7, R192, 0x1, R0, P1 ;  /* 0x00000001c0077824 */ /* 0x000fc600008e0600 */
[----:B------:R0:W-:Y:S04]  /*c5f0*/  STL [R1+0x884], R192 ;  /* 0x000884c001007387 */ /* 0x0001e80000100800 */
[----:B0-----:R-:W3:Y:S04]  /*c600*/  LDL.LU R192, [R1+0x21c] ;  /* 0x00021c0001c07983 */ /* 0x001ee80000300800 */
[----:B------:R0:W-:Y:S02]  /*c610*/  STS.U16 [R3+UR16+0x1c00], R19 ;  /* 0x001c001303007988 */ /* 0x0001e40008000410 */
[----:B0-----:R-:W-:-:S06]  /*c620*/  PRMT R19, RZ, 0x7610, R19 ;  /* 0x00007610ff137816 */ /* 0x001fcc0000000013 */
[----:B------:R4:W3:Y:S04]  /*c630*/  @!P0 LDG.E.U16 R19, desc[UR18][R6.64] ;  /* 0x0000001206138981 */ /* 0x0008e8000c1e1500 */
[----:B------:R0:W-:Y:S01]  /*c640*/  STL [R1+0x888], R191 ;  /* 0x000888bf01007387 */ /* 0x0001e20000100800 */
[----:B----4-:R-:W-:-:S03]  /*c650*/  IADD3 R6, P1, R231, R2, RZ ;  /* 0x00000002e7067210 */ /* 0x010fc60007f3e0ff */
[----:B------:R1:W-:Y:S02]  /*c660*/  STS.U16 [R3+UR16+0x1e00], R18 ;  /* 0x001e001203007988 */ /* 0x0003e40008000410 */
[----:B------:R-:W-:Y:S02]  /*c670*/  IMAD.X R7, R191, 0x1, R0, P1 ;  /* 0x00000001bf077824 */ /* 0x000fe400008e0600 */
[----:B0-----:R-:W4:Y:S01]  /*c680*/  LDL.LU R191, [R1+0x20c] ;  /* 0x00020c0001bf7983 */ /* 0x001f220000300800 */
[----:B-1----:R-:W-:-:S06]  /*c690*/  PRMT R18, RZ, 0x7610, R18 ;  /* 0x00007610ff127816 */ /* 0x002fcc0000000012 */
[----:B------:R2:W4:Y:S04]  /*c6a0*/  @!P0 LDG.E.U16 R18, desc[UR18][R6.64] ;  /* 0x0000001206128981 */ /* 0x000528000c1e1500 */
[----:B------:R0:W-:Y:S02]  /*c6b0*/  STS.U16 [R3+UR16+0x2000], R17 ;  /* 0x0020001103007988 */ /* 0x0001e40008000410 */
[----:B0-----:R-:W-:Y:S02]  /*c6c0*/  PRMT R17, RZ, 0x7610, R17 ;  /* 0x00007610ff117816 */ /* 0x001fe40000000011 */
[----:B------:R0:W-:Y:S02]  /*c6d0*/  STS.U16 [R3+UR16+0x2200], R16 ;  /* 0x0022001003007988 */ /* 0x0001e40008000410 */
[----:B0-----:R-:W-:-:S02]  /*c6e0*/  PRMT R16, RZ, 0x7610, R16 ;  /* 0x00007610ff107816 */ /* 0x001fc40000000010 */
[----:B--2---:R-:W-:Y:S01]  /*c6f0*/  IADD3 R6, P1, R178, R2, RZ ;  /* 0x00000002b2067210 */ /* 0x004fe20007f3e0ff */
[----:B------:R0:W-:Y:S04]  /*c700*/  STL [R1+0x88c], R178 ;  /* 0x00088cb201007387 */ /* 0x0001e80000100800 */
[----:B0-----:R-:W2:Y:S01]  /*c710*/  LDL.LU R178, [R1+0x204] ;  /* 0x0002040001b27983 */ /* 0x001ea20000300800 */
[----:B------:R-:W-:-:S05]  /*c720*/  IMAD.X R7, R190, 0x1, R0, P1 ;  /* 0x00000001be077824 */ /* 0x000fca00008e0600 */
[----:B------:R3:W2:Y:S02]  /*c730*/  @!P0 LDG.E.U16 R17, desc[UR18][R6.64] ;  /* 0x0000001206118981 */ /* 0x0006a4000c1e1500 */
[----:B---3--:R-:W-:-:S05]  /*c740*/  IADD3 R6, P1, R192, R2, RZ ;  /* 0x00000002c0067210 */ /* 0x008fca0007f3e0ff */
[----:B------:R-:W-:-:S05]  /*c750*/  IMAD.X R7, R189, 0x1, R0, P1 ;  /* 0x00000001bd077824 */ /* 0x000fca00008e0600 */
[----:B------:R0:W3:Y:S02]  /*c760*/  @!P0 LDG.E.U16 R16, desc[UR18][R6.64] ;  /* 0x0000001206108981 */ /* 0x0000e4000c1e1500 */
[----:B0-----:R-:W-:Y:S02]  /*c770*/  IADD3 R6, P1, R230, R2, RZ ;  /* 0x00000002e6067210 */ /* 0x001fe40007f3e0ff */
[----:B------:R-:W3:Y:S04]  /*c780*/  LDL R230, [R1+0x3c0] ;  /* 0x0003c00001e67983 */ /* 0x000ee80000100800 */
[----:B------:R0:W-:Y:S01]  /*c790*/  STS.U16 [R3+UR16+0x2400], R15 ;  /* 0x0024000f03007988 */ /* 0x0001e20008000410 */
[----:B------:R-:W-:Y:S01]  /*c7a0*/  IMAD.X R7, R188, 0x1, R0, P1 ;  /* 0x00000001bc077824 */ /* 0x000fe200008e0600 */
[----:B0-----:R-:W-:-:S02]  /*c7b0*/  PRMT R15, RZ, 0x7610, R15 ;  /* 0x00007610ff0f7816 */ /* 0x001fc4000000000f */
[----:B------:R0:W-:Y:S04]  /*c7c0*/  STS.U16 [R3+UR16+0x2600], R14 ;  /* 0x0026000e03007988 */ /* 0x0001e80008000410 */
[----:B------:R4:W3:Y:S01]  /*c7d0*/  @!P0 LDG.E.U16 R15, desc[UR18][R6.64] ;  /* 0x00000012060f8981 */ /* 0x0008e2000c1e1500 */
[----:B0-----:R-:W-:Y:S02]  /*c7e0*/  PRMT R14, RZ, 0x7610, R14 ;  /* 0x00007610ff0e7816 */ /* 0x001fe4000000000e */
[----:B----4-:R-:W-:-:S05]  /*c7f0*/  IADD3 R6, P1, R191, R2, RZ ;  /* 0x00000002bf067210 */ /* 0x010fca0007f3e0ff */
[----:B------:R-:W-:Y:S01]  /*c800*/  IMAD.X R7, R187, 0x1, R0, P1 ;  /* 0x00000001bb077824 */ /* 0x000fe200008e0600 */
[----:B------:R0:W-:Y:S04]  /*c810*/  STS.U16 [R3+UR16+0x2800], R13 ;  /* 0x0028000d03007988 */ /* 0x0001e80008000410 */
        /* <DEDUP_REMOVED lines=8> */
[----:B------:R0:W-:Y:S02]  /*c8a0*/  STS.U16 [R3+UR16+0x3000], R8 ;  /* 0x0030000803007988 */ /* 0x0001e40008000410 */
[----:B0-----:R-:W-:Y:S02]  /*c8b0*/  PRMT R8, RZ, 0x7610, R8 ;  /* 0x00007610ff087816 */ /* 0x001fe40000000008 */
[----:B------:R-:W-:Y:S02]  /*c8c0*/  PRMT R177, RZ, 0x7610, R177 ;  /* 0x00007610ffb17816 */ /* 0x000fe400000000b1 */
[----:B------:R-:W-:Y:S02]  /*c8d0*/  PRMT R176, RZ, 0x7610, R176 ;  /* 0x00007610ffb07816 */ /* 0x000fe400000000b0 */
[----:B------:R-:W-:Y:S01]  /*c8e0*/  PRMT R175, RZ, 0x7610, R175 ;  /* 0x00007610ffaf7816 */ /* 0x000fe200000000af */
[----:B------:R0:W-:Y:S01]  /*c8f0*/  STL [R1+0x5a8], R5 ;  /* 0x0005a80501007387 */ /* 0x0001e20000100800 */
[----:B--2---:R-:W-:-:S05]  /*c900*/  IADD3 R6, P1, R178, R2, RZ ;  /* 0x00000002b2067210 */ /* 0x004fca0007f3e0ff */
[----:B------:R-:W-:-:S05]  /*c910*/  IMAD.X R7, R186, 0x1, R0, P1 ;  /* 0x00000001ba077824 */ /* 0x000fca00008e0600 */
[----:B------:R1:W2:Y:S02]  /*c920*/  @!P0 LDG.E.U16 R13, desc[UR18][R6.64] ;  /* 0x00000012060d8981 */ /* 0x0002a4000c1e1500 */
[----:B-1----:R-:W-:-:S05]  /*c930*/  IADD3 R6, P1, R252, R2, RZ ;  /* 0x00000002fc067210 */ /* 0x002fca0007f3e0ff */
        /* <DEDUP_REMOVED lines=11> */
[----:B-1----:R-:W-:Y:S02]  /*c9f0*/  IADD3 R6, P1, R5, R2, RZ ;  /* 0x0000000205067210 */ /* 0x002fe40007f3e0ff */
[----:B0-----:R-:W4:Y:S03]  /*ca00*/  LDL.LU R5, [R1+0x4c8] ;  /* 0x0004c80001057983 */ /* 0x001f260000300800 */
[----:B------:R-:W-:-:S05]  /*ca10*/  IMAD.X R7, R4, 0x1, R0, P1 ;  /* 0x0000000104077824 */ /* 0x000fca00008e0600 */
[----:B------:R0:W2:Y:S02]  /*ca20*/  @!P0 LDG.E.U16 R177, desc[UR18][R6.64] ;  /* 0x0000001206b18981 */ /* 0x0000a4000c1e1500 */
[----:B0-----:R-:W-:-:S05]  /*ca30*/  IADD3 R6, P1, R181, R2, RZ ;  /* 0x00000002b5067210 */ /* 0x001fca0007f3e0ff */
[----:B------:R-:W-:-:S05]  /*ca40*/  IMAD.X R7, R10, 0x1, R0, P1 ;  /* 0x000000010a077824 */ /* 0x000fca00008e0600 */
[----:B------:R0:W2:Y:S02]  /*ca50*/  @!P0 LDG.E.U16 R176, desc[UR18][R6.64] ;  /* 0x0000001206b08981 */ /* 0x0000a4000c1e1500 */
[----:B0-----:R-:W-:-:S05]  /*ca60*/  IADD3 R6, P1, R244, R2, RZ ;  /* 0x00000002f4067210 */ /* 0x001fca0007f3e0ff */
[----:B------:R-:W-:Y:S01]  /*ca70*/  IMAD.X R7, R243, 0x1, R0, P1 ;  /* 0x00000001f3077824 */ /* 0x000fe200008e0600 */
[----:B------:R0:W-:Y:S04]  /*ca80*/  STL [R1+0x5b0], R4 ;  /* 0x0005b00401007387 */ /* 0x0001e80000100800 */
[----:B------:R1:W2:Y:S04]  /*ca90*/  @!P0 LDG.E.U16 R175, desc[UR18][R6.64] ;  /* 0x0000001206af8981 */ /* 0x0002a8000c1e1500 */
[----:B0-----:R-:W2:Y:S01]  /*caa0*/  LDL.LU R4, [R1+0x4c4] ;  /* 0x0004c40001047983 */ /* 0x001ea20000300800 */
[----:B-1----:R-:W-:-:S03]  /*cab0*/  IADD3 R6, P1, R242, R2, RZ ;  /* 0x00000002f2067210 */ /* 0x002fc60007f3e0ff */
[----:B------:R-:W-:Y:S04]  /*cac0*/  STL [R1+0x5b8], R181 ;  /* 0x0005b8b501007387 */ /* 0x000fe80000100800 */
[----:B------:R-:W-:Y:S01]  /*cad0*/  STL [R1+0x5c0], R10 ;  /* 0x0005c00a01007387 */ /* 0x000fe20000100800 */
[----:B---3--:R-:W-:-:S03]  /*cae0*/  IMAD.X R7, R230, 0x1, R0, P1 ;  /* 0x00000001e6077824 */ /* 0x008fc600008e0600 */
[----:B------:R-:W-:Y:S04]  /*caf0*/  STL [R1+0x5c8], R244 ;  /* 0x0005c8f401007387 */ /* 0x000fe80000100800 */
[----:B------:R-:W-:Y:S04]  /*cb00*/  STL [R1+0x5cc], R243 ;  /* 0x0005ccf301007387 */ /* 0x000fe80000100800 */
[----:B------:R0:W-:Y:S04]  /*cb10*/  STL [R1+0x5dc], R242 ;  /* 0x0005dcf201007387 */ /* 0x0001e80000100800 */
[----:B------:R-:W3:Y:S04]  /*cb20*/  LDL R230, [R1+0x4ac] ;  /* 0x0004ac0001e67983 */ /* 0x000ee80000100800 */
[----:B------:R-:W3:Y:S04]  /*cb30*/  LDL.LU R231, [R1+0x4a0] ;  /* 0x0004a00001e77983 */ /* 0x000ee80000300800 */
[----:B------:R-:W3:Y:S04]  /*cb40*/  LDL.LU R232, [R1+0x368] ;  /* 0x0003680001e87983 */ /* 0x000ee80000300800 */
[----:B------:R-:W3:Y:S04]  /*cb50*/  LDL.LU R233, [R1+0x378] ;  /* 0x0003780001e97983 */ /* 0x000ee80000300800 */
[----:B0-----:R-:W3:Y:S04]  /*cb60*/  LDL.LU R242, [R1+0x4b0] ;  /* 0x0004b00001f27983 */ /* 0x001ee80000300800 */
[----:B------:R-:W3:Y:S04]  /*cb70*/  LDL.LU R234, [R1+0x380] ;  /* 0x0003800001ea7983 */ /* 0x000ee80000300800 */
[----:B------:R-:W3:Y:S04]  /*cb80*/  LDL.LU R235, [R1+0x4b4] ;  /* 0x0004b40001eb7983 */ /* 0x000ee80000300800 */
[----:B------:R-:W3:Y:S04]  /*cb90*/  LDL.LU R236, [R1+0x388] ;  /* 0x0003880001ec7983 */ /* 0x000ee80000300800 */
[----:B------:R-:W3:Y:S04]  /*cba0*/  LDL.LU R243, [R1+0x390] ;  /* 0x0003900001f37983 */ /* 0x000ee80000300800 */
[----:B------:R-:W3:Y:S04]  /*cbb0*/  LDL.LU R244, [R1+0x4b8] ;  /* 0x0004b80001f47983 */ /* 0x000ee80000300800 */
[----:B------:R-:W3:Y:S04]  /*cbc0*/  LDL.LU R10, [R1+0x4bc] ;  /* 0x0004bc00010a7983 */ /* 0x000ee80000300800 */
[----:B------:R-:W3:Y:S04]  /*cbd0*/  LDL.LU R237, [R1+0x398] ;  /* 0x0003980001ed7983 */ /* 0x000ee80000300800 */
[----:B------:R-:W3:Y:S04]  /*cbe0*/  LDL.LU R181, [R1+0x4c0] ;  /* 0x0004c00001b57983 */ /* 0x000ee80000300800 */
[----:B------:R-:W3:Y:S01]  /*cbf0*/  LDL.LU R238, [R1+0x3a0] ;  /* 0x0003a00001ee7983 */ /* 0x000ee20000300800 */
[----:B------:R-:W-:-:S06]  /*cc00*/  PRMT R174, RZ, 0x7610, R174 ;  /* 0x00007610ffae7816 */ /* 0x000fcc00000000ae */
[----:B------:R0:W3:Y:S04]  /*cc10*/  @!P0 LDG.E.U16 R174, desc[UR18][R6.64] ;  /* 0x0000001206ae8981 */ /* 0x0000e8000c1e1500 */
[----:B------:R1:W-:Y:S01]  /*cc20*/  STS.U16 [R3+UR16+0x3200], R173 ;  /* 0x003200ad03007988 */ /* 0x0003e20008000410 */
[----:B0-----:R-:W-:Y:S02]  /*cc30*/  IADD3 R6, P1, R241, R2, RZ ;  /* 0x00000002f1067210 */ /* 0x001fe40007f3e0ff */
[----:B-1----:R-:W-:-:S03]  /*cc40*/  PRMT R173, RZ, 0x7610, R173 ;  /* 0x00007610ffad7816 */ /* 0x002fc600000000ad */
[----:B------:R-:W-:Y:S01]  /*cc50*/  IMAD.X R7, R180, 0x1, R0, P1 ;  /* 0x00000001b4077824 */ /* 0x000fe200008e0600 */
[----:B------:R0:W-:Y:S04]  /*cc60*/  STS.U16 [R3+UR16+0x3600], R172 ;  /* 0x003600ac03007988 */ /* 0x0001e80008000410 */
[----:B------:R4:W3:Y:S01]  /*cc70*/  @!P0 LDG.E.U16 R173, desc[UR18][R6.64] ;  /* 0x0000001206ad8981 */ /* 0x0008e2000c1e1500 */
[----:B0-----:R-:W-:-:S03]  /*cc80*/  PRMT R172, RZ, 0x7610, R172 ;  /* 0x00007610ffac7816 */ /* 0x001fc600000000ac */
[----:B------:R0:W-:Y:S02]  /*cc90*/  STS.U16 [R3+UR16+0x3a00], R171 ;  /* 0x003a00ab03007988 */ /* 0x0001e40008000410 */
[----:B0-----:R-:W-:Y:S02]  /*cca0*/  PRMT R171, RZ, 0x7610, R171 ;  /* 0x00007610ffab7816 */ /* 0x001fe400000000ab */
[----:B------:R0:W-:Y:S02]  /*ccb0*/  STS.U16 [R3+UR16+0x3c00], R170 ;  /* 0x003c00aa03007988 */ /* 0x0001e40008000410 */
[----:B0-----:R-:W-:Y:S02]  /*ccc0*/  PRMT R170, RZ, 0x7610, R170 ;  /* 0x00007610ffaa7816 */ /* 0x001fe400000000aa */
[----:B------:R0:W-:Y:S02]  /*ccd0*/  STS.U16 [R3+UR16+0x3e00], R169 ;  /* 0x003e00a903007988 */ /* 0x0001e40008000410 */
[----:B0-----:R-:W-:-:S02]  /*cce0*/  PRMT R169, RZ, 0x7610, R169 ;  /* 0x00007610ffa97816 */ /* 0x001fc400000000a9 */
[----:B------:R0:W-:Y:S04]  /*ccf0*/  STS.U16 [R3+UR16+0x4000], R168 ;  /* 0x004000a803007988 */ /* 0x0001e80008000410 */
[----:B------:R1:W-:Y:S01]  /*cd00*/  STL [R1+0x5e8], R241 ;  /* 0x0005e8f101007387 */ /* 0x0003e20000100800 */
[----:B0-----:R-:W-:-:S03]  /*cd10*/  PRMT R168, RZ, 0x7610, R168 ;  /* 0x00007610ffa87816 */ /* 0x001fc600000000a8 */
[----:B-1----:R-:W3:Y:S04]  /*cd20*/  LDL.LU R241, [R1+0x4a8] ;  /* 0x0004a80001f17983 */ /* 0x002ee80000300800 */
[----:B------:R0:W-:Y:S04]  /*cd30*/  STL [R1+0x5ec], R180 ;  /* 0x0005ecb401007387 */ /* 0x0001e80000100800 */
[----:B------:R1:W-:Y:S04]  /*cd40*/  STS.U16 [R3+UR16+0x4200], R167 ;  /* 0x004200a703007988 */ /* 0x0003e80008000410 */
[----:B0-----:R-:W3:Y:S01]  /*cd50*/  LDL.LU R180, [R1+0x370] ;  /* 0x0003700001b47983 */ /* 0x001ee20000300800 */
[----:B-1----:R-:W-:-:S02]  /*cd60*/  PRMT R167, RZ, 0x7610, R167 ;  /* 0x00007610ffa77816 */ /* 0x002fc400000000a7 */
[----:B----4-:R-:W-:-:S05]  /*cd70*/  IADD3 R6, P1, R5, R2, RZ ;  /* 0x0000000205067210 */ /* 0x010fca0007f3e0ff */
[----:B------:R-:W-:-:S05]  /*cd80*/  IMAD.X R7, R240, 0x1, R0, P1 ;  /* 0x00000001f0077824 */ /* 0x000fca00008e0600 */
[----:B------:R2:W4:Y:S02]  /*cd90*/  @!P0 LDG.E.U16 R172, desc[UR18][R6.64] ;  /* 0x0000001206ac8981 */ /* 0x000524000c1e1500 */
[----:B--2---:R-:W-:-:S05]  /*cda0*/  IADD3 R6, P1, R4, R2, RZ ;  /* 0x0000000204067210 */ /* 0x004fca0007f3e0ff */
[----:B------:R-:W-:-:S05]  /*cdb0*/  IMAD.X R7, R239, 0x1, R0, P1 ;  /* 0x00000001ef077824 */ /* 0x000fca00008e0600 */
[----:B------:R3:W2:Y:S04]  /*cdc0*/  @!P0 LDG.E.U16 R171, desc[UR18][R6.64] ;  /* 0x0000001206ab8981 */ /* 0x0006a8000c1e1500 */
[----:B------:R0:W-:Y:S04]  /*cdd0*/  STL [R1+0x5fc], R5 ;  /* 0x0005fc0501007387 */ /* 0x0001e80000100800 */
[----:B0-----:R-:W4:Y:S04]  /*cde0*/  LDL.LU R5, [R1+0x4a4] ;  /* 0x0004a40001057983 */ /* 0x001f280000300800 */
[----:B------:R-:W-:Y:S04]  /*cdf0*/  STL [R1+0x600], R240 ;  /* 0x000600f001007387 */ /* 0x000fe80000100800 */
[----:B------:R-:W-:Y:S01]  /*ce00*/  STL [R1+0x604], R4 ;  /* 0x0006040401007387 */ /* 0x000fe20000100800 */
[----:B---3--:R-:W-:-:S05]  /*ce10*/  IADD3 R6, P1, R181, R2, RZ ;  /* 0x00000002b5067210 */ /* 0x008fca0007f3e0ff */
[----:B------:R-:W-:-:S05]  /*ce20*/  IMAD.X R7, R238, 0x1, R0, P1 ;  /* 0x00000001ee077824 */ /* 0x000fca00008e0600 */
[----:B------:R0:W3:Y:S02]  /*ce30*/  @!P0 LDG.E.U16 R170, desc[UR18][R6.64] ;  /* 0x0000001206aa8981 */ /* 0x0000e4000c1e1500 */
[----:B0-----:R-:W-:-:S05]  /*ce40*/  IADD3 R6, P1, R10, R2, RZ ;  /* 0x000000020a067210 */ /* 0x001fca0007f3e0ff */
[----:B------:R-:W-:-:S05]  /*ce50*/  IMAD.X R7, R237, 0x1, R0, P1 ;  /* 0x00000001ed077824 */ /* 0x000fca00008e0600 */
[----:B------:R0:W3:Y:S02]  /*ce60*/  @!P0 LDG.E.U16 R169, desc[UR18][R6.64] ;  /* 0x0000001206a98981 */ /* 0x0000e4000c1e1500 */
[----:B0-----:R-:W-:-:S05]  /*ce70*/  IADD3 R6, P1, R244, R2, RZ ;  /* 0x00000002f4067210 */ /* 0x001fca0007f3e0ff */
[----:B------:R-:W-:-:S05]  /*ce80*/  IMAD.X R7, R243, 0x1, R0, P1 ;  /* 0x00000001f3077824 */ /* 0x000fca00008e0600 */
[----:B------:R0:W3:Y:S04]  /*ce90*/  @!P0 LDG.E.U16 R168, desc[UR18][R6.64] ;  /* 0x0000001206a88981 */ /* 0x0000e8000c1e1500 */
[----:B------:R-:W-:Y:S01]  /*cea0*/  STL [R1+0x608], R239 ;  /* 0x000608ef01007387 */ /* 0x000fe20000100800 */
[----:B0-----:R-:W-:-:S03]  /*ceb0*/  IADD3 R6, P1, R235, R2, RZ ;  /* 0x00000002eb067210 */ /* 0x001fc60007f3e0ff */
[----:B------:R-:W-:Y:S02]  /*cec0*/  STL [R1+0x60c], R181 ;  /* 0x00060cb501007387 */ /* 0x000fe40000100800 */
[----:B------:R-:W-:Y:S02]  /*ced0*/  IMAD.X R7, R236, 0x1, R0, P1 ;  /* 0x00000001ec077824 */ /* 0x000fe400008e0600 */
[----:B------:R-:W-:Y:S04]  /*cee0*/  STL [R1+0x610], R238 ;  /* 0x000610ee01007387 */ /* 0x000fe80000100800 */
[----:B------:R-:W-:Y:S04]  /*cef0*/  STL [R1+0x614], R10 ;  /* 0x0006140a01007387 */ /* 0x000fe80000100800 */
[----:B------:R-:W-:Y:S04]  /*cf00*/  STL [R1+0x618], R237 ;  /* 0x000618ed01007387 */ /* 0x000fe80000100800 */
[----:B------:R0:W3:Y:S04]  /*cf10*/  @!P0 LDG.E.U16 R167, desc[UR18][R6.64] ;  /* 0x0000001206a78981 */ /* 0x0000e8000c1e1500 */
[----:B------:R-:W-:Y:S04]  /*cf20*/  STL [R1+0x61c], R244 ;  /* 0x00061cf401007387 */ /* 0x000fe80000100800 */
[----:B------:R-:W-:Y:S01]  /*cf30*/  STL [R1+0x620], R243 ;  /* 0x000620f301007387 */ /* 0x000fe20000100800 */
[----:B0-----:R-:W-:-:S03]  /*cf40*/  IADD3 R6, P1, R242, R2, RZ ;  /* 0x00000002f2067210 */ /* 0x001fc60007f3e0ff */
[----:B------:R-:W-:Y:S04]  /*cf50*/  STL [R1+0x624], R235 ;  /* 0x000624eb01007387 */ /* 0x000fe80000100800 */
[----:B------:R-:W-:Y:S01]  /*cf60*/  STL [R1+0x628], R236 ;  /* 0x000628ec01007387 */ /* 0x000fe20000100800 */
[----:B------:R-:W-:-:S03]  /*cf70*/  IMAD.X R7, R234, 0x1, R0, P1 ;  /* 0x00000001ea077824 */ /* 0x000fc600008e0600 */
[----:B------:R-:W-:Y:S04]  /*cf80*/  STL [R1+0x62c], R242 ;  /* 0x00062cf201007387 */ /* 0x000fe80000100800 */
[----:B------:R0:W-:Y:S04]  /*cf90*/  STL [R1+0x630], R234 ;  /* 0x000630ea01007387 */ /* 0x0001e80000100800 */
[----:B------:R1:W-:Y:S04]  /*cfa0*/  STS.U16 [R3+UR16+0x4400], R166 ;  /* 0x004400a603007988 */ /* 0x0003e80008000410 */
[----:B0-----:R-:W2:Y:S04]  /*cfb0*/  LDL.LU R234, [R1+0x2f8] ;  /* 0x0002f80001ea7983 */ /* 0x001ea80000300800 */
[----:B------:R-:W3:Y:S01]  /*cfc0*/  LDL.LU R242, [R1+0x300] ;  /* 0x0003000001f27983 */ /* 0x000ee20000300800 */
[----:B-1----:R-:W-:-:S03]  /*cfd0*/  PRMT R166, RZ, 0x7610, R166 ;  /* 0x00007610ffa67816 */ /* 0x002fc600000000a6 */
[----:B------:R-:W2:Y:S04]  /*cfe0*/  LDL.LU R236, [R1+0x308] ;  /* 0x0003080001ec7983 */ /* 0x000ea80000300800 */
[----:B------:R-:W3:Y:S04]  /*cff0*/  LDL.LU R235, [R1+0x310] ;  /* 0x0003100001eb7983 */ /* 0x000ee80000300800 */
[----:B------:R-:W2:Y:S04]  /*d000*/  LDL.LU R243, [R1+0x318] ;  /* 0x0003180001f37983 */ /* 0x000ea80000300800 */
[----:B------:R-:W3:Y:S04]  /*d010*/  LDL.LU R244, [R1+0x320] ;  /* 0x0003200001f47983 */ /* 0x000ee80000300800 */
[----:B------:R-:W2:Y:S04]  /*d020*/  LDL.LU R237, [R1+0x328] ;  /* 0x0003280001ed7983 */ /* 0x000ea80000300800 */
[----:B------:R-:W3:Y:S04]  /*d030*/  LDL.LU R10, [R1+0x330] ;  /* 0x00033000010a7983 */ /* 0x000ee80000300800 */
[----:B------:R-:W2:Y:S04]  /*d040*/  LDL.LU R238, [R1+0x338] ;  /* 0x0003380001ee7983 */ /* 0x000ea80000300800 */
[----:B------:R-:W3:Y:S04]  /*d050*/  LDL.LU R181, [R1+0x340] ;  /* 0x0003400001b57983 */ /* 0x000ee80000300800 */
[----:B------:R-:W2:Y:S04]  /*d060*/  LDL.LU R239, [R1+0x348] ;  /* 0x0003480001ef7983 */ /* 0x000ea80000300800 */
[----:B------:R0:W3:Y:S04]  /*d070*/  @!P0 LDG.E.U16 R166, desc[UR18][R6.64] ;  /* 0x0000001206a68981 */ /* 0x0000e8000c1e1500 */
[----:B------:R-:W2:Y:S04]  /*d080*/  LDL.LU R4, [R1+0x350] ;  /* 0x0003500001047983 */ /* 0x000ea80000300800 */
[----:B------:R-:W3:Y:S01]  /*d090*/  LDL.LU R240, [R1+0x358] ;  /* 0x0003580001f07983 */ /* 0x000ee20000300800 */
[----:B0-----:R-:W-:-:S03]  /*d0a0*/  IADD3 R6, P1, R230, R2, RZ ;  /* 0x00000002e6067210 */ /* 0x001fc60007f3e0ff */
[----:B------:R-:W2:Y:S04]  /*d0b0*/  LDL.LU R230, [R1+0x360] ;  /* 0x0003600001e67983 */ /* 0x000ea80000300800 */
[----:B------:R0:W-:Y:S01]  /*d0c0*/  STS.U16 [R3+UR16+0x4600], R165 ;  /* 0x004600a503007988 */ /* 0x0001e20008000410 */
[----:B------:R-:W-:Y:S01]  /*d0d0*/  IMAD.X R7, R233, 0x1, R0, P1 ;  /* 0x00000001e9077824 */ /* 0x000fe200008e0600 */
[----:B0-----:R-:W-:Y:S02]  /*d0e0*/  PRMT R165, RZ, 0x7610, R165 ;  /* 0x00007610ffa57816 */ /* 0x001fe400000000a5 */
[----:B------:R0:W-:Y:S04]  /*d0f0*/  STS.U16 [R3+UR16+0x4800], R164 ;  /* 0x004800a403007988 */ /* 0x0001e80008000410 */
[----:B------:R1:W3:Y:S01]  /*d100*/  @!P0 LDG.E.U16 R165, desc[UR18][R6.64] ;  /* 0x0000001206a58981 */ /* 0x0002e2000c1e1500 */
[----:B0-----:R-:W-:-:S02]  /*d110*/  PRMT R164, RZ, 0x7610, R164 ;  /* 0x00007610ffa47816 */ /* 0x001fc400000000a4 */
[----:B-1----:R-:W-:-:S05]  /*d120*/  IADD3 R6, P1, R241, R2, RZ ;  /* 0x00000002f1067210 */ /* 0x002fca0007f3e0ff */
[----:B------:R-:W-:Y:S01]  /*d130*/  IMAD.X R7, R180, 0x1, R0, P1 ;  /* 0x00000001b4077824 */ /* 0x000fe200008e0600 */
[----:B------:R0:W-:Y:S04]  /*d140*/  STL [R1+0x634], R233 ;  /* 0x000634e901007387 */ /* 0x0001e80000100800 */
[----:B------:R4:W3:Y:S04]  /*d150*/  @!P0 LDG.E.U16 R164, desc[UR18][R6.64] ;  /* 0x0000001206a48981 */ /* 0x0008e8000c1e1500 */
[----:B------:R1:W-:Y:S04]  /*d160*/  STS.U16 [R3+UR16+0x4a00], R163 ;  /* 0x004a00a303007988 */ /* 0x0003e80008000410 */
[----:B0-----:R-:W3:Y:S04]  /*d170*/  LDL.LU R233, [R1+0x2e8] ;  /* 0x0002e80001e97983 */ /* 0x001ee80000300800 */
[----:B------:R0:W-:Y:S01]  /*d180*/  STL [R1+0x638], R241 ;  /* 0x000638f101007387 */ /* 0x0001e20000100800 */
[----:B-1----:R-:W-:-:S03]  /*d190*/  PRMT R163, RZ, 0x7610, R163 ;  /* 0x00007610ffa37816 */ /* 0x002fc600000000a3 */
[----:B0-----:R-:W3:Y:S04]  /*d1a0*/  LDL.LU R241, [R1+0x2e0] ;  /* 0x0002e00001f17983 */ /* 0x001ee80000300800 */
[----:B------:R0:W-:Y:S04]  /*d1b0*/  STL [R1+0x63c], R180 ;  /* 0x00063cb401007387 */ /* 0x0001e80000100800 */
[----:B0-----:R-:W3:Y:S01]  /*d1c0*/  LDL.LU R180, [R1+0x2d8] ;  /* 0x0002d80001b47983 */ /* 0x001ee20000300800 */
[----:B----4-:R-:W-:-:S03]  /*d1d0*/  IADD3 R6, P1, R5, R2, RZ ;  /* 0x0000000205067210 */ /* 0x010fc60007f3e0ff */
[----:B------:R0:W-:Y:S02]  /*d1e0*/  STL [R1+0x854], R5 ;  /* 0x0008540501007387 */ /* 0x0001e40000100800 */
[----:B------:R-:W-:-:S05]  /*d1f0*/  IMAD.X R7, R232, 0x1, R0, P1 ;  /* 0x00000001e8077824 */ /* 0x000fca00008e0600 */
[----:B------:R1:W4:Y:S01]  /*d200*/  @!P0 LDG.E.U16 R163, desc[UR18][R6.64] ;  /* 0x0000001206a38981 */ /* 0x000322000c1e1500 */
[----:B0-----:R-:W-:-:S03]  /*d210*/  IMAD.MOV.U32 R5, RZ, RZ, R199 ;  /* 0x000000ffff057224 */ /* 0x001fc600078e00c7 */
[----:B------:R-:W4:Y:S04]  /*d220*/  LDL.LU R199, [R1+0x8b4] ;  /* 0x0008b40001c77983 */ /* 0x000f280000300800 */
[----:B------:R0:W-:Y:S01]  /*d230*/  STL [R1+0x858], R232 ;  /* 0x000858e801007387 */ /* 0x0001e20000100800 */
[----:B-1----:R-:W-:Y:S01]  /*d240*/  IADD3 R6, P1, R231, R2, RZ ;  /* 0x00000002e7067210 */ /* 0x002fe20007f3e0ff */
[----:B0-----:R-:W-:Y:S02]  /*d250*/  IMAD.MOV.U32 R232, RZ, RZ, R198 ;  /* 0x000000ffffe87224 */ /* 0x001fe400078e00c6 */
[----:B------:R-:W4:Y:S04]  /*d260*/  LDL.LU R198, [R1+0x8b0] ;  /* 0x0008b00001c67983 */ /* 0x000f280000300800 */
[----:B------:R0:W-:Y:S02]  /*d270*/  STL [R1+0x85c], R231 ;  /* 0x00085ce701007387 */ /* 0x0001e40000100800 */
[----:B0-----:R-:W-:-:S02]  /*d280*/  IMAD.MOV.U32 R231, RZ, RZ, R197 ;  /* 0x000000ffffe77224 */ /* 0x001fc400078e00c5 */
[----:B------:R-:W4:Y:S04]  /*d290*/  LDL.LU R197, [R1+0x8ac] ;  /* 0x0008ac0001c57983 */ /* 0x000f280000300800 */
[----:B------:R0:W-:Y:S02]  /*d2a0*/  STS.U16 [R3+UR16+0x4c00], R162 ;  /* 0x004c00a203007988 */ /* 0x0001e40008000410 */
[----:B0-----:R-:W-:Y:S01]  /*d2b0*/  PRMT R162, RZ, 0x7610, R162 ;  /* 0x00007610ffa27816 */ /* 0x001fe200000000a2 */
[----:B--2---:R-:W-:Y:S01]  /*d2c0*/  IMAD.X R7, R230, 0x1, R0, P1 ;  /* 0x00000001e6077824 */ /* 0x004fe200008e0600 */
[----:B------:R0:W-:Y:S04]  /*d2d0*/  STL [R1+0x860], R230 ;  /* 0x000860e601007387 */ /* 0x0001e80000100800 */
[----:B------:R3:W2:Y:S04]  /*d2e0*/  @!P0 LDG.E.U16 R162, desc[UR18][R6.64] ;  /* 0x0000001206a28981 */ /* 0x0006a8000c1e1500 */
[----:B0-----:R-:W4:Y:S01]  /*d2f0*/  LDL R230, [R1+0x2f0] ;  /* 0x0002f00001e67983 */ /* 0x001f220000100800 */
[----:B---3--:R-:W-:-:S03]  /*d300*/  IADD3 R6, P1, R240, R2, RZ ;  /* 0x00000002f0067210 */ /* 0x008fc60007f3e0ff */
[----:B------:R0:W-:Y:S02]  /*d310*/  STS.U16 [R3+UR16+0x4e00], R161 ;  /* 0x004e00a103007988 */ /* 0x0001e40008000410 */
[----:B------:R-:W-:Y:S01]  /*d320*/  IMAD.X R7, R229, 0x1, R0, P1 ;  /* 0x00000001e5077824 */ /* 0x000fe200008e0600 */
[----:B0-----:R-:W-:Y:S01]  /*d330*/  PRMT R161, RZ, 0x7610, R161 ;  /* 0x00007610ffa17816 */ /* 0x001fe200000000a1 */
[----:B------:R0:W-:Y:S05]  /*d340*/  STS.U16 [R3+UR16+0x5000], R160 ;  /* 0x005000a003007988 */ /* 0x0001ea0008000410 */
[----:B------:R1:W3:Y:S01]  /*d350*/  @!P0 LDG.E.U16 R161, desc[UR18][R6.64] ;  /* 0x0000001206a18981 */ /* 0x0002e2000c1e1500 */
[----:B0-----:R-:W-:-:S02]  /*d360*/  PRMT R160, RZ, 0x7610, R160 ;  /* 0x00007610ffa07816 */ /* 0x001fc400000000a0 */
[----:B-1----:R-:W-:-:S05]  /*d370*/  IADD3 R6, P1, R4, R2, RZ ;  /* 0x0000000204067210 */ /* 0x002fca0007f3e0ff */
[----:B------:R-:W-:Y:S01]  /*d380*/  IMAD.X R7, R228, 0x1, R0, P1 ;  /* 0x00000001e4077824 */ /* 0x000fe200008e0600 */
[----:B------:R0:W-:Y:S04]  /*d390*/  STS.U16 [R3+UR16+0x5200], R159 ;  /* 0x0052009f03007988 */ /* 0x0001e80008000410 */
[----:B------:R1:W3:Y:S01]  /*d3a0*/  @!P0 LDG.E.U16 R160, desc[UR18][R6.64] ;  /* 0x0000001206a08981 */ /* 0x0002e2000c1e1500 */
[----:B0-----:R-:W-:Y:S02]  /*d3b0*/  PRMT R159, RZ, 0x7610, R159 ;  /* 0x00007610ff9f7816 */ /* 0x001fe4000000009f */
        /* <DEDUP_REMOVED lines=45> */
[----:B-1----:R-:W-:Y:S01]  /*d690*/  IADD3 R6, P1, R242, R2, RZ ;  /* 0x00000002f2067210 */ /* 0x002fe20007f3e0ff */
[----:B------:R0:W-:Y:S04]  /*d6a0*/  STL [R1+0x864], R240 ;  /* 0x000864f001007387 */ /* 0x0001e80000100800 */
[----:B------:R-:W-:Y:S01]  /*d6b0*/  IMAD.X R7, R218, 0x1, R0, P1 ;  /* 0x00000001da077824 */ /* 0x000fe200008e0600 */
[----:B------:R-:W-:Y:S04]  /*d6c0*/  STL [R1+0x868], R229 ;  /* 0x000868e501007387 */ /* 0x000fe80000100800 */
[----:B------:R1:W3:Y:S01]  /*d6d0*/  @!P0 LDG.E.U16 R22, desc[UR18][R6.64] ;  /* 0x0000001206168981 */ /* 0x0002e2000c1e1500 */
[----:B0-----:R-:W-:-:S03]  /*d6e0*/  LOP3.LUT R240, R3, 0x20, RZ, 0x3c, !PT ;  /* 0x0000002003f07812 */ /* 0x001fc600078e3cff */
[----:B------:R0:W-:Y:S04]  /*d6f0*/  STS.U16 [R3+UR16+0x6600], R21 ;  /* 0x0066001503007988 */ /* 0x0001e80008000410 */
[----:B------:R-:W-:Y:S01]  /*d700*/  STS.U16 [R3+UR16+0x6800], R20 ;  /* 0x0068001403007988 */ /* 0x000fe20008000410 */
[----:B-1----:R-:W-:-:S03]  /*d710*/  IADD3 R6, P1, R234, R2, RZ ;  /* 0x00000002ea067210 */ /* 0x002fc60007f3e0ff */
[----:B------:R-:W-:Y:S01]  /*d720*/  STS.U16 [R3+UR16+0x6a00], R19 ;  /* 0x006a001303007988 */ /* 0x000fe20008000410 */
[----:B0-----:R-:W-:-:S03]  /*d730*/  PRMT R21, RZ, 0x7610, R21 ;  /* 0x00007610ff157816 */ /* 0x001fc60000000015 */
[----:B------:R-:W-:Y:S01]  /*d740*/  STS.U16 [R3+UR16+0x6c00], R18 ;  /* 0x006c001203007988 */ /* 0x000fe20008000410 */
[----:B------:R-:W-:-:S03]  /*d750*/  IMAD.X R7, R217, 0x1, R0, P1 ;  /* 0x00000001d9077824 */ /* 0x000fc600008e0600 */
[----:B------:R-:W-:Y:S04]  /*d760*/  STS.U16 [R3+UR16+0x6e00], R17 ;  /* 0x006e001103007988 */ /* 0x000fe80008000410 */
[----:B------:R-:W-:Y:S04]  /*d770*/  STS.U16 [R3+UR16+0x7000], R16 ;  /* 0x0070001003007988 */ /* 0x000fe80008000410 */
[----:B------:R-:W-:Y:S04]  /*d780*/  STS.U16 [R3+UR16+0x7200], R15 ;  /* 0x0072000f03007988 */ /* 0x000fe80008000410 */
[----:B------:R-:W-:Y:S04]  /*d790*/  STS.U16 [R3+UR16+0x7400], R14 ;  /* 0x0074000e03007988 */ /* 0x000fe80008000410 */
[----:B------:R-:W-:Y:S04]  /*d7a0*/  STS.U16 [R3+UR16+0x7600], R13 ;  /* 0x0076000d03007988 */ /* 0x000fe80008000410 */
[----:B------:R-:W-:Y:S04]  /*d7b0*/  STL [R1+0x86c], R4 ;  /* 0x00086c0401007387 */ /* 0x000fe80000100800 */
[----:B------:R-:W-:Y:S04]  /*d7c0*/  STS.U16 [R3+UR16+0x7800], R12 ;  /* 0x0078000c03007988 */ /* 0x000fe80008000410 */
[----:B------:R-:W-:Y:S04]  /*d7d0*/  STS.U16 [R3+UR16+0x7a00], R11 ;  /* 0x007a000b03007988 */ /* 0x000fe80008000410 */
[----:B------:R-:W-:Y:S04]  /*d7e0*/  STS.U16 [R3+UR16+0x7c00], R9 ;  /* 0x007c000903007988 */ /* 0x000fe80008000410 */
[----:B------:R-:W-:Y:S04]  /*d7f0*/  STS.U16 [R3+UR16+0x7e00], R8 ;  /* 0x007e000803007988 */ /* 0x000fe80008000410 */
[----:B------:R-:W-:Y:S04]  /*d800*/  STL [R1+0x870], R228 ;  /* 0x000870e401007387 */ /* 0x000fe80000100800 */
[----:B------:R-:W-:Y:S04]  /*d810*/  STS.U16 [R240+UR16+0x100], R177 ;  /* 0x000100b1f0007988 */ /* 0x000fe80008000410 */
[----:B------:R-:W-:Y:S04]  /*d820*/  STL [R1+0x874], R239 ;  /* 0x000874ef01007387 */ /* 0x000fe80000100800 */
[----:B------:R-:W-:Y:S04]  /*d830*/  STS.U16 [R240+UR16+0x300], R176 ;  /* 0x000300b0f0007988 */ /* 0x000fe80008000410 */
[----:B------:R0:W-:Y:S04]  /*d840*/  STL [R1+0x878], R227 ;  /* 0x000878e301007387 */ /* 0x0001e80000100800 */
[----:B------:R1:W-:Y:S04]  /*d850*/  STS.U16 [R240+UR16+0x500], R175 ;  /* 0x000500aff0007988 */ /* 0x0003e80008000410 */
[----:B------:R2:W-:Y:S04]  /*d860*/  STS.U16 [R240+UR16+0x700], R174 ;  /* 0x000700aef0007988 */ /* 0x0005e80008000410 */
[----:B0-----:R-:W3:Y:S04]  /*d870*/  LDL.LU R227, [R1+0x290] ;  /* 0x0002900001e37983 */ /* 0x001ee80000300800 */
[----:B------:R-:W-:Y:S04]  /*d880*/  STS.U16 [R240+UR16+0x900], R173 ;  /* 0x000900adf0007988 */ /* 0x000fe80008000410 */
[----:B------:R-:W3:Y:S04]  /*d890*/  LDL.LU R239, [R1+0x280] ;  /* 0x0002800001ef7983 */ /* 0x000ee80000300800 */
[----:B------:R-:W-:Y:S04]  /*d8a0*/  STS.U16 [R240+UR16+0xb00], R172 ;  /* 0x000b00acf0007988 */ /* 0x000fe80008000410 */
[----:B------:R-:W3:Y:S01]  /*d8b0*/  LDL.LU R228, [R1+0x240] ;  /* 0x0002400001e47983 */ /* 0x000ee20000300800 */
[----:B-1----:R-:W-:-:S03]  /*d8c0*/  IMAD.MOV.U32 R175, RZ, RZ, R231 ;  /* 0x000000ffffaf7224 */ /* 0x002fc600078e00e7 */
[----:B------:R-:W-:Y:S04]  /*d8d0*/  STS.U16 [R240+UR16+0xd00], R171 ;  /* 0x000d00abf0007988 */ /* 0x000fe80008000410 */
[----:B------:R-:W3:Y:S01]  /*d8e0*/  LDL.LU R4, [R1+0x248] ;  /* 0x0002480001047983 */ /* 0x000ee20000300800 */
[----:B------:R-:W-:-:S03]  /*d8f0*/  IMAD.MOV.U32 R176, RZ, RZ, R232 ;  /* 0x000000ffffb07224 */ /* 0x000fc600078e00e8 */
[----:B------:R4:W3:Y:S04]  /*d900*/  @!P0 LDG.E.U16 R21, desc[UR18][R6.64] ;  /* 0x0000001206158981 */ /* 0x0008e8000c1e1500 */
[----:B------:R0:W-:Y:S04]  /*d910*/  STS.U16 [R240+UR16+0xf00], R170 ;  /* 0x000f00aaf0007988 */ /* 0x0001e80008000410 */
[----:B------:R-:W3:Y:S01]  /*d920*/  LDL.LU R229, [R1+0x288] ;  /* 0x0002880001e57983 */ /* 0x000ee20000300800 */
[----:B----4-:R-:W-:Y:S01]  /*d930*/  IADD3 R6, P1, R230, R2, RZ ;  /* 0x00000002e6067210 */ /* 0x010fe20007f3e0ff */
[----:B--2---:R-:W-:-:S02]  /*d940*/  IMAD.MOV.U32 R174, RZ, RZ, R5 ;  /* 0x000000ffffae7224 */ /* 0x004fc400078e0005 */
[----:B0-----:R-:W2:Y:S01]  /*d950*/  LDL.LU R240, [R1+0x250] ;  /* 0x0002500001f07983 */ /* 0x001ea20000300800 */
[----:B------:R-:W-:-:S03]  /*d960*/  IMAD.MOV.U32 R177, RZ, RZ, R213 ;  /* 0x000000ffffb17224 */ /* 0x000fc600078e00d5 */
[----:B------:R-:W4:Y:S04]  /*d970*/  LDL.LU R230, [R1+0x278] ;  /* 0x0002780001e67983 */ /* 0x000f280000300800 */
[----:B------:R-:W2:Y:S04]  /*d980*/  LDL.LU R231, [R1+0x258] ;  /* 0x0002580001e77983 */ /* 0x000ea80000300800 */
[----:B------:R-:W2:Y:S04]  /*d990*/  LDL.LU R232, [R1+0x260] ;  /* 0x0002600001e87983 */ /* 0x000ea80000300800 */
[----:B------:R-:W2:Y:S01]  /*d9a0*/  LDL.LU R5, [R1+0x268] ;  /* 0x0002680001057983 */ /* 0x000ea20000300800 */
[----:B------:R-:W-:-:S03]  /*d9b0*/  IMAD.MOV.U32 R173, RZ, RZ, R151 ;  /* 0x000000ffffad7224 */ /* 0x000fc600078e0097 */
[----:B------:R-:W2:Y:S04]  /*d9c0*/  LDL.LU R213, [R1+0x270] ;  /* 0x0002700001d57983 */ /* 0x000ea80000300800 */
[----:B------:R-:W4:Y:S04]  /*d9d0*/  LDL.LU R172, [R1+0x2b8] ;  /* 0x0002b80001ac7983 */ /* 0x000f280000300800 */
[----:B------:R-:W2:Y:S04]  /*d9e0*/  LDL.LU R171, [R1+0x2c0] ;  /* 0x0002c00001ab7983 */ /* 0x000ea80000300800 */
[----:B------:R-:W4:Y:S04]  /*d9f0*/  LDL.LU R170, [R1+0x2c8] ;  /* 0x0002c80001aa7983 */ /* 0x000f280000300800 */
[----:B------:R-:W3:Y:S01]  /*da00*/  LDL.LU R151, [R1+0x2d0] ;  /* 0x0002d00001977983 */ /* 0x000ee20000300800 */
[----:B------:R-:W-:Y:S01]  /*da10*/  PRMT R20, RZ, 0x7610, R20 ;  /* 0x00007610ff147816 */ /* 0x000fe20000000014 */
[----:B------:R-:W-:-:S05]  /*da20*/  IMAD.X R7, R216, 0x1, R0, P1 ;  /* 0x00000001d8077824 */ /* 0x000fca00008e0600 */
[----:B------:R0:W2:Y:S02]  /*da30*/  @!P0 LDG.E.U16 R20, desc[UR18][R6.64] ;  /* 0x0000001206148981 */ /* 0x0000a4000c1e1500 */
[----:B0-----:R-:W-:Y:S01]  /*da40*/  LOP3.LUT R6, R3, 0x20, RZ, 0x3c, !PT ;  /* 0x0000002003067812 */ /* 0x001fe200078e3cff */
[----:B------:R-:W-:Y:S01]  /*da50*/  IMAD.MOV.U32 R7, RZ, RZ, R196 ;  /* 0x000000ffff077224 */ /* 0x000fe200078e00c4 */
[----:B------:R-:W-:Y:S01]  /*da60*/  PRMT R19, RZ, 0x7610, R19 ;  /* 0x00007610ff137816 */ /* 0x000fe20000000013 */
[----:B------:R-:W2:Y:S04]  /*da70*/  LDL.LU R196, [R1+0x8a8] ;  /* 0x0008a80001c47983 */ /* 0x000ea80000300800 */
[----:B------:R0:W-:Y:S02]  /*da80*/  STS.U16 [R6+UR16+0x1100], R169 ;  /* 0x001100a906007988 */ /* 0x0001e40008000410 */
[----:B0-----:R-:W-:Y:S01]  /*da90*/  IADD3 R6, P1, R233, R2, RZ ;  /* 0x00000002e9067210 */ /* 0x001fe20007f3e0ff */
[----:B------:R-:W-:-:S04]  /*daa0*/  IMAD.MOV.U32 R169, RZ, RZ, R7 ;  /* 0x000000ffffa97224 */ /* 0x000fc800078e0007 */
[----:B------:R-:W-:-:S05]  /*dab0*/  IMAD.X R7, R215, 0x1, R0, P1 ;  /* 0x00000001d7077824 */ /* 0x000fca00008e0600 */
[----:B------:R0:W2:Y:S01]  /*dac0*/  @!P0 LDG.E.U16 R19, desc[UR18][R6.64] ;  /* 0x0000001206138981 */ /* 0x0000a2000c1e1500 */
[----:B------:R-:W-:Y:S02]  /*dad0*/  PRMT R18, RZ, 0x7610, R18 ;  /* 0x00007610ff127816 */ /* 0x000fe40000000012 */
[----:B0-----:R-:W-:Y:S02]  /*dae0*/  LOP3.LUT R7, R3, 0x20, RZ, 0x3c, !PT ;  /* 0x0000002003077812 */ /* 0x001fe400078e3cff */
[----:B------:R-:W-:-:S03]  /*daf0*/  IADD3 R6, P1, R241, R2, RZ ;  /* 0x00000002f1067210 */ /* 0x000fc60007f3e0ff */
[----:B------:R0:W-:Y:S02]  /*db00*/  STS.U16 [R7+UR16+0x1300], R168 ;  /* 0x001300a807007988 */ /* 0x0001e40008000410 */
[----:B0-----:R-:W-:Y:S01]  /*db10*/  IMAD.X R7, R214, 0x1, R0, P1 ;  /* 0x00000001d6077824 */ /* 0x001fe200008e0600 */
[----:B------:R-:W-:Y:S01]  /*db20*/  PRMT R17, RZ, 0x7610, R17 ;  /* 0x00007610ff117816 */ /* 0x000fe20000000011 */
[----:B------:R-:W2:Y:S04]  /*db30*/  LDL.LU R168, [R1+0x298] ;  /* 0x0002980001a87983 */ /* 0x000ea80000300800 */
[----:B------:R0:W2:Y:S02]  /*db40*/  @!P0 LDG.E.U16 R18, desc[UR18][R6.64] ;  /* 0x0000001206128981 */ /* 0x0000a4000c1e1500 */
[----:B0-----:R-:W-:-:S02]  /*db50*/  LOP3.LUT R7, R3, 0x20, RZ, 0x3c, !PT ;  /* 0x0000002003077812 */ /* 0x001fc400078e3cff */
[----:B------:R-:W-:-:S03]  /*db60*/  IADD3 R6, P1, R180, R2, RZ ;  /* 0x00000002b4067210 */ /* 0x000fc60007f3e0ff */
[----:B------:R0:W-:Y:S02]  /*db70*/  STS.U16 [R7+UR16+0x1500], R167 ;  /* 0x001500a707007988 */ /* 0x0001e40008000410 */
[----:B0-----:R-:W-:Y:S02]  /*db80*/  IMAD.X R7, R212, 0x1, R0, P1 ;  /* 0x00000001d4077824 */ /* 0x001fe400008e0600 */
[----:B------:R-:W2:Y:S04]  /*db90*/  LDL.LU R167, [R1+0x2b0] ;  /* 0x0002b00001a77983 */ /* 0x000ea80000300800 */
[----:B------:R0:W2:Y:S02]  /*dba0*/  @!P0 LDG.E.U16 R17, desc[UR18][R6.64] ;  /* 0x0000001206118981 */ /* 0x0000a4000c1e1500 */
[----:B0-----:R-:W-:Y:S01]  /*dbb0*/  IMAD.MOV.U32 R7, RZ, RZ, R195 ;  /* 0x000000ffff077224 */ /* 0x001fe200078e00c3 */
[----:B------:R-:W-:Y:S01]  /*dbc0*/  LOP3.LUT R6, R3, 0x20, RZ, 0x3c, !PT ;  /* 0x0000002003067812 */ /* 0x000fe200078e3cff */
[----:B------:R-:W2:Y:S04]  /*dbd0*/  LDL.LU R195, [R1+0x8a4] ;  /* 0x0008a40001c37983 */ /* 0x000ea80000300800 */
[----:B------:R0:W-:Y:S04]  /*dbe0*/  STS.U16 [R6+UR16+0x1700], R166 ;  /* 0x001700a606007988 */ /* 0x0001e80008000410 */
[----:B---3--:R1:W-:Y:S01]  /*dbf0*/  STL.64 [R1+0x848], R150 ;  /* 0x0008489601007387 */ /* 0x0083e20000100a00 */
[----:B0-----:R-:W-:-:S03]  /*dc00*/  IADD3 R6, P1, R151, R2, RZ ;  /* 0x0000000297067210 */ /* 0x001fc60007f3e0ff */
[----:B------:R0:W-:Y:S01]  /*dc10*/  STL.64 [R1+0x840], R148 ;  /* 0x0008409401007387 */ /* 0x0001e20000100a00 */
[----:B-1----:R-:W-:Y:S02]  /*dc20*/  IMAD.MOV.U32 R150, RZ, RZ, R251 ;  /* 0x000000ffff967224 */ /* 0x002fe400078e00fb */
[----:B0-----:R-:W-:Y:S02]  /*dc30*/  IMAD.MOV.U32 R148, RZ, RZ, R194 ;  /* 0x000000ffff947224 */ /* 0x001fe400078e00c2 */
[----:B------:R-:W3:Y:S01]  /*dc40*/  LDL.LU R194, [R1+0x8a0] ;  /* 0x0008a00001c27983 */ /* 0x000ee20000300800 */
[----:B------:R-:W-:Y:S02]  /*dc50*/  IMAD.MOV.U32 R149, RZ, RZ, R193 ;  /* 0x000000ffff957224 */ /* 0x000fe400078e00c1 */
[----:B------:R-:W-:Y:S01]  /*dc60*/  IMAD.MOV.U32 R151, RZ, RZ, R249 ;  /* 0x000000ffff977224 */ /* 0x000fe200078e00f9 */
[----:B------:R-:W3:Y:S04]  /*dc70*/  LDL.LU R193, [R1+0x89c] ;  /* 0x00089c0001c17983 */ /* 0x000ee80000300800 */
[----:B------:R-:W3:Y:S04]  /*dc80*/  LDL.LU R251, [R1+0x898] ;  /* 0x0008980001fb7983 */ /* 0x000ee80000300800 */
[----:B------:R-:W3:Y:S04]  /*dc90*/  LDL.LU R249, [R1+0x894] ;  /* 0x0008940001f97983 */ /* 0x000ee80000300800 */
[----:B------:R0:W-:Y:S02]  /*dca0*/  STL.64 [R1+0x838], R146 ;  /* 0x0008389201007387 */ /* 0x0001e40000100a00 */
[----:B0-----:R-:W-:-:S02]  /*dcb0*/  IMAD.MOV.U32 R147, RZ, RZ, R247 ;  /* 0x000000ffff937224 */ /* 0x001fc400078e00f7 */
[----:B------:R-:W3:Y:S04]  /*dcc0*/  LDL.LU R247, [R1+0x890] ;  /* 0x0008900001f77983 */ /* 0x000ee80000300800 */
[----:B------:R-:W3:Y:S04]  /*dcd0*/  LDL.LU R146, [R1+0x40c] ;  /* 0x00040c0001927983 */ /* 0x000ee80000300800 */
[----:B------:R0:W-:Y:S04]  /*dce0*/  STL.64 [R1+0x830], R144 ;  /* 0x0008309001007387 */ /* 0x0001e80000100a00 */
[----:B0-----:R-:W3:Y:S04]  /*dcf0*/  LDL.LU R144, [R1+0x408] ;  /* 0x0004080001907983 */ /* 0x001ee80000300800 */
        /* <DEDUP_REMOVED lines=26> */
[----:B------:R-:W-:Y:S04]  /*dea0*/  STL.64 [R1+0x7e0], R124 ;  /* 0x0007e07c01007387 */ /* 0x000fe80000100a00 */
        /* <DEDUP_REMOVED lines=39> */
[----:B------:R-:W-:Y:S01]  /*e120*/  STL.64 [R1+0x6a0], R44 ;  /* 0x0006a02c01007387 */ /* 0x000fe20000100a00 */
[----:B0-----:R-:W-:-:S03]  /*e130*/  LOP3.LUT R127, R3, 0x20, RZ, 0x3c, !PT ;  /* 0x00000020037f7812 */ /* 0x001fc600078e3cff */
        /* <DEDUP_REMOVED lines=9> */
[----:B------:R-:W-:Y:S04]  /*e1d0*/  STS.U16 [R127+UR16+0x1900], R165 ;  /* 0x001900a57f007988 */ /* 0x000fe80008000410 */
[----:B------:R-:W-:Y:S04]  /*e1e0*/  STL.64 [R1+0x650], R24 ;  /* 0x0006501801007387 */ /* 0x000fe80000100a00 */
[----:B------:R0:W-:Y:S04]  /*e1f0*/  STS.U16 [R127+UR16+0x1b00], R164 ;  /* 0x001b00a47f007988 */ /* 0x0001e80008000410 */
[----:B0-----:R-:W3:Y:S04]  /*e200*/  LDL.LU R164, [R1+0x2a8] ;  /* 0x0002a80001a47983 */ /* 0x001ee80000300800 */
[----:B------:R-:W-:Y:S04]  /*e210*/  STS.U16 [R127+UR16+0x1d00], R163 ;  /* 0x001d00a37f007988 */ /* 0x000fe80008000410 */
[----:B------:R-:W-:Y:S04]  /*e220*/  STS.U16 [R127+UR16+0x1f00], R162 ;  /* 0x001f00a27f007988 */ /* 0x000fe80008000410 */
[----:B------:R0:W-:Y:S04]  /*e230*/  STS.U16 [R127+UR16+0x2100], R161 ;  /* 0x002100a17f007988 */ /* 0x0001e80008000410 */
[----:B0-----:R-:W3:Y:S01]  /*e240*/  LDL.LU R161, [R1+0x2a0] ;  /* 0x0002a00001a17983 */ /* 0x001ee20000300800 */
[----:B------:R-:W-:Y:S01]  /*e250*/  IMAD.MOV.U32 R166, RZ, RZ, R7 ;  /* 0x000000ffffa67224 */ /* 0x000fe200078e0007 */
[----:B------:R-:W-:Y:S01]  /*e260*/  PRMT R16, RZ, 0x7610, R16 ;  /* 0x00007610ff107816 */ /* 0x000fe20000000010 */
[----:B------:R-:W-:-:S05]  /*e270*/  IMAD.X R7, R211, 0x1, R0, P1 ;  /* 0x00000001d3077824 */ /* 0x000fca00008e0600 */
[----:B------:R4:W3:Y:S01]  /*e280*/  @!P0 LDG.E.U16 R16, desc[UR18][R6.64] ;  /* 0x0000001206108981 */ /* 0x0008e2000c1e1500 */
[----:B------:R-:W-:Y:S02]  /*e290*/  PRMT R15, RZ, 0x7610, R15 ;  /* 0x00007610ff0f7816 */ /* 0x000fe4000000000f */
[----:B----4-:R-:W-:-:S05]  /*e2a0*/  IADD3 R6, P1, R170, R2, RZ ;  /* 0x00000002aa067210 */ /* 0x010fca0007f3e0ff */
[----:B------:R-:W-:-:S05]  /*e2b0*/  IMAD.X R7, R210, 0x1, R0, P1 ;  /* 0x00000001d2077824 */ /* 0x000fca00008e0600 */
[----:B------:R2:W4:Y:S01]  /*e2c0*/  @!P0 LDG.E.U16 R15, desc[UR18][R6.64] ;  /* 0x00000012060f8981 */ /* 0x000522000c1e1500 */
[----:B------:R-:W-:Y:S02]  /*e2d0*/  PRMT R14, RZ, 0x7610, R14 ;  /* 0x00007610ff0e7816 */ /* 0x000fe4000000000e */
[----:B--2---:R-:W-:-:S05]  /*e2e0*/  IADD3 R6, P1, R171, R2, RZ ;  /* 0x00000002ab067210 */ /* 0x004fca0007f3e0ff */
[----:B------:R-:W-:-:S05]  /*e2f0*/  IMAD.X R7, R209, 0x1, R0, P1 ;  /* 0x00000001d1077824 */ /* 0x000fca00008e0600 */
[----:B------:R0:W2:Y:S01]  /*e300*/  @!P0 LDG.E.U16 R14, desc[UR18][R6.64] ;  /* 0x00000012060e8981 */ /* 0x0000a2000c1e1500 */
[----:B------:R-:W-:Y:S02]  /*e310*/  PRMT R13, RZ, 0x7610, R13 ;  /* 0x00007610ff0d7816 */ /* 0x000fe4000000000d */
[----:B0-----:R-:W-:-:S05]  /*e320*/  IADD3 R6, P1, R172, R2, RZ ;  /* 0x00000002ac067210 */ /* 0x001fca0007f3e0ff */
[----:B------:R-:W-:-:S05]  /*e330*/  IMAD.X R7, R208, 0x1, R0, P1 ;  /* 0x00000001d0077824 */ /* 0x000fca00008e0600 */
[----:B------:R0:W2:Y:S01]  /*e340*/  @!P0 LDG.E.U16 R13, desc[UR18][R6.64] ;  /* 0x00000012060d8981 */ /* 0x0000a2000c1e1500 */
[----:B------:R-:W-:Y:S02]  /*e350*/  PRMT R12, RZ, 0x7610, R12 ;  /* 0x00007610ff0c7816 */ /* 0x000fe4000000000c */
[----:B0-----:R-:W-:-:S05]  /*e360*/  IADD3 R6, P1, R167, R2, RZ ;  /* 0x00000002a7067210 */ /* 0x001fca0007f3e0ff */
[----:B------:R-:W-:-:S05]  /*e370*/  IMAD.X R7, R207, 0x1, R0, P1 ;  /* 0x00000001cf077824 */ /* 0x000fca00008e0600 */
[----:B------:R3:W2:Y:S01]  /*e380*/  @!P0 LDG.E.U16 R12, desc[UR18][R6.64] ;  /* 0x00000012060c8981 */ /* 0x0006a2000c1e1500 */
[----:B------:R-:W-:Y:S02]  /*e390*/  PRMT R11, RZ, 0x7610, R11 ;  /* 0x00007610ff0b7816 */ /* 0x000fe4000000000b */
[----:B------:R-:W-:Y:S02]  /*e3a0*/  PRMT R9, RZ, 0x7610, R9 ;  /* 0x00007610ff097816 */ /* 0x000fe40000000009 */
[----:B------:R-:W-:Y:S01]  /*e3b0*/  PRMT R8, RZ, 0x7610, R8 ;  /* 0x00007610ff087816 */ /* 0x000fe20000000008 */
[----:B------:R0:W-:Y:S02]  /*e3c0*/  STS.U16 [R127+UR16+0x2300], R160 ;  /* 0x002300a07f007988 */ /* 0x0001e40008000410 */
[----:B0-----:R-:W-:Y:S02]  /*e3d0*/  PRMT R160, RZ, 0x7610, R160 ;  /* 0x00007610ffa07816 */ /* 0x001fe400000000a0 */
[----:B------:R0:W-:Y:S02]  /*e3e0*/  STS.U16 [R127+UR16+0x2500], R159 ;  /* 0x0025009f7f007988 */ /* 0x0001e40008000410 */
[----:B0-----:R-:W-:-:S02]  /*e3f0*/  PRMT R159, RZ, 0x7610, R159 ;  /* 0x00007610ff9f7816 */ /* 0x001fc4000000009f */
[----:B------:R0:W-:Y:S02]  /*e400*/  STS.U16 [R127+UR16+0x2700], R158 ;  /* 0x0027009e7f007988 */ /* 0x0001e40008000410 */
[----:B0-----:R-:W-:Y:S02]  /*e410*/  PRMT R158, RZ, 0x7610, R158 ;  /* 0x00007610ff9e7816 */ /* 0x001fe4000000009e */
[----:B------:R0:W-:Y:S02]  /*e420*/  STS.U16 [R127+UR16+0x2900], R157 ;  /* 0x0029009d7f007988 */ /* 0x0001e40008000410 */
[----:B0-----:R-:W-:Y:S02]  /*e430*/  PRMT R157, RZ, 0x7610, R157 ;  /* 0x00007610ff9d7816 */ /* 0x001fe4000000009d */
[----:B------:R0:W-:Y:S02]  /*e440*/  STS.U16 [R127+UR16+0x2b00], R156 ;  /* 0x002b009c7f007988 */ /* 0x0001e40008000410 */
[----:B0-----:R-:W-:-:S02]  /*e450*/  PRMT R156, RZ, 0x7610, R156 ;  /* 0x00007610ff9c7816 */ /* 0x001fc4000000009c */
        /* <DEDUP_REMOVED lines=83> */
[----:B----4-:R0:W-:Y:S04]  /*e990*/  STS.U16 [R127+UR16+0x4500], R15 ;  /* 0x0045000f7f007988 */ /* 0x0101e80008000410 */
[----:B------:R1:W4:Y:S01]  /*e9a0*/  @!P0 LDG.E.U16 R16, desc[UR18][R6.64] ;  /* 0x0000001206108981 */ /* 0x000322000c1e1500 */
[----:B0-----:R-:W-:Y:S02]  /*e9b0*/  PRMT R15, RZ, 0x7610, R15 ;  /* 0x00007610ff0f7816 */ /* 0x001fe4000000000f */
[----:B-1----:R-:W-:-:S05]  /*e9c0*/  IADD3 R6, P1, R133, R2, RZ ;  /* 0x0000000285067210 */ /* 0x002fca0007f3e0ff */
[----:B------:R-:W-:Y:S01]  /*e9d0*/  IMAD.X R7, R132, 0x1, R0, P1 ;  /* 0x0000000184077824 */ /* 0x000fe200008e0600 */
[----:B--2---:R0:W-:Y:S04]  /*e9e0*/  STS.U16 [R127+UR16+0x4700], R14 ;  /* 0x0047000e7f007988 */ /* 0x0041e80008000410 */
[----:B------:R1:W2:Y:S01]  /*e9f0*/  @!P0 LDG.E.U16 R15, desc[UR18][R6.64] ;  /* 0x00000012060f8981 */ /* 0x0002a2000c1e1500 */
[----:B0-----:R-:W-:Y:S02]  /*ea00*/  PRMT R14, RZ, 0x7610, R14 ;  /* 0x00007610ff0e7816 */ /* 0x001fe4000000000e */
[----:B-1----:R-:W-:-:S05]  /*ea10*/  IADD3 R6, P1, R131, R2, RZ ;  /* 0x0000000283067210 */ /* 0x002fca0007f3e0ff */
[----:B------:R-:W-:Y:S01]  /*ea20*/  IMAD.X R7, R130, 0x1, R0, P1 ;  /* 0x0000000182077824 */ /* 0x000fe200008e0600 */
[----:B------:R0:W-:Y:S04]  /*ea30*/  STS.U16 [R127+UR16+0x4900], R13 ;  /* 0x0049000d7f007988 */ /* 0x0001e80008000410 */
        /* <DEDUP_REMOVED lines=9> */
[----:B---3--:R0:W-:Y:S04]  /*ead0*/  STS.U16 [R127+UR16+0x4d00], R11 ;  /* 0x004d000b7f007988 */ /* 0x0081e80008000410 */
[----:B------:R1:W3:Y:S01]  /*eae0*/  @!P0 LDG.E.U16 R12, desc[UR18][R6.64] ;  /* 0x00000012060c8981 */ /* 0x0002e2000c1e1500 */
[----:B0-----:R-:W-:Y:S02]  /*eaf0*/  PRMT R11, RZ, 0x7610, R11 ;  /* 0x00007610ff0b7816 */ /* 0x001fe4000000000b */
[----:B-1----:R-:W-:-:S05]  /*eb00*/  IADD3 R6, P1, R128, R2, RZ ;  /* 0x0000000280067210 */ /* 0x002fca0007f3e0ff */
[----:B------:R-:W-:-:S05]  /*eb10*/  IMAD.X R7, R247, 0x1, R0, P1 ;  /* 0x00000001f7077824 */ /* 0x000fca00008e0600 */
[----:B------:R0:W3:Y:S02]  /*eb20*/  @!P0 LDG.E.U16 R11, desc[UR18][R6.64] ;  /* 0x00000012060b8981 */ /* 0x0000e4000c1e1500 */
[----:B0-----:R-:W-:Y:S02]  /*eb30*/  IMAD.MOV.U32 R6, RZ, RZ, R179 ;  /* 0x000000ffff067224 */ /* 0x001fe400078e00b3 */
[----:B------:R-:W0:Y:S01]  /*eb40*/  LDC R179, c[0x0][0x23c] ;  /* 0x00008f00ffb37b82 */ /* 0x000e220000000800 */
[----:B------:R-:W-:Y:S02]  /*eb50*/  IMAD.MOV.U32 R7, RZ, RZ, R245 ;  /* 0x000000ffff077224 */ /* 0x000fe400078e00f5 */
[----:B0-----:R-:W-:-:S04]  /*eb60*/  IMAD.SHL.U32 R179, R179, 0x20, RZ ;  /* 0x00000020b3b37824 */ /* 0x001fc800078e00ff */
[----:B------:R-:W-:-:S04]  /*eb70*/  IMAD.WIDE R6, R179, 0x2, R6 ;  /* 0x00000002b3067825 */ /* 0x000fc800078e0206 */
[----:B------:R-:W-:Y:S01]  /*eb80*/  IMAD.MOV.U32 R245, RZ, RZ, R7 ;  /* 0x000000fffff57224 */ /* 0x000fe200078e0007 */
[----:B------:R0:W-:Y:S02]  /*eb90*/  STL [R1+0x3e0], R6 ;  /* 0x0003e00601007387 */ /* 0x0001e40000100800 */
[----:B0-----:R-:W-:Y:S02]  /*eba0*/  IMAD.MOV.U32 R6, RZ, RZ, R128 ;  /* 0x000000ffff067224 */ /* 0x001fe400078e0080 */
[----:B------:R-:W-:Y:S02]  /*ebb0*/  IMAD.MOV.U32 R7, RZ, RZ, R247 ;  /* 0x000000ffff077224 */ /* 0x000fe400078e00f7 */
[----:B------:R-:W-:-:S04]  /*ebc0*/  IMAD.WIDE R6, R179, 0x2, R6 ;  /* 0x00000002b3067825 */ /* 0x000fc800078e0206 */
[----:B------:R-:W-:Y:S01]  /*ebd0*/  IMAD.MOV.U32 R247, RZ, RZ, R7 ;  /* 0x000000fffff77224 */ /* 0x000fe200078e0007 */
[----:B------:R0:W-:Y:S04]  /*ebe0*/  STL [R1+0x3e4], R6 ;  /* 0x0003e40601007387 */ /* 0x0001e80000100800 */
[----:B------:R1:W-:Y:S01]  /*ebf0*/  STS.U16 [R127+UR16+0x4f00], R9 ;  /* 0x004f00097f007988 */ /* 0x0003e20008000410 */
[----:B0-----:R-:W-:Y:S02]  /*ec00*/  IMAD.MOV.U32 R6, RZ, RZ, R129 ;  /* 0x000000ffff067224 */ /* 0x001fe400078e0081 */
[----:B------:R-:W-:Y:S01]  /*ec10*/  IMAD.MOV.U32 R7, RZ, RZ, R249 ;  /* 0x000000ffff077224 */ /* 0x000fe200078e00f9 */
[----:B------:R0:W-:Y:S01]  /*ec20*/  STS.U16 [R127+UR16+0x5100], R8 ;  /* 0x005100087f007988 */ /* 0x0001e20008000410 */
[----:B-1----:R-:W-:-:S02]  /*ec30*/  IMAD.MOV.U32 R9, RZ, RZ, R182 ;  /* 0x000000ffff097224 */ /* 0x002fc400078e00b6 */
[----:B------:R-:W-:-:S04]  /*ec40*/  IMAD.WIDE R6, R179, 0x2, R6 ;  /* 0x00000002b3067825 */ /* 0x000fc800078e0206 */
[----:B------:R-:W-:Y:S02]  /*ec50*/  IMAD.MOV.U32 R249, RZ, RZ, R7 ;  /* 0x000000fffff97224 */ /* 0x000fe400078e0007 */
[----:B0-----:R-:W-:Y:S01]  /*ec60*/  IMAD.MOV.U32 R8, RZ, RZ, R246 ;  /* 0x000000ffff087224 */ /* 0x001fe200078e00f6 */
[----:B------:R0:W-:Y:S03]  /*ec70*/  STL [R1+0x3e8], R6 ;  /* 0x0003e80601007387 */ /* 0x0001e60000100800 */
[----:B------:R-:W-:-:S04]  /*ec80*/  IMAD.WIDE R8, R179, 0x2, R8 ;  /* 0x00000002b3087825 */ /* 0x000fc800078e0208 */
[----:B------:R-:W-:Y:S02]  /*ec90*/  IMAD.MOV.U32 R246, RZ, RZ, R8 ;  /* 0x000000fffff67224 */ /* 0x000fe400078e0008 */
[----:B0-----:R-:W-:Y:S02]  /*eca0*/  IMAD.MOV.U32 R6, RZ, RZ, R136 ;  /* 0x000000ffff067224 */ /* 0x001fe400078e0088 */
[----:B------:R-:W-:Y:S02]  /*ecb0*/  IMAD.MOV.U32 R7, RZ, RZ, R251 ;  /* 0x000000ffff077224 */ /* 0x000fe400078e00fb */
[----:B------:R-:W-:Y:S02]  /*ecc0*/  IMAD.MOV.U32 R182, RZ, RZ, R9 ;  /* 0x000000ffffb67224 */ /* 0x000fe400078e0009 */
[----:B------:R-:W-:-:S04]  /*ecd0*/  IMAD.WIDE R6, R179, 0x2, R6 ;  /* 0x00000002b3067825 */ /* 0x000fc800078e0206 */
[----:B------:R-:W-:Y:S02]  /*ece0*/  IMAD.MOV.U32 R8, RZ, RZ, R248 ;  /* 0x000000ffff087224 */ /* 0x000fe400078e00f8 */
[----:B------:R-:W-:Y:S01]  /*ecf0*/  IMAD.MOV.U32 R9, RZ, RZ, R183 ;  /* 0x000000ffff097224 */ /* 0x000fe200078e00b7 */
[----:B------:R0:W-:Y:S01]  /*ed00*/  STL [R1+0x3ec], R6 ;  /* 0x0003ec0601007387 */ /* 0x0001e20000100800 */
[----:B------:R-:W-:-:S03]  /*ed10*/  IMAD.WIDE R8, R179, 0x2, R8 ;  /* 0x00000002b3087825 */ /* 0x000fc600078e0208 */
[----:B------:R-:W4:Y:S01]  /*ed20*/  LDL.LU R136, [R1+0x214] ;  /* 0x0002140001887983 */ /* 0x000f220000300800 */
[----:B------:R-:W-:Y:S02]  /*ed30*/  IMAD.MOV.U32 R248, RZ, RZ, R8 ;  /* 0x000000fffff87224 */ /* 0x000fe400078e0008 */
[----:B------:R-:W-:Y:S02]  /*ed40*/  IMAD.MOV.U32 R183, RZ, RZ, R9 ;  /* 0x000000ffffb77224 */ /* 0x000fe400078e0009 */
[----:B------:R-:W-:Y:S02]  /*ed50*/  IMAD.MOV.U32 R8, RZ, RZ, R250 ;  /* 0x000000ffff087224 */ /* 0x000fe400078e00fa */
[----:B------:R-:W-:Y:S02]  /*ed60*/  IMAD.MOV.U32 R9, RZ, RZ, R184 ;  /* 0x000000ffff097224 */ /* 0x000fe400078e00b8 */
[----:B------:R-:W-:-:S04]  /*ed70*/  IMAD.WIDE R8, R179, 0x2, R8 ;  /* 0x00000002b3087825 */ /* 0x000fc800078e0208 */
[----:B------:R-:W-:Y:S02]  /*ed80*/  IMAD.MOV.U32 R251, RZ, RZ, R7 ;  /* 0x000000fffffb7224 */ /* 0x000fe400078e0007 */
[----:B------:R-:W-:Y:S02]  /*ed90*/  IMAD.MOV.U32 R250, RZ, RZ, R8 ;  /* 0x000000fffffa7224 */ /* 0x000fe400078e0008 */
[----:B------:R-:W-:Y:S02]  /*eda0*/  IMAD.MOV.U32 R184, RZ, RZ, R9 ;  /* 0x000000ffffb87224 */ /* 0x000fe400078e0009 */
[----:B0-----:R-:W-:Y:S02]  /*edb0*/  IMAD.MOV.U32 R6, RZ, RZ, R131 ;  /* 0x000000ffff067224 */ /* 0x001fe400078e0083 */
[----:B------:R-:W-:Y:S02]  /*edc0*/  IMAD.MOV.U32 R7, RZ, RZ, R130 ;  /* 0x000000ffff077224 */ /* 0x000fe400078e0082 */
[----:B------:R-:W-:-:S02]  /*edd0*/  IMAD.MOV.U32 R8, RZ, RZ, R252 ;  /* 0x000000ffff087224 */ /* 0x000fc400078e00fc */
[----:B------:R-:W-:Y:S02]  /*ede0*/  IMAD.MOV.U32 R9, RZ, RZ, R185 ;  /* 0x000000ffff097224 */ /* 0x000fe400078e00b9 */
[----:B------:R-:W-:-:S04]  /*edf0*/  IMAD.WIDE R6, R179, 0x2, R6 ;  /* 0x00000002b3067825 */ /* 0x000fc800078e0206 */
[----:B------:R-:W-:Y:S01]  /*ee00*/  IMAD.WIDE R8, R179, 0x2, R8 ;  /* 0x00000002b3087825 */ /* 0x000fe200078e0208 */
[----:B------:R0:W-:Y:S03]  /*ee10*/  STL [R1+0x3f0], R6 ;  /* 0x0003f00601007387 */ /* 0x0001e60000100800 */
[----:B------:R-:W-:Y:S01]  /*ee20*/  IMAD.MOV.U32 R252, RZ, RZ, R8 ;  /* 0x000000fffffc7224 */ /* 0x000fe200078e0008 */
[----:B------:R1:W-:Y:S01]  /*ee30*/  STL [R1+0x200], R7 ;  /* 0x0002000701007387 */ /* 0x0003e20000100800 */
[----:B------:R-:W-:-:S03]  /*ee40*/  IMAD.MOV.U32 R8, RZ, RZ, R178 ;  /* 0x000000ffff087224 */ /* 0x000fc600078e00b2 */
[----:B------:R-:W2:Y:S01]  /*ee50*/  LDL.LU R178, [R1+0x88c] ;  /* 0x00088c0001b27983 */ /* 0x000ea20000300800 */
[----:B------:R-:W-:Y:S02]  /*ee60*/  IMAD.MOV.U32 R185, RZ, RZ, R9 ;  /* 0x000000ffffb97224 */ /* 0x000fe400078e0009 */
[----:B------:R-:W-:Y:S02]  /*ee70*/  IMAD.MOV.U32 R9, RZ, RZ, R186 ;  /* 0x000000ffff097224 */ /* 0x000fe400078e00ba */
[----:B0-----:R-:W-:Y:S02]  /*ee80*/  IMAD.MOV.U32 R6, RZ, RZ, R133 ;  /* 0x000000ffff067224 */ /* 0x001fe400078e0085 */
[----:B-1----:R-:W-:Y:S02]  /*ee90*/  IMAD.MOV.U32 R7, RZ, RZ, R132 ;  /* 0x000000ffff077224 */ /* 0x002fe400078e0084 */
[----:B------:R-:W-:-:S04]  /*eea0*/  IMAD.WIDE R8, R179, 0x2, R8 ;  /* 0x00000002b3087825 */ /* 0x000fc800078e0208 */
[----:B------:R-:W-:Y:S01]  /*eeb0*/  IMAD.WIDE R6, R179, 0x2, R6 ;  /* 0x00000002b3067825 */ /* 0x000fe200078e0206 */
[----:B------:R0:W-:Y:S03]  /*eec0*/  STL [R1+0x204], R8 ;  /* 0x0002040801007387 */ /* 0x0001e60000100800 */
[----:B------:R-:W-:Y:S01]  /*eed0*/  IMAD.MOV.U32 R186, RZ, RZ, R9 ;  /* 0x000000ffffba7224 */ /* 0x000fe200078e0009 */
[----:B------:R1:W-:Y:S04]  /*eee0*/  STL [R1+0x3f4], R6 ;  /* 0x0003f40601007387 */ /* 0x0003e80000100800 */
[----:B------:R1:W-:Y:S01]  /*eef0*/  STL [R1+0x208], R7 ;  /* 0x0002080701007387 */ /* 0x0003e20000100800 */
[----:B0-----:R-:W-:-:S02]  /*ef00*/  IMAD.MOV.U32 R8, RZ, RZ, R191 ;  /* 0x000000ffff087224 */ /* 0x001fc400078e00bf */
[----:B------:R-:W-:Y:S01]  /*ef10*/  IMAD.MOV.U32 R9, RZ, RZ, R187 ;  /* 0x000000ffff097224 */ /* 0x000fe200078e00bb */
[----:B------:R-:W3:Y:S01]  /*ef20*/  LDL.LU R191, [R1+0x888] ;  /* 0x0008880001bf7983 */ /* 0x000ee20000300800 */
[----:B-1----:R-:W-:Y:S02]  /*ef30*/  IMAD.MOV.U32 R6, RZ, RZ, R135 ;  /* 0x000000ffff067224 */ /* 0x002fe400078e0087 */
[----:B------:R-:W-:Y:S02]  /*ef40*/  IMAD.MOV.U32 R7, RZ, RZ, R134 ;  /* 0x000000ffff077224 */ /* 0x000fe400078e0086 */
[----:B------:R-:W-:-:S04]  /*ef50*/  IMAD.WIDE R8, R179, 0x2, R8 ;  /* 0x00000002b3087825 */ /* 0x000fc800078e0208 */
[----:B------:R-:W-:Y:S01]  /*ef60*/  IMAD.WIDE R6, R179, 0x2, R6 ;  /* 0x00000002b3067825 */ /* 0x000fe200078e0206 */
[----:B------:R-:W-:Y:S03]  /*ef70*/  STL [R1+0x20c], R8 ;  /* 0x00020c0801007387 */ /* 0x000fe60000100800 */
[----:B------:R-:W-:Y:S01]  /*ef80*/  IMAD.MOV.U32 R187, RZ, RZ, R9 ;  /* 0x000000ffffbb7224 */ /* 0x000fe200078e0009 */
[----:B------:R0:W-:Y:S04]  /*ef90*/  STL [R1+0x3f8], R6 ;  /* 0x0003f80601007387 */ /* 0x0001e80000100800 */
[----:B------:R1:W-:Y:S01]  /*efa0*/  STL [R1+0x210], R7 ;  /* 0x0002100701007387 */ /* 0x0003e20000100800 */
[----:B------:R-:W-:-:S02]  /*efb0*/  IMAD.MOV.U32 R9, RZ, RZ, R188 ;  /* 0x000000ffff097224 */ /* 0x000fc400078e00bc */
[----:B0-----:R-:W-:Y:S02]  /*efc0*/  IMAD.MOV.U32 R6, RZ, RZ, R142 ;  /* 0x000000ffff067224 */ /* 0x001fe400078e008e */
[----:B-1----:R-:W-:Y:S02]  /*efd0*/  IMAD.MOV.U32 R7, RZ, RZ, R137 ;  /* 0x000000ffff077224 */ /* 0x002fe400078e0089 */
[----:B------:R-:W-:-:S04]  /*efe0*/  IMAD.WIDE R6, R179, 0x2, R6 ;  /* 0x00000002b3067825 */ /* 0x000fc800078e0206 */
[----:B----4-:R-:W-:-:S04]  /*eff0*/  IMAD.MOV.U32 R8, RZ, RZ, R136 ;  /* 0x000000ffff087224 */ /* 0x010fc800078e0088 */
[----:B------:R-:W-:-:S05]  /*f000*/  IMAD.WIDE R8, R179, 0x2, R8 ;  /* 0x00000002b3087825 */ /* 0x000fca00078e0208 */
[----:B------:R0:W-:Y:S01]  /*f010*/  STL [R1+0x214], R8 ;  /* 0x0002140801007387 */ /* 0x0001e20000100800 */
[----:B------:R-:W-:-:S03]  /*f020*/  IMAD.MOV.U32 R188, RZ, RZ, R9 ;  /* 0x000000ffffbc7224 */ /* 0x000fc600078e0009 */
[----:B------:R-:W4:Y:S04]  /*f030*/  LDL.LU R142, [R1+0x22c] ;  /* 0x00022c00018e7983 */ /* 0x000f280000300800 */
[----:B------:R1:W-:Y:S04]  /*f040*/  STL [R1+0x3fc], R6 ;  /* 0x0003fc0601007387 */ /* 0x0003e80000100800 */
[----:B------:R1:W-:Y:S01]  /*f050*/  STL [R1+0x218], R7 ;  /* 0x0002180701007387 */ /* 0x0003e20000100800 */
[----:B0-----:R-:W-:Y:S02]  /*f060*/  IMAD.MOV.U32 R8, RZ, RZ, R192 ;  /* 0x000000ffff087224 */ /* 0x001fe400078e00c0 */
[----:B------:R-:W-:Y:S01]  /*f070*/  IMAD.MOV.U32 R9, RZ, RZ, R189 ;  /* 0x000000ffff097224 */ /* 0x000fe200078e00bd */
[----:B------:R-:W4:Y:S01]  /*f080*/  LDL.LU R192, [R1+0x884] ;  /* 0x0008840001c07983 */ /* 0x000f220000300800 */
[----:B-1----:R-:W-:-:S02]  /*f090*/  IMAD.MOV.U32 R6, RZ, RZ, R139 ;  /* 0x000000ffff067224 */ /* 0x002fc400078e008b */
[----:B------:R-:W-:Y:S02]  /*f0a0*/  IMAD.MOV.U32 R7, RZ, RZ, R138 ;  /* 0x000000ffff077224 */ /* 0x000fe400078e008a */
[----:B------:R-:W-:-:S04]  /*f0b0*/  IMAD.WIDE R8, R179, 0x2, R8 ;  /* 0x00000002b3087825 */ /* 0x000fc800078e0208 */
[----:B------:R-:W-:Y:S01]  /*f0c0*/  IMAD.WIDE R6, R179, 0x2, R6 ;  /* 0x00000002b3067825 */ /* 0x000fe200078e0206 */
[----:B------:R2:W-:Y:S04]  /*f0d0*/  STL [R1+0x21c], R8 ;  /* 0x00021c0801007387 */ /* 0x0005e80000100800 */
[----:B------:R0:W-:Y:S04]  /*f0e0*/  STL [R1+0x400], R6 ;  /* 0x0004000601007387 */ /* 0x0001e80000100800 */
[----:B------:R1:W-:Y:S01]  /*f0f0*/  STL [R1+0x220], R7 ;  /* 0x0002200701007387 */ /* 0x0003e20000100800 */
[----:B--2---:R-:W-:-:S03]  /*f100*/  IMAD.MOV.U32 R8, RZ, RZ, R178 ;  /* 0x000000ffff087224 */ /* 0x004fc600078e00b2 */
[----:B------:R-:W2:Y:S01]  /*f110*/  LDL.LU R178, [R1+0x880] ;  /* 0x0008800001b27983 */ /* 0x000ea20000300800 */
[----:B------:R-:W-:Y:S02]  /*f120*/  IMAD.MOV.U32 R189, RZ, RZ, R9 ;  /* 0x000000ffffbd7224 */ /* 0x000fe400078e0009 */
[----:B------:R-:W-:Y:S02]  /*f130*/  IMAD.MOV.U32 R9, RZ, RZ, R190 ;  /* 0x000000ffff097224 */ /* 0x000fe400078e00be */
[----:B0-----:R-:W-:Y:S02]  /*f140*/  IMAD.MOV.U32 R6, RZ, RZ, R141 ;  /* 0x000000ffff067224 */ /* 0x001fe400078e008d */
[----:B-1----:R-:W-:Y:S02]  /*f150*/  IMAD.MOV.U32 R7, RZ, RZ, R140 ;  /* 0x000000ffff077224 */ /* 0x002fe400078e008c */
[----:B------:R-:W-:-:S04]  /*f160*/  IMAD.WIDE R8, R179, 0x2, R8 ;  /* 0x00000002b3087825 */ /* 0x000fc800078e0208 */
[----:B------:R-:W-:Y:S01]  /*f170*/  IMAD.WIDE R6, R179, 0x2, R6 ;  /* 0x00000002b3067825 */ /* 0x000fe200078e0206 */
[----:B------:R-:W-:Y:S03]  /*f180*/  STL [R1+0x224], R8 ;  /* 0x0002240801007387 */ /* 0x000fe60000100800 */
[----:B------:R-:W-:Y:S01]  /*f190*/  IMAD.MOV.U32 R190, RZ, RZ, R9 ;  /* 0x000000ffffbe7224 */ /* 0x000fe200078e0009 */
[----:B------:R0:W-:Y:S04]  /*f1a0*/  STL [R1+0x404], R6 ;  /* 0x0004040601007387 */ /* 0x0001e80000100800 */
[----:B------:R1:W-:Y:S01]  /*f1b0*/  STL [R1+0x228], R7 ;  /* 0x0002280701007387 */ /* 0x0003e20000100800 */
[----:B---3--:R-:W-:-:S02]  /*f1c0*/  IMAD.MOV.U32 R9, RZ, RZ, R191 ;  /* 0x000000ffff097224 */ /* 0x008fc400078e00bf */
[----:B0-----:R-:W-:Y:S02]  /*f1d0*/  IMAD.MOV.U32 R6, RZ, RZ, R144 ;  /* 0x000000ffff067224 */ /* 0x001fe400078e0090 */
[----:B-1----:R-:W-:Y:S02]  /*f1e0*/  IMAD.MOV.U32 R7, RZ, RZ, R143 ;  /* 0x000000ffff077224 */ /* 0x002fe400078e008f */
[----:B------:R-:W-:-:S04]  /*f1f0*/  IMAD.WIDE R6, R179, 0x2, R6 ;  /* 0x00000002b3067825 */ /* 0x000fc800078e0206 */
[----:B----4-:R-:W-:-:S04]  /*f200*/  IMAD.MOV.U32 R8, RZ, RZ, R142 ;  /* 0x000000ffff087224 */ /* 0x010fc800078e008e */
[----:B------:R-:W-:-:S05]  /*f210*/  IMAD.WIDE R8, R179, 0x2, R8 ;  /* 0x00000002b3087825 */ /* 0x000fca00078e0208 */
        /* <DEDUP_REMOVED lines=11> */
[----:B------:R0:W-:Y:S04]  /*f2d0*/  STL [R1+0x234], R8 ;  /* 0x0002340801007387 */ /* 0x0001e80000100800 */
[----:B------:R1:W-:Y:S04]  /*f2e0*/  STL [R1+0x40c], R6 ;  /* 0x00040c0601007387 */ /* 0x0003e80000100800 */
[----:B------:R-:W3:Y:S04]  /*f2f0*/  LDL.LU.64 R24, [R1] ;  /* 0x0000000001187983 */ /* 0x000ee80000300a00 */
[----:B------:R-:W3:Y:S04]  /*f300*/  LDL.LU.64 R26, [R1+0x8] ;  /* 0x00000800011a7983 */ /* 0x000ee80000300a00 */
        /* <DEDUP_REMOVED lines=54> */
[----:B------:R-:W3:Y:S01]  /*f670*/  LDL.LU.64 R136, [R1+0x1c0] ;  /* 0x0001c00001887983 */ /* 0x000ee20000300a00 */
[----:B------:R-:W-:-:S03]  /*f680*/  IMAD.MOV.U32 R192, RZ, RZ, R9 ;  /* 0x000000ffffc07224 */ /* 0x000fc600078e0009 */
[----:B------:R-:W3:Y:S01]  /*f690*/  LDL.LU.64 R138, [R1+0x1c8] ;  /* 0x0001c800018a7983 */ /* 0x000ee20000300a00 */
[----:B------:R-:W-:Y:S01]  /*f6a0*/  IMAD.MOV.U32 R165, RZ, RZ, R147 ;  /* 0x000000ffffa57224 */ /* 0x000fe200078e0093 */
[----:B------:R-:W-:Y:S02]  /*f6b0*/  LOP3.LUT R179, R3, 0x20, RZ, 0x3c, !PT ;  /* 0x0000002003b37812 */ /* 0x000fe400078e3cff */
[----:B------:R-:W3:Y:S01]  /*f6c0*/  LDL.LU.64 R140, [R1+0x1d0] ;  /* 0x0001d000018c7983 */ /* 0x000ee20000300a00 */
[----:B0-----:R-:W-:-:S03]  /*f6d0*/  IMAD.MOV.U32 R8, RZ, RZ, R148 ;  /* 0x000000ffff087224 */ /* 0x001fc600078e0094 */
[----:B------:R-:W3:Y:S01]  /*f6e0*/  LDL.LU.64 R142, [R1+0x1d8] ;  /* 0x0001d800018e7983 */ /* 0x000ee20000300a00 */
[----:B------:R-:W-:-:S03]  /*f6f0*/  IMAD.MOV.U32 R9, RZ, RZ, R149 ;  /* 0x000000ffff097224 */ /* 0x000fc600078e0095 */
[----:B------:R-:W3:Y:S01]  /*f700*/  LDL.LU.64 R144, [R1+0x1e0] ;  /* 0x0001e00001907983 */ /* 0x000ee20000300a00 */
[----:B------:R-:W-:Y:S02]  /*f710*/  IMAD.MOV.U32 R163, RZ, RZ, R150 ;  /* 0x000000ffffa37224 */ /* 0x000fe400078e0096 */
[----:B------:R-:W-:Y:S01]  /*f720*/  IMAD.MOV.U32 R162, RZ, RZ, R151 ;  /* 0x000000ffffa27224 */ /* 0x000fe200078e0097 */
[----:B------:R-:W3:Y:S04]  /*f730*/  LDL.LU.64 R146, [R1+0x1e8] ;  /* 0x0001e80001927983 */ /* 0x000ee80000300a00 */
[----:B------:R-:W3:Y:S04]  /*f740*/  LDL.LU.64 R148, [R1+0x1f0] ;  /* 0x0001f00001947983 */ /* 0x000ee80000300a00 */
[----:B------:R-:W3:Y:S04]  /*f750*/  LDL.LU.64 R150, [R1+0x1f8] ;  /* 0x0001f80001967983 */ /* 0x000ee80000300a00 */
[----:B------:R0:W-:Y:S04]  /*f760*/  STL [R1+0x238], R7 ;  /* 0x0002380701007387 */ /* 0x0001e80000100800 */
[----:B-1----:R-:W4:Y:S04]  /*f770*/  LDL.LU R6, [R1+0x23c] ;  /* 0x00023c0001067983 */ /* 0x002f280000300800 */
[----:B0-----:R-:W4:Y:S04]  /*f780*/  LDL.LU R7, [R1+0x410] ;  /* 0x0004100001077983 */ /* 0x001f280000300800 */
[----:B--2---:R0:W-:Y:S04]  /*f790*/  STS.U16 [R179+UR16+0x7f00], R178 ;  /* 0x007f00b2b3007988 */ /* 0x0041e80008000410 */
[----:B------:R1:W-:Y:S04]  /*f7a0*/  STS.U16 [R179+UR16+0x5300], R160 ;  /* 0x005300a0b3007988 */ /* 0x0003e80008000410 */
[----:B------:R2:W-:Y:S04]  /*f7b0*/  STS.U16 [R179+UR16+0x5500], R159 ;  /* 0x0055009fb3007988 */ /* 0x0005e80008000410 */
[----:B0-----:R-:W3:Y:S04]  /*f7c0*/  LDL.LU R178, [R1+0x440] ;  /* 0x0004400001b27983 */ /* 0x001ee80000300800 */
[----:B-1----:R-:W3:Y:S04]  /*f7d0*/  LDL.LU R160, [R1+0x29c] ;  /* 0x00029c0001a07983 */ /* 0x002ee80000300800 */
[----:B------:R0:W-:Y:S04]  /*f7e0*/  STS.U16 [R179+UR16+0x5700], R158 ;  /* 0x0057009eb3007988 */ /* 0x0001e80008000410 */
[----:B--2---:R-:W2:Y:S04]  /*f7f0*/  LDL.LU R159, [R1+0x434] ;  /* 0x00043400019f7983 */ /* 0x004ea80000300800 */
[----:B------:R1:W-:Y:S04]  /*f800*/  STS.U16 [R179+UR16+0x5900], R157 ;  /* 0x0059009db3007988 */ /* 0x0003e80008000410 */
[----:B0-----:R-:W3:Y:S04]  /*f810*/  LDL.LU R158, [R1+0x430] ;  /* 0x00043000019e7983 */ /* 0x001ee80000300800 */
[----:B------:R0:W-:Y:S04]  /*f820*/  STS.U16 [R179+UR16+0x5b00], R156 ;  /* 0x005b009cb3007988 */ /* 0x0001e80008000410 */
[----:B-1----:R-:W2:Y:S04]  /*f830*/  LDL.LU R157, [R1+0x28c] ;  /* 0x00028c00019d7983 */ /* 0x002ea80000300800 */
[----:B------:R1:W-:Y:S01]  /*f840*/  STS.U16 [R179+UR16+0x5d00], R155 ;  /* 0x005d009bb3007988 */ /* 0x0003e20008000410 */
[----:B0-----:R-:W-:-:S03]  /*f850*/  IMAD.MOV.U32 R156, RZ, RZ, R227 ;  /* 0x000000ffff9c7224 */ /* 0x001fc600078e00e3 */
[----:B------:R-:W2:Y:S04]  /*f860*/  LDL.LU R227, [R1+0x878] ;  /* 0x0008780001e37983 */ /* 0x000ea80000300800 */
[----:B------:R0:W-:Y:S01]  /*f870*/  STS.U16 [R179+UR16+0x5f00], R154 ;  /* 0x005f009ab3007988 */ /* 0x0001e20008000410 */
[----:B-1----:R-:W-:-:S03]  /*f880*/  IMAD.MOV.U32 R155, RZ, RZ, R239 ;  /* 0x000000ffff9b7224 */ /* 0x002fc600078e00ef */
[----:B------:R-:W2:Y:S04]  /*f890*/  LDL.LU R239, [R1+0x874] ;  /* 0x0008740001ef7983 */ /* 0x000ea80000300800 */
[----:B------:R1:W-:Y:S04]  /*f8a0*/  STS.U16 [R179+UR16+0x6100], R153 ;  /* 0x00610099b3007988 */ /* 0x0003e80008000410 */
[----:B0-----:R-:W3:Y:S04]  /*f8b0*/  LDL.LU R154, [R1+0x264] ;  /* 0x00026400019a7983 */ /* 0x001ee80000300800 */
[----:B------:R0:W-:Y:S04]  /*f8c0*/  STS.U16 [R179+UR16+0x6300], R152 ;  /* 0x00630098b3007988 */ /* 0x0001e80008000410 */
[----:B-1----:R-:W2:Y:S04]  /*f8d0*/  LDL.LU R153, [R1+0x424] ;  /* 0x0004240001997983 */ /* 0x002ea80000300800 */
        /* <DEDUP_REMOVED lines=14> */
[----:B-1----:R-:W2:Y:S04]  /*f9c0*/  LDL.LU R17, [R1+0x414] ;  /* 0x0004140001117983 */ /* 0x002ea80000300800 */
[----:B------:R0:W-:Y:S02]  /*f9d0*/  STS.U16 [R179+UR16+0x7300], R16 ;  /* 0x00730010b3007988 */ /* 0x0001e40008000410 */
[----:B0-----:R-:W0:Y:S01]  /*f9e0*/  LDC R179, c[0x0][0x23c] ;  /* 0x00008f00ffb37b82 */ /* 0x001e220000000800 */
[----:B------:R-:W-:-:S05]  /*f9f0*/  LOP3.LUT R16, R3, 0x20, RZ, 0x3c, !PT ;  /* 0x0000002003107812 */ /* 0x000fca00078e3cff */
[----:B------:R3:W-:Y:S04]  /*fa00*/  STS.U16 [R16+UR16+0x7500], R15 ;  /* 0x0075000f10007988 */ /* 0x0007e80008000410 */
[----:B------:R-:W-:Y:S04]  /*fa10*/  STS.U16 [R16+UR16+0x7700], R14 ;  /* 0x0077000e10007988 */ /* 0x000fe80008000410 */
[----:B------:R-:W-:Y:S04]  /*fa20*/  STS.U16 [R16+UR16+0x7900], R13 ;  /* 0x0079000d10007988 */ /* 0x000fe80008000410 */
[----:B------:R-:W-:Y:S01]  /*fa30*/  STS.U16 [R16+UR16+0x7b00], R12 ;  /* 0x007b000c10007988 */ /* 0x000fe20008000410 */
[----:B0-----:R-:W-:-:S03]  /*fa40*/  IMAD.SHL.U32 R179, R179, 0x20, RZ ;  /* 0x00000020b3b37824 */ /* 0x001fc600078e00ff */
[----:B------:R2:W-:Y:S01]  /*fa50*/  STS.U16 [R16+UR16+0x7d00], R11 ;  /* 0x007d000b10007988 */ /* 0x0005e20008000410 */
[----:B------:R0:W-:Y:S06]  /*fa60*/  MEMBAR.ALL.CTA ;  /* 0x0000000000007992 */ /* 0x0001ec0000008000 */
[----:B0-----:R-:W0:Y:S02]  /*fa70*/  FENCE.VIEW.ASYNC.S ;  /* 0x00000000000073c6 */ /* 0x001e240000000000 */
[----:B0-----:R-:W-:Y:S01]  /*fa80*/  BAR.SYNC.DEFER_BLOCKING 0x0 ;  /* 0x0000000000007b1d */ /* 0x001fe20000010000 */
[----:B----4-:R-:W-:-:S04]  /*fa90*/  LOP3.LUT R7, R7, R6, RZ, 0x3c, !PT ;  /* 0x0000000607077212 */ /* 0x010fc800078e3cff */
[----:B------:R-:W-:-:S04]  /*faa0*/  LOP3.LUT R6, R7, R6, RZ, 0x3c, !PT ;  /* 0x0000000607067212 */ /* 0x000fc800078e3cff */
[----:B------:R-:W-:-:S03]  /*fab0*/  LOP3.LUT R7, R7, R6, RZ, 0x3c, !PT ;  /* 0x0000000607077212 */ /* 0x000fc600078e3cff */
[----:B------:R-:W-:-:S05]  /*fac0*/  IMAD.WIDE R6, R179, 0x2, R6 ;  /* 0x00000002b3067825 */ /* 0x000fca00078e0206 */
[----:B------:R0:W-:Y:S04]  /*fad0*/  STL [R1+0x410], R6 ;  /* 0x0004100601007387 */ /* 0x0001e80000100800 */
[----:B------:R1:W-:Y:S01]  /*fae0*/  STL [R1+0x23c], R7 ;  /* 0x00023c0701007387 */ /* 0x0003e20000100800 */
[----:B---3--:R-:W-:Y:S02]  /*faf0*/  IMAD.MOV.U32 R15, RZ, RZ, R18 ;  /* 0x000000ffff0f7224 */ /* 0x008fe400078e0012 */
[----:B------:R-:W-:Y:S02]  /*fb00*/  IMAD.MOV.U32 R18, RZ, RZ, R20 ;  /* 0x000000ffff127224 */ /* 0x000fe400078e0014 */
[----:B------:R-:W-:Y:S02]  /*fb10*/  IMAD.MOV.U32 R20, RZ, RZ, R22 ;  /* 0x000000ffff147224 */ /* 0x000fe400078e0016 */
[----:B--2---:R-:W-:-:S02]  /*fb20*/  IMAD.MOV.U32 R16, RZ, RZ, R17 ;  /* 0x000000ffff107224 */ /* 0x004fc400078e0011 */
[----:B------:R-:W-:Y:S02]  /*fb30*/  IMAD.MOV.U32 R17, RZ, RZ, R19 ;  /* 0x000000ffff117224 */ /* 0x000fe400078e0013 */
[----:B------:R-:W-:Y:S02]  /*fb40*/  IMAD.MOV.U32 R19, RZ, RZ, R21 ;  /* 0x000000ffff137224 */ /* 0x000fe400078e0015 */
[----:B------:R-:W-:Y:S02]  /*fb50*/  IMAD.MOV.U32 R21, RZ, RZ, R23 ;  /* 0x000000ffff157224 */ /* 0x000fe400078e0017 */
[----:B------:R-:W-:Y:S02]  /*fb60*/  IMAD.MOV.U32 R22, RZ, RZ, R152 ;  /* 0x000000ffff167224 */ /* 0x000fe400078e0098 */
[----:B------:R-:W-:Y:S02]  /*fb70*/  IMAD.MOV.U32 R23, RZ, RZ, R153 ;  /* 0x000000ffff177224 */ /* 0x000fe400078e0099 */
[----:B------:R-:W-:-:S02]  /*fb80*/  IMAD.MOV.U32 R152, RZ, RZ, R154 ;  /* 0x000000ffff987224 */ /* 0x000fc400078e009a */
[----:B------:R-:W-:Y:S02]  /*fb90*/  IMAD.MOV.U32 R153, RZ, RZ, R8 ;  /* 0x000000ffff997224 */ /* 0x000fe400078e0008 */
[----:B------:R-:W-:Y:S02]  /*fba0*/  IMAD.MOV.U32 R154, RZ, RZ, R9 ;  /* 0x000000ffff9a7224 */ /* 0x000fe400078e0009 */
[----:B------:R-:W-:Y:S02]  /*fbb0*/  IMAD.MOV.U32 R8, RZ, RZ, R228 ;  /* 0x000000ffff087224 */ /* 0x000fe400078e00e4 */
[----:B------:R-:W-:Y:S01]  /*fbc0*/  IMAD.MOV.U32 R9, RZ, RZ, R193 ;  /* 0x000000ffff097224 */ /* 0x000fe200078e00c1 */
[----:B------:R-:W2:Y:S01]  /*fbd0*/  LDL.LU R228, [R1+0x870] ;  /* 0x0008700001e47983 */ /* 0x000ea20000300800 */
[----:B0-----:R-:W-:Y:S02]  /*fbe0*/  IMAD.MOV.U32 R6, RZ, RZ, R16 ;  /* 0x000000ffff067224 */ /* 0x001fe400078e0010 */
[----:B-1----:R-:W-:-:S02]  /*fbf0*/  IMAD.MOV.U32 R7, RZ, RZ, R15 ;  /* 0x000000ffff077224 */ /* 0x002fc400078e000f */
[----:B------:R-:W-:-:S04]  /*fc00*/  IMAD.WIDE R8, R179, 0x2, R8 ;  /* 0x00000002b3087825 */ /* 0x000fc800078e0208 */
[----:B------:R-:W-:Y:S01]  /*fc10*/  IMAD.WIDE R6, R179, 0x2, R6 ;  /* 0x00000002b3067825 */ /* 0x000fe200078e0206 */
[----:B------:R0:W-:Y:S03]  /*fc20*/  STL [R1+0x240], R8 ;  /* 0x0002400801007387 */ /* 0x0001e60000100800 */
[----:B------:R-:W-:Y:S02]  /*fc30*/  IMAD.MOV.U32 R16, RZ, RZ, R17 ;  /* 0x000000ffff107224 */ /* 0x000fe400078e0011 */
[----:B------:R-:W-:Y:S02]  /*fc40*/  IMAD.MOV.U32 R17, RZ, RZ, R19 ;  /* 0x000000ffff117224 */ /* 0x000fe400078e0013 */
[----:B------:R-:W-:Y:S01]  /*fc50*/  IMAD.MOV.U32 R19, RZ, RZ, R21 ;  /* 0x000000ffff137224 */ /* 0x000fe200078e0015 */
[----:B------:R1:W-:Y:S01]  /*fc60*/  STL [R1+0x414], R6 ;  /* 0x0004140601007387 */ /* 0x0003e20000100800 */
[----:B------:R-:W-:-:S02]  /*fc70*/  IMAD.MOV.U32 R21, RZ, RZ, R23 ;  /* 0x000000ffff157224 */ /* 0x000fc400078e0017 */
[----:B------:R-:W-:Y:S01]  /*fc80*/  IMAD.MOV.U32 R23, RZ, RZ, R153 ;  /* 0x000000ffff177224 */ /* 0x000fe200078e0099 */
[----:B------:R3:W-:Y:S01]  /*fc90*/  STL [R1+0x244], R7 ;  /* 0x0002440701007387 */ /* 0x0007e20000100800 */
[----:B------:R-:W-:-:S03]  /*fca0*/  IMAD.MOV.U32 R153, RZ, RZ, R155 ;  /* 0x000000ffff997224 */ /* 0x000fc600078e009b */
[----:B------:R-:W4:Y:S01]  /*fcb0*/  LDL.LU R155, [R1+0x274] ;  /* 0x00027400019b7983 */ /* 0x000f220000300800 */
[----:B------:R-:W-:Y:S02]  /*fcc0*/  IMAD.MOV.U32 R15, RZ, RZ, R18 ;  /* 0x000000ffff0f7224 */ /* 0x000fe400078e0012 */
[----:B------:R-:W-:Y:S02]  /*fcd0*/  IMAD.MOV.U32 R193, RZ, RZ, R9 ;  /* 0x000000ffffc17224 */ /* 0x000fe400078e0009 */
[----:B0-----:R-:W-:Y:S02]  /*fce0*/  IMAD.MOV.U32 R8, RZ, RZ, R4 ;  /* 0x000000ffff087224 */ /* 0x001fe400078e0004 */
[----:B------:R-:W-:Y:S02]  /*fcf0*/  IMAD.MOV.U32 R9, RZ, RZ, R194 ;  /* 0x000000ffff097224 */ /* 0x000fe400078e00c2 */
[----:B-1----:R-:W-:Y:S02]  /*fd00*/  IMAD.MOV.U32 R6, RZ, RZ, R16 ;  /* 0x000000ffff067224 */ /* 0x002fe400078e0010 */
[----:B---3--:R-:W-:-:S02]  /*fd10*/  IMAD.MOV.U32 R7, RZ, RZ, R15 ;  /* 0x000000ffff077224 */ /* 0x008fc400078e000f */
[----:B------:R-:W-:Y:S02]  /*fd20*/  IMAD.MOV.U32 R18, RZ, RZ, R20 ;  /* 0x000000ffff127224 */ /* 0x000fe400078e0014 */
[----:B------:R-:W-:Y:S02]  /*fd30*/  IMAD.MOV.U32 R20, RZ, RZ, R22 ;  /* 0x000000ffff147224 */ /* 0x000fe400078e0016 */
[----:B------:R-:W-:Y:S02]  /*fd40*/  IMAD.MOV.U32 R22, RZ, RZ, R152 ;  /* 0x000000ffff167224 */ /* 0x000fe400078e0098 */
[----:B------:R-:W-:-:S04]  /*fd50*/  IMAD.WIDE R8, R179, 0x2, R8 ;  /* 0x00000002b3087825 */ /* 0x000fc800078e0208 */
[----:B------:R-:W-:Y:S02]  /*fd60*/  IMAD.MOV.U32 R152, RZ, RZ, R154 ;  /* 0x000000ffff987224 */ /* 0x000fe400078e009a */
[----:B------:R-:W-:-:S04]  /*fd70*/  IMAD.WIDE R6, R179, 0x2, R6 ;  /* 0x00000002b3067825 */ /* 0x000fc800078e0206 */
[----:B------:R-:W-:Y:S02]  /*fd80*/  IMAD.MOV.U32 R154, RZ, RZ, R169 ;  /* 0x000000ffff9a7224 */ /* 0x000fe400078e00a9 */
[----:B------:R-:W3:Y:S01]  /*fd90*/  LDL.LU R169, [R1+0x2b4] ;  /* 0x0002b40001a97983 */ /* 0x000ee20000300800 */
[----:B------:R-:W-:Y:S02]  /*fda0*/  IMAD.MOV.U32 R16, RZ, RZ, R17 ;  /* 0x000000ffff107224 */ /* 0x000fe400078e0011 */
[----:B------:R-:W-:Y:S01]  /*fdb0*/  IMAD.MOV.U32 R15, RZ, RZ, R18 ;  /* 0x000000ffff0f7224 */ /* 0x000fe200078e0012 */
[----:B------:R-:W2:Y:S01]  /*fdc0*/  LDL.LU R4, [R1+0x86c] ;  /* 0x00086c0001047983 */ /* 0x000ea20000300800 */
[----:B------:R-:W-:-:S03]  /*fdd0*/  IMAD.MOV.U32 R194, RZ, RZ, R9 ;  /* 0x000000ffffc27224 */ /* 0x000fc600078e0009 */
[----:B------:R0:W-:Y:S01]  /*fde0*/  STL [R1+0x248], R8 ;  /* 0x0002480801007387 */ /* 0x0001e20000100800 */
[----:B------:R-:W-:-:S03]  /*fdf0*/  IMAD.MOV.U32 R17, RZ, RZ, R19 ;  /* 0x000000ffff117224 */ /* 0x000fc600078e0013 */
[----:B------:R1:W-:Y:S01]  /*fe00*/  STL [R1+0x418], R6 ;  /* 0x0004180601007387 */ /* 0x0003e20000100800 */
[----:B------:R-:W-:-:S03]  /*fe10*/  IMAD.MOV.U32 R18, RZ, RZ, R20 ;  /* 0x000000ffff127224 */ /* 0x000fc600078e0014 */
[----:B------:R1:W-:Y:S01]  /*fe20*/  STL [R1+0x24c], R7 ;  /* 0x00024c0701007387 */ /* 0x0003e20000100800 */
[----:B------:R-:W-:Y:S02]  /*fe30*/  IMAD.MOV.U32 R19, RZ, RZ, R21 ;  /* 0x000000ffff137224 */ /* 0x000fe400078e0015 */
[----:B0-----:R-:W-:Y:S02]  /*fe40*/  IMAD.MOV.U32 R8, RZ, RZ, R240 ;  /* 0x000000ffff087224 */ /* 0x001fe400078e00f0 */
[----:B------:R-:W-:Y:S02]  /*fe50*/  IMAD.MOV.U32 R9, RZ, RZ, R195 ;  /* 0x000000ffff097224 */ /* 0x000fe400078e00c3 */
[----:B-1----:R-:W-:Y:S02]  /*fe60*/  IMAD.MOV.U32 R6, RZ, RZ, R16 ;  /* 0x000000ffff067224 */ /* 0x002fe400078e0010 */
[----:B------:R-:W-:Y:S02]  /*fe70*/  IMAD.MOV.U32 R7, RZ, RZ, R15 ;  /* 0x000000ffff077224 */ /* 0x000fe400078e000f */
[----:B------:R-:W-:-:S02]  /*fe80*/  IMAD.MOV.U32 R20, RZ, RZ, R22 ;  /* 0x000000ffff147224 */ /* 0x000fc400078e0016 */
[----:B------:R-:W-:Y:S02]  /*fe90*/  IMAD.MOV.U32 R21, RZ, RZ, R23 ;  /* 0x000000ffff157224 */ /* 0x000fe400078e0017 */
[----:B------:R-:W-:Y:S02]  /*fea0*/  IMAD.MOV.U32 R22, RZ, RZ, R152 ;  /* 0x000000ffff167224 */ /* 0x000fe400078e0098 */
[----:B------:R-:W-:Y:S02]  /*feb0*/  IMAD.MOV.U32 R23, RZ, RZ, R154 ;  /* 0x000000ffff177224 */ /* 0x000fe400078e009a */
[----:B------:R-:W-:-:S04]  /*fec0*/  IMAD.WIDE R8, R179, 0x2, R8 ;  /* 0x00000002b3087825 */ /* 0x000fc800078e0208 */
[----:B------:R-:W-:Y:S02]  /*fed0*/  IMAD.MOV.U32 R152, RZ, RZ, R153 ;  /* 0x000000ffff987224 */ /* 0x000fe400078e0099 */
[----:B------:R-:W-:Y:S02]  /*fee0*/  IMAD.MOV.U32 R154, RZ, RZ, R229 ;  /* 0x000000ffff9a7224 */ /* 0x000fe400078e00e5 */
[----:B------:R-:W-:Y:S01]  /*fef0*/  IMAD.WIDE R6, R179, 0x2, R6 ;  /* 0x00000002b3067825 */ /* 0x000fe200078e0206 */
[----:B------:R-:W2:Y:S03]  /*ff00*/  LDL.LU R229, [R1+0x868] ;  /* 0x0008680001e57983 */ /* 0x000ea60000300800 */
[----:B------:R-:W-:Y:S02]  /*ff10*/  IMAD.MOV.U32 R16, RZ, RZ, R17 ;  /* 0x000000ffff107224 */ /* 0x000fe400078e0011 */
[----:B------:R-:W-:-:S02]  /*ff20*/  IMAD.MOV.U32 R15, RZ, RZ, R18 ;  /* 0x000000ffff0f7224 */ /* 0x000fc400078e0012 */
        /* <DEDUP_REMOVED lines=8> */
[----:B----4-:R-:W-:Y:S02]  /*ffb0*/  IMAD.MOV.U32 R153, RZ, RZ, R155 ;  /* 0x000000ffff997224 */ /* 0x010fe400078e009b */
[----:B------:R-:W4:Y:S04]  /*ffc0*/  LDL.LU R155, [R1+0x438] ;  /* 0x00043800019b7983 */ /* 0x000f280000300800 */
[----:B------:R-:W2:Y:S04]  /*ffd0*/  LDL.LU R240, [R1+0x864] ;  /* 0x0008640001f07983 */ /* 0x000ea80000300800 */
[----:B------:R0:W-:Y:S01]  /*ffe0*/  STL [R1+0x250], R8 ;  /* 0x0002500801007387 */ /* 0x0001e20000100800 */
[----:B------:R-:W-:-:S03]  /*fff0*/  IMAD.MOV.U32 R22, RZ, RZ, R153 ;  /* 0x000000ffff167224 */ /* 0x000fc600078e0099 */
[----:B------:R1:W-:Y:S01]  /*10000*/  STL [R1+0x41c], R6 ;  /* 0x00041c0601007387 */ /* 0x0003e20000100800 */
[----:B------:R-:W-:-:S03]  /*10010*/  IMAD.MOV.U32 R153, RZ, RZ, R154 ;  /* 0x000000ffff997224 */ /* 0x000fc600078e009a */
[----:B------:R3:W-:Y:S01]  /*10020*/  STL [R1+0x254], R7 ;  /* 0x0002540701007387 */ /* 0x0007e20000100800 */
[----:B0-----:R-:W-:Y:S02]  /*10030*/  IMAD.MOV.U32 R8, RZ, RZ, R231 ;  /* 0x000000ffff087224 */ /* 0x001fe400078e00e7 */
[----:B------:R-:W-:Y:S02]  /*10040*/  IMAD.MOV.U32 R9, RZ, RZ, R196 ;  /* 0x000000ffff097224 */ /* 0x000fe400078e00c4 */
[----:B-1----:R-:W-:Y:S02]  /*10050*/  IMAD.MOV.U32 R6, RZ, RZ, R16 ;  /* 0x000000ffff067224 */ /* 0x002fe400078e0010 */
[----:B---3--:R-:W-:Y:S02]  /*10060*/  IMAD.MOV.U32 R7, RZ, RZ, R15 ;  /* 0x000000ffff077224 */ /* 0x008fe400078e000f */
[----:B------:R-:W-:Y:S02]  /*10070*/  IMAD.MOV.U32 R154, RZ, RZ, R157 ;  /* 0x000000ffff9a7224 */ /* 0x000fe400078e009d */
[----:B------:R-:W-:-:S04]  /*10080*/  IMAD.WIDE R8, R179, 0x2, R8 ;  /* 0x00000002b3087825 */ /* 0x000fc800078e0208 */
[----:B------:R-:W-:Y:S02]  /*10090*/  IMAD.MOV.U32 R157, RZ, RZ, R162 ;  /* 0x000000ffff9d7224 */ /* 0x000fe400078e00a2 */
[----:B------:R-:W-:Y:S01]  /*100a0*/  IMAD.WIDE R6, R179, 0x2, R6 ;  /* 0x00000002b3067825 */ /* 0x000fe200078e0206 */
[----:B------:R-:W3:Y:S03]  /*100b0*/  LDL.LU R162, [R1+0x2a4] ;  /* 0x0002a40001a27983 */ /* 0x000ee60000300800 */
[----:B------:R-:W-:Y:S01]  /*100c0*/  IMAD.MOV.U32 R16, RZ, RZ, R17 ;  /* 0x000000ffff107224 */ /* 0x000fe200078e0011 */
[----:B------:R-:W2:Y:S01]  /*100d0*/  LDL.LU R230, [R1+0x860] ;  /* 0x0008600001e67983 */ /* 0x000ea20000300800 */
[----:B------:R-:W-:-:S03]  /*100e0*/  IMAD.MOV.U32 R15, RZ, RZ, R18 ;  /* 0x000000ffff0f7224 */ /* 0x000fc600078e0012 */
        /* <DEDUP_REMOVED lines=22> */
[----:B------:R-:W-:Y:S01]  /*10250*/  IMAD.MOV.U32 R18, RZ, RZ, R19 ;  /* 0x000000ffff127224 */ /* 0x000fe200078e0013 */
[----:B------:R-:W2:Y:S01]  /*10260*/  LDL.LU R165, [R1+0x2ac] ;  /* 0x0002ac0001a57983 */ /* 0x000ea20000300800 */
[----:B------:R-:W-:Y:S02]  /*10270*/  IMAD.MOV.U32 R19, RZ, RZ, R20 ;  /* 0x000000ffff137224 */ /* 0x000fe400078e0014 */
[----:B------:R-:W-:Y:S01]  /*10280*/  IMAD.MOV.U32 R20, RZ, RZ, R22 ;  /* 0x000000ffff147224 */ /* 0x000fe200078e0016 */
[----:B------:R-:W2:Y:S01]  /*10290*/  LDL.LU R232, [R1+0x858] ;  /* 0x0008580001e87983 */ /* 0x000ea20000300800 */
[----:B------:R-:W-:Y:S02]  /*102a0*/  IMAD.MOV.U32 R22, RZ, RZ, R23 ;  /* 0x000000ffff167224 */ /* 0x000fe400078e0017 */
[----:B------:R-:W-:Y:S01]  /*102b0*/  IMAD.MOV.U32 R23, RZ, RZ, R152 ;  /* 0x000000ffff177224 */ /* 0x000fe200078e0098 */
[----:B------:R0:W-:Y:S01]  /*102c0*/  STL [R1+0x260], R8 ;  /* 0x0002600801007387 */ /* 0x0001e20000100800 */
[----:B------:R-:W-:-:S03]  /*102d0*/  IMAD.MOV.U32 R152, RZ, RZ, R159 ;  /* 0x000000ffff987224 */ /* 0x000fc600078e009f */
[----:B------:R1:W-:Y:S04]  /*102e0*/  STL [R1+0x424], R6 ;  /* 0x0004240601007387 */ /* 0x0003e80000100800 */
[----:B------:R1:W-:Y:S04]  /*102f0*/  STL [R1+0x264], R7 ;  /* 0x0002640701007387 */ /* 0x0003e80000100800 */
[----:B------:R-:W4:Y:S01]  /*10300*/  LDL.LU R159, [R1+0x284] ;  /* 0x00028400019f7983 */ /* 0x000f220000300800 */
[----:B------:R-:W-:Y:S01]  /*10310*/  WARPGROUP.ARRIVE ;  /* 0x00000000000079c5 */ /* 0x000fe20000000000 */
[----:B------:R-:W-:-:S05]  /*10320*/  UMOV UR23, 0x80000020 ;  /* 0x8000002000177882 */ /* 0x000fca0000000000 */
[----:B------:R-:W-:Y:S01]  /*10330*/  HGMMA.64x256x16.F32 R24, gdesc[UR20].tnspA, R24, gsb0 ;  /* 0x23e00000141879f0 */ /* 0x000fe20008000818 */
[----:B------:R-:W-:Y:S02]  /*10340*/  IMAD.MOV.U32 R197, RZ, RZ, R9 ;  /* 0x000000ffffc57224 */ /* 0x000fe400078e0009 */
[----:B0-----:R-:W-:Y:S02]  /*10350*/  IMAD.MOV.U32 R8, RZ, RZ, R5 ;  /* 0x000000ffff087224 */ /* 0x001fe400078e0005 */
[----:B------:R-:W-:Y:S01]  /*10360*/  IMAD.MOV.U32 R9, RZ, RZ, R198 ;  /* 0x000000ffff097224 */ /* 0x000fe200078e00c6 */
[----:B------:R-:W2:Y:S01]  /*10370*/  LDL.LU R5, [R1+0x854] ;  /* 0x0008540001057983 */ /* 0x000ea20000300800 */
[----:B-1----:R-:W-:Y:S02]  /*10380*/  IMAD.MOV.U32 R6, RZ, RZ, R17 ;  /* 0x000000ffff067224 */ /* 0x002fe400078e0011 */
[----:B------:R-:W-:Y:S02]  /*10390*/  IMAD.MOV.U32 R7, RZ, RZ, R16 ;  /* 0x000000ffff077224 */ /* 0x000fe400078e0010 */
[----:B------:R-:W-:-:S04]  /*103a0*/  IMAD.WIDE R8, R179, 0x2, R8 ;  /* 0x00000002b3087825 */ /* 0x000fc800078e0208 */
[----:B------:R-:W-:Y:S01]  /*103b0*/  IMAD.WIDE R6, R179, 0x2, R6 ;  /* 0x00000002b3067825 */ /* 0x000fe200078e0206 */
[----:B------:R0:W-:Y:S03]  /*103c0*/  STL [R1+0x268], R8 ;  /* 0x0002680801007387 */ /* 0x0001e60000100800 */
[----:B------:R-:W-:Y:S02]  /*103d0*/  IMAD.MOV.U32 R17, RZ, RZ, R19 ;  /* 0x000000ffff117224 */ /* 0x000fe400078e0013 */
[----:B------:R-:W-:Y:S02]  /*103e0*/  IMAD.MOV.U32 R19, RZ, RZ, R22 ;  /* 0x000000ffff137224 */ /* 0x000fe400078e0016 */
[----:B------:R-:W-:Y:S01]  /*103f0*/  IMAD.MOV.U32 R22, RZ, RZ, R23 ;  /* 0x000000ffff167224 */ /* 0x000fe200078e0017 */
[----:B------:R1:W-:Y:S04]  /*10400*/  STL [R1+0x428], R6 ;  /* 0x0004280601007387 */ /* 0x0003e80000100800 */
[----:B------:R1:W-:Y:S01]  /*10410*/  STL [R1+0x26c], R7 ;  /* 0x00026c0701007387 */ /* 0x0003e20000100800 */
[----:B------:R-:W-:-:S02]  /*10420*/  IMAD.MOV.U32 R198, RZ, RZ, R9 ;  /* 0x000000ffffc67224 */ /* 0x000fc400078e0009 */
[----:B0-----:R-:W-:Y:S02]  /*10430*/  IMAD.MOV.U32 R8, RZ, RZ, R213 ;  /* 0x000000ffff087224 */ /* 0x001fe400078e00d5 */
[----:B------:R-:W-:Y:S02]  /*10440*/  IMAD.MOV.U32 R9, RZ, RZ, R199 ;  /* 0x000000ffff097224 */ /* 0x000fe400078e00c7 */
[----:B-1----:R-:W-:Y:S02]  /*10450*/  IMAD.MOV.U32 R6, RZ, RZ, R18 ;  /* 0x000000ffff067224 */ /* 0x002fe400078e0012 */
[----:B------:R-:W-:Y:S02]  /*10460*/  IMAD.MOV.U32 R7, RZ, RZ, R17 ;  /* 0x000000ffff077224 */ /* 0x000fe400078e0011 */
[----:B------:R-:W-:-:S04]  /*10470*/  IMAD.WIDE R8, R179, 0x2, R8 ;  /* 0x00000002b3087825 */ /* 0x000fc800078e0208 */
[----:B------:R-:W-:-:S04]  /*10480*/  IMAD.WIDE R6, R179, 0x2, R6 ;  /* 0x00000002b3067825 */ /* 0x000fc800078e0206 */
[----:B------:R-:W-:Y:S02]  /*10490*/  IMAD.MOV.U32 R199, RZ, RZ, R9 ;  /* 0x000000ffffc77224 */ /* 0x000fe400078e0009 */
[----:B----4-:R-:W-:Y:S02]  /*104a0*/  IMAD.MOV.U32 R23, RZ, RZ, R159 ;  /* 0x000000ffff177224 */ /* 0x010fe400078e009f */
[----:B------:R-:W-:Y:S02]  /*104b0*/  IMAD.MOV.U32 R159, RZ, RZ, R168 ;  /* 0x000000ffff9f7224 */ /* 0x000fe400078e00a8 */
[----:B------:R-:W-:Y:S02]  /*104c0*/  IMAD.MOV.U32 R168, RZ, RZ, R169 ;  /* 0x000000ffffa87224 */ /* 0x000fe400078e00a9 */
[----:B------:R-:W4:Y:S01]  /*104d0*/  LDL.LU R169, [R1+0x44c] ;  /* 0x00044c0001a97983 */ /* 0x000f220000300800 */
[----:B------:R-:W-:Y:S02]  /*104e0*/  WARPGROUP.DEPBAR.LE gsb0, 0x0 ;  /* 0x00008000000079c5 */ /* 0x000fe40000010000 */
[----:B------:R-:W-:Y:S01]  /*104f0*/  WARPGROUP.ARRIVE ;  /* 0x00000000000079c5 */ /* 0x000fe20000000000 */
[----:B------:R-:W4:Y:S05]  /*10500*/  LDL.LU R213, [R1+0x850] ;  /* 0x0008500001d57983 */ /* 0x000f2a0000300800 */
[----:B------:R-:W-:Y:S01]  /*10510*/  HGMMA.64x256x16.F32 R24, gdesc[UR8].tnspA, R24, gsb0 ;  /* 0x23e00000081879f0 */ /* 0x000fe20008000818 */
[----:B------:R0:W-:Y:S04]  /*10520*/  STL [R1+0x270], R8 ;  /* 0x0002700801007387 */ /* 0x0001e80000100800 */
[----:B------:R1:W-:Y:S04]  /*10530*/  STL [R1+0x42c], R6 ;  /* 0x00042c0601007387 */ /* 0x0003e80000100800 */
[----:B------:R3:W-:Y:S01]  /*10540*/  STL [R1+0x274], R7 ;  /* 0x0002740701007387 */ /* 0x0007e20000100800 */
[----:B0-----:R-:W-:-:S02]  /*10550*/  IMAD.MOV.U32 R8, RZ, RZ, R19 ;  /* 0x000000ffff087224 */ /* 0x001fc400078e0013 */
[----:B------:R-:W-:Y:S02]  /*10560*/  IMAD.MOV.U32 R9, RZ, RZ, R200 ;  /* 0x000000ffff097224 */ /* 0x000fe400078e00c8 */
[----:B-1----:R-:W-:Y:S02]  /*10570*/  IMAD.MOV.U32 R6, RZ, RZ, R21 ;  /* 0x000000ffff067224 */ /* 0x002fe400078e0015 */
[----:B---3--:R-:W-:Y:S02]  /*10580*/  IMAD.MOV.U32 R7, RZ, RZ, R20 ;  /* 0x000000ffff077224 */ /* 0x008fe400078e0014 */
[----:B------:R-:W-:-:S04]  /*10590*/  IMAD.WIDE R8, R179, 0x2, R8 ;  /* 0x00000002b3087825 */ /* 0x000fc800078e0208 */
[----:B------:R-:W-:Y:S01]  /*105a0*/  IMAD.WIDE R6, R179, 0x2, R6 ;  /* 0x00000002b3067825 */ /* 0x000fe200078e0206 */
[----:B------:R0:W-:Y:S03]  /*105b0*/  STL [R1+0x278], R8 ;  /* 0x0002780801007387 */ /* 0x0001e60000100800 */
[----:B------:R-:W-:Y:S01]  /*105c0*/  IMAD.MOV.U32 R200, RZ, RZ, R9 ;  /* 0x000000ffffc87224 */ /* 0x000fe200078e0009 */
        /* <DEDUP_REMOVED lines=35> */
[----:B------:R-:W-:-:S04]  /*10800*/  IMAD.WIDE R8, R179, 0x2, R8 ;  /* 0x00000002b3087825 */ /* 0x000fc800078e0208 */
[----:B---3--:R-:W-:Y:S01]  /*10810*/  IMAD.MOV.U32 R7, RZ, RZ, R160 ;  /* 0x000000ffff077224 */ /* 0x008fe200078e00a0 */
[----:B------:R0:W-:Y:S01]  /*10820*/  STL [R1+0x298], R8 ;  /* 0x0002980801007387 */ /* 0x0001e20000100800 */
[----:B------:R-:W-:Y:S02]  /*10830*/  IMAD.MOV.U32 R204, RZ, RZ, R9 ;  /* 0x000000ffffcc7224 */ /* 0x000fe400078e0009 */
[----:B------:R-:W-:-:S05]  /*10840*/  IMAD.WIDE R6, R179, 0x2, R6 ;  /* 0x00000002b3067825 */ /* 0x000fca00078e0206 */
[----:B------:R1:W-:Y:S01]  /*10850*/  STL [R1+0x440], R6 ;  /* 0x0004400601007387 */ /* 0x0003e20000100800 */
[----:B0-----:R-:W-:Y:S02]  /*10860*/  IMAD.MOV.U32 R8, RZ, RZ, R161 ;  /* 0x000000ffff087224 */ /* 0x001fe400078e00a1 */
[----:B------:R-:W-:Y:S01]  /*10870*/  IMAD.MOV.U32 R9, RZ, RZ, R205 ;  /* 0x000000ffff097224 */ /* 0x000fe200078e00cd */
[----:B------:R0:W-:Y:S01]  /*10880*/  STL [R1+0x29c], R7 ;  /* 0x00029c0701007387 */ /* 0x0001e20000100800 */
[----:B------:R-:W-:-:S04]  /*10890*/  IMAD.WIDE R8, R179, 0x2, R8 ;  /* 0x00000002b3087825 */ /* 0x000fc800078e0208 */
[----:B-1----:R-:W-:Y:S02]  /*108a0*/  IMAD.MOV.U32 R6, RZ, RZ, R163 ;  /* 0x000000ffff067224 */ /* 0x002fe400078e00a3 */
[----:B0-----:R-:W-:Y:S01]  /*108b0*/  IMAD.MOV.U32 R7, RZ, RZ, R162 ;  /* 0x000000ffff077224 */ /* 0x001fe200078e00a2 */
        /* <DEDUP_REMOVED lines=8> */
[----:B--2---:R-:W-:Y:S02]  /*10940*/  IMAD.MOV.U32 R6, RZ, RZ, R166 ;  /* 0x000000ffff067224 */ /* 0x004fe400078e00a6 */
[----:B0-----:R-:W-:Y:S01]  /*10950*/  IMAD.MOV.U32 R7, RZ, RZ, R165 ;  /* 0x000000ffff077224 */ /* 0x001fe200078e00a5 */
[----:B------:R0:W-:Y:S01]  /*10960*/  STL [R1+0x2a8], R8 ;  /* 0x0002a80801007387 */ /* 0x0001e20000100800 */
[----:B------:R-:W-:Y:S02]  /*10970*/  IMAD.MOV.U32 R206, RZ, RZ, R9 ;  /* 0x000000ffffce7224 */ /* 0x000fe400078e0009 */
[----:B------:R-:W-:-:S04]  /*10980*/  IMAD.WIDE R6, R179, 0x2, R6 ;  /* 0x00000002b3067825 */ /* 0x000fc800078e0206 */
[----:B0-----:R-:W-:Y:S02]  /*10990*/  IMAD.MOV.U32 R8, RZ, RZ, R167 ;  /* 0x000000ffff087224 */ /* 0x001fe400078e00a7 */
[----:B------:R-:W-:Y:S01]  /*109a0*/  IMAD.MOV.U32 R9, RZ, RZ, R207 ;  /* 0x000000ffff097224 */ /* 0x000fe200078e00cf */
[----:B------:R-:W-:Y:S01]  /*109b0*/  STL [R1+0x448], R6 ;  /* 0x0004480601007387 */ /* 0x000fe20000100800 */
[----:B------:R-:W-:-:S03]  /*109c0*/  IMAD.WIDE R8, R179, 0x2, R8 ;  /* 0x00000002b3087825 */ /* 0x000fc600078e0208 */
[----:B------:R0:W-:Y:S01]  /*109d0*/  STL [R1+0x2ac], R7 ;  /* 0x0002ac0701007387 */ /* 0x0001e20000100800 */
[----:B------:R-:W-:-:S03]  /*109e0*/  IMAD.MOV.U32 R207, RZ, RZ, R9 ;  /* 0x000000ffffcf7224 */ /* 0x000fc600078e0009 */
[----:B------:R1:W-:Y:S01]  /*109f0*/  STL [R1+0x2b0], R8 ;  /* 0x0002b00801007387 */ /* 0x0003e20000100800 */
[----:B0-----:R-:W-:Y:S02]  /*10a00*/  IMAD.MOV.U32 R7, RZ, RZ, R168 ;  /* 0x000000ffff077224 */ /* 0x001fe400078e00a8 */
[----:B-1----:R-:W-:Y:S02]  /*10a10*/  IMAD.MOV.U32 R8, RZ, RZ, R172 ;  /* 0x000000ffff087224 */ /* 0x002fe400078e00ac */
[----:B------:R-:W-:Y:S02]  /*10a20*/  IMAD.MOV.U32 R9, RZ, RZ, R208 ;  /* 0x000000ffff097224 */ /* 0x000fe400078e00d0 */
[----:B------:R-:W-:-:S04]  /*10a30*/  IMAD.WIDE R8, R179, 0x2, R8 ;  /* 0x00000002b3087825 */ /* 0x000fc800078e0208 */
[----:B------:R-:W-:Y:S01]  /*10a40*/  IMAD.MOV.U32 R208, RZ, RZ, R9 ;  /* 0x000000ffffd07224 */ /* 0x000fe200078e0009 */
[----:B------:R-:W-:Y:S02]  /*10a50*/  WARPGROUP.DEPBAR.LE gsb0, 0x0 ;  /* 0x00008000000079c5 */ /* 0x000fe40000010000 */
[----:B----4-:R-:W-:-:S04]  /*10a60*/  IMAD.MOV.U32 R6, RZ, RZ, R169 ;  /* 0x000000ffff067224 */ /* 0x010fc800078e00a9 */
[----:B------:R-:W-:-:S05]  /*10a70*/  IMAD.WIDE R6, R179, 0x2, R6 ;  /* 0x00000002b3067825 */ /* 0x000fca00078e0206 */
[----:B------:R0:W-:Y:S04]  /*10a80*/  STL [R1+0x44c], R6 ;  /* 0x00044c0601007387 */ /* 0x0001e80000100800 */
[----:B------:R1:W-:Y:S04]  /*10a90*/  STL [R1+0x2b4], R7 ;  /* 0x0002b40701007387 */ /* 0x0003e80000100800 */
[----:B------:R2:W-:Y:S01]  /*10aa0*/  STL [R1+0x2b8], R8 ;  /* 0x0002b80801007387 */ /* 0x0005e20000100800 */
[----:B0-----:R-:W-:Y:S02]  /*10ab0*/  IMAD.MOV.U32 R6, RZ, RZ, R174 ;  /* 0x000000ffff067224 */ /* 0x001fe400078e00ae */
[----:B-1----:R-:W-:-:S02]  /*10ac0*/  IMAD.MOV.U32 R7, RZ, RZ, R173 ;  /* 0x000000ffff077224 */ /* 0x002fc400078e00ad */
[----:B------:R-:W-:-:S04]  /*10ad0*/  IMAD.WIDE R6, R179, 0x2, R6 ;  /* 0x00000002b3067825 */ /* 0x000fc800078e0206 */
[----:B--2---:R-:W-:Y:S02]  /*10ae0*/  IMAD.MOV.U32 R8, RZ, RZ, R171 ;  /* 0x000000ffff087224 */ /* 0x004fe400078e00ab */
[----:B------:R-:W-:Y:S01]  /*10af0*/  IMAD.MOV.U32 R9, RZ, RZ, R209 ;  /* 0x000000ffff097224 */ /* 0x000fe200078e00d1 */
[----:B------:R-:W-:Y:S01]  /*10b00*/  STL [R1+0x450], R6 ;  /* 0x0004500601007387 */ /* 0x000fe20000100800 */
[----:B------:R-:W-:-:S03]  /*10b10*/  IMAD.WIDE R8, R179, 0x2, R8 ;  /* 0x00000002b3087825 */ /* 0x000fc600078e0208 */
[----:B------:R-:W-:Y:S04]  /*10b20*/  STL [R1+0x2bc], R7 ;  /* 0x0002bc0701007387 */ /* 0x000fe80000100800 */
[----:B------:R-:W-:Y:S04]  /*10b30*/  STL [R1+0x2c0], R8 ;  /* 0x0002c00801007387 */ /* 0x000fe80000100800 */
[----:B------:R-:W-:Y:S04]  /*10b40*/  STL.64 [R1], R24 ;  /* 0x0000001801007387 */ /* 0x000fe80000100a00 */
        /* <DEDUP_REMOVED lines=62> */
[----:B------:R0:W-:Y:S04]  /*10f30*/  STL.64 [R1+0x1f8], R150 ;  /* 0x0001f89601007387 */ /* 0x0001e80000100a00 */
[----:B0-----:R-:W2:Y:S04]  /*10f40*/  LDL.LU.64 R150, [R1+0x848] ;  /* 0x0008480001967983 */ /* 0x001ea80000300a00 */
[----:B------:R-:W3:Y:S01]  /*10f50*/  LDL.LU.64 R148, [R1+0x840] ;  /* 0x0008400001947983 */ /* 0x000ee20000300a00 */
[----:B------:R-:W-:-:S03]  /*10f60*/  IMAD.MOV.U32 R19, RZ, RZ, R139 ;  /* 0x000000ffff137224 */ /* 0x000fc600078e008b */
[----:B------:R-:W4:Y:S01]  /*10f70*/  LDL.LU.64 R146, [R1+0x838] ;  /* 0x0008380001927983 */ /* 0x000f220000300a00 */
        /* <DEDUP_REMOVED lines=13> */
[----:B------:R-:W4:Y:S04]  /*11050*/  LDL.LU.64 R132, [R1+0x800] ;  /* 0x0008000001847983 */ /* 0x000f280000300a00 */
[----:B------:R-:W4:Y:S04]  /*11060*/  LDL.LU.64 R130, [R1+0x7f8] ;  /* 0x0007f80001827983 */ /* 0x000f280000300a00 */
[----:B------:R-:W4:Y:S04]  /*11070*/  LDL.LU.64 R128, [R1+0x7f0] ;  /* 0x0007f00001807983 */ /* 0x000f280000300a00 */
[----:B------:R-:W4:Y:S04]  /*11080*/  LDL.LU.64 R126, [R1+0x7e8] ;  /* 0x0007e800017e7983 */ /* 0x000f280000300a00 */
[----:B------:R-:W4:Y:S04]  /*11090*/  LDL.LU.64 R124, [R1+0x7e0] ;  /* 0x0007e000017c7983 */ /* 0x000f280000300a00 */
[----:B------:R-:W4:Y:S04]  /*110a0*/  LDL.LU.64 R122, [R1+0x7d8] ;  /* 0x0007d800017a7983 */ /* 0x000f280000300a00 */
[----:B------:R-:W4:Y:S04]  /*110b0*/  LDL.LU.64 R120, [R1+0x7d0] ;  /* 0x0007d00001787983 */ /* 0x000f280000300a00 */
[----:B------:R-:W4:Y:S04]  /*110c0*/  LDL.LU.64 R118, [R1+0x7c8] ;  /* 0x0007c80001767983 */ /* 0x000f280000300a00 */
        /* <DEDUP_REMOVED lines=41> */
[----:B------:R-:W-:Y:S02]  /*11360*/  IMAD.MOV.U32 R209, RZ, RZ, R9 ;  /* 0x000000ffffd17224 */ /* 0x000fe400078e0009 */
[----:B------:R-:W-:Y:S01]  /*11370*/  IMAD.MOV.U32 R177, RZ, RZ, R49 ;  /* 0x000000ffffb17224 */ /* 0x000fe200078e0031 */
[----:B------:R-:W4:Y:S01]  /*11380*/  LDL.LU.64 R52, [R1+0x6c0] ;  /* 0x0006c00001347983 */ /* 0x000f220000300a00 */
[----:B------:R-:W-:Y:S02]  /*11390*/  IMAD.MOV.U32 R175, RZ, RZ, R48 ;  /* 0x000000ffffaf7224 */ /* 0x000fe400078e0030 */
[----:B------:R-:W-:Y:S01]  /*113a0*/  IMAD.MOV.U32 R9, RZ, RZ, R170 ;  /* 0x000000ffff097224 */ /* 0x000fe200078e00aa */
[----:B------:R-:W4:Y:S01]  /*113b0*/  LDL.LU.64 R50, [R1+0x6b8] ;  /* 0x0006b80001327983 */ /* 0x000f220000300a00 */
[----:B------:R-:W-:Y:S02]  /*113c0*/  IMAD.MOV.U32 R174, RZ, RZ, R47 ;  /* 0x000000ffffae7224 */ /* 0x000fe400078e002f */
[----:B------:R-:W-:Y:S01]  /*113d0*/  IMAD.MOV.U32 R172, RZ, RZ, R46 ;  /* 0x000000ffffac7224 */ /* 0x000fe200078e002e */
[----:B------:R-:W4:Y:S01]  /*113e0*/  LDL.LU.64 R48, [R1+0x6b0] ;  /* 0x0006b00001307983 */ /* 0x000f220000300a00 */
[----:B------:R-:W-:-:S02]  /*113f0*/  IMAD.MOV.U32 R170, RZ, RZ, R45 ;  /* 0x000000ffffaa7224 */ /* 0x000fc400078e002d */
        /* <DEDUP_REMOVED lines=20> */
[----:B------:R-:W-:-:S03]  /*11540*/  IMAD.WIDE R6, R179, 0x2, R6 ;  /* 0x00000002b3067825 */ /* 0x000fc600078e0206 */
[----:B------:R-:W4:Y:S01]  /*11550*/  LDL.LU.64 R32, [R1+0x670] ;  /* 0x0006700001207983 */ /* 0x000f220000300a00 */
[----:B------:R-:W-:Y:S02]  /*11560*/  IMAD.MOV.U32 R158, RZ, RZ, R31 ;  /* 0x000000ffff9e7224 */ /* 0x000fe400078e001f */
        /* <DEDUP_REMOVED lines=9> */
[----:B------:R-:W-:-:S03]  /*11600*/  IMAD.MOV.U32 R11, RZ, RZ, R24 ;  /* 0x000000ffff0b7224 */ /* 0x000fc600078e0018 */
[----:B------:R-:W4:Y:S04]  /*11610*/  LDL.LU.64 R24, [R1+0x650] ;  /* 0x0006500001187983 */ /* 0x000f280000300a00 */
[----:B------:R-:W-:Y:S04]  /*11620*/  STL [R1+0x454], R6 ;  /* 0x0004540601007387 */ /* 0x000fe80000100800 */
[----:B------:R0:W-:Y:S02]  /*11630*/  STL [R1+0x2c4], R7 ;  /* 0x0002c40701007387 */ /* 0x0001e40000100800 */
[----:B0-----:R-:W-:-:S02]  /*11640*/  IMAD.MOV.U32 R7, RZ, RZ, R8 ;  /* 0x000000ffff077224 */ /* 0x001fc400078e0008 */
[----:B------:R-:W-:Y:S02]  /*11650*/  IMAD.MOV.U32 R8, RZ, RZ, R9 ;  /* 0x000000ffff087224 */ /* 0x000fe400078e0009 */
[----:B------:R-:W-:Y:S02]  /*11660*/  IMAD.MOV.U32 R9, RZ, RZ, R210 ;  /* 0x000000ffff097224 */ /* 0x000fe400078e00d2 */
[----:B------:R-:W-:-:S04]  /*11670*/  IMAD.WIDE R8, R179, 0x2, R8 ;  /* 0x00000002b3087825 */ /* 0x000fc800078e0208 */
[----:B---3--:R-:W-:Y:S02]  /*11680*/  IMAD.MOV.U32 R6, RZ, RZ, R148 ;  /* 0x000000ffff067224 */ /* 0x008fe400078e0094 */
[----:B------:R-:W4:Y:S03]  /*11690*/  LDL.LU R148, [R1+0x64c] ;  /* 0x00064c0001947983 */ /* 0x000f260000300800 */
[----:B------:R-:W-:-:S04]  /*116a0*/  LOP3.LUT R7, R7, R6, RZ, 0x3c, !PT ;  /* 0x0000000607077212 */ /* 0x000fc800078e3cff */
[----:B------:R-:W-:-:S04]  /*116b0*/  LOP3.LUT R6, R7, R6, RZ, 0x3c, !PT ;  /* 0x0000000607067212 */ /* 0x000fc800078e3cff */
[----:B------:R-:W-:Y:S01]  /*116c0*/  LOP3.LUT R7, R7, R6, RZ, 0x3c, !PT ;  /* 0x0000000607077212 */ /* 0x000fe200078e3cff */
[----:B------:R-:W-:Y:S02]  /*116d0*/  STL [R1+0x2c8], R8 ;  /* 0x0002c80801007387 */ /* 0x000fe40000100800 */
[----:B------:R-:W-:-:S05]  /*116e0*/  IMAD.WIDE R6, R179, 0x2, R6 ;  /* 0x00000002b3067825 */ /* 0x000fca00078e0206 */
[----:B------:R0:W-:Y:S04]  /*116f0*/  STL [R1+0x458], R6 ;  /* 0x0004580601007387 */ /* 0x0001e80000100800 */
[----:B------:R2:W-:Y:S01]  /*11700*/  STL [R1+0x2cc], R7 ;  /* 0x0002cc0701007387 */ /* 0x0005e20000100800 */
[----:B0-----:R-:W-:Y:S02]  /*11710*/  IMAD.MOV.U32 R6, RZ, RZ, R149 ;  /* 0x000000ffff067224 */ /* 0x001fe400078e0095 */
[----:B--2---:R-:W-:Y:S01]  /*11720*/  IMAD.MOV.U32 R7, RZ, RZ, R150 ;  /* 0x000000ffff077224 */ /* 0x004fe200078e0096 */
[----:B------:R-:W4:Y:S04]  /*11730*/  LDL.LU R149, [R1+0x648] ;  /* 0x0006480001957983 */ /* 0x000f280000300800 */
[-C--:B------:R-:W-:Y:S01]  /*11740*/  LOP3.LUT R7, R7, R6.reuse, RZ, 0x3c, !PT ;  /* 0x0000000607077212 */ /* 0x080fe200078e3cff */
[----:B------:R-:W-:Y:S01]  /*11750*/  IMAD.MOV.U32 R210, RZ, RZ, R9 ;  /* 0x000000ffffd27224 */ /* 0x000fe200078e0009 */
[----:B------:R-:W4:Y:S02]  /*11760*/  LDL.LU R150, [R1+0x644] ;  /* 0x0006440001967983 */ /* 0x000f240000300800 */
[----:B------:R-:W-:Y:S01]  /*11770*/  LOP3.LUT R6, R7, R6, RZ, 0x3c, !PT ;  /* 0x0000000607067212 */ /* 0x000fe200078e3cff */
[----:B------:R-:W-:-:S02]  /*11780*/  IMAD.MOV.U32 R8, RZ, RZ, R151 ;  /* 0x000000ffff087224 */ /* 0x000fc400078e0097 */
[----:B------:R-:W-:Y:S01]  /*11790*/  IMAD.MOV.U32 R9, RZ, RZ, R211 ;  /* 0x000000ffff097224 */ /* 0x000fe200078e00d3 */
[----:B------:R-:W-:Y:S01]  /*117a0*/  LOP3.LUT R7, R7, R6, RZ, 0x3c, !PT ;  /* 0x0000000607077212 */ /* 0x000fe200078e3cff */
[----:B------:R-:W4:Y:S01]  /*117b0*/  LDL.LU R151, [R1+0x640] ;  /* 0x0006400001977983 */ /* 0x000f220000300800 */
[----:B------:R-:W-:-:S04]  /*117c0*/  IMAD.WIDE R8, R179, 0x2, R8 ;  /* 0x00000002b3087825 */ /* 0x000fc800078e0208 */
[----:B------:R-:W-:Y:S01]  /*117d0*/  IMAD.WIDE R6, R179, 0x2, R6 ;  /* 0x00000002b3067825 */ /* 0x000fe200078e0206 */
[----:B------:R-:W-:Y:S04]  /*117e0*/  STL [R1+0x2d0], R8 ;  /* 0x0002d00801007387 */ /* 0x000fe80000100800 */
[----:B------:R-:W-:Y:S04]  /*117f0*/  STL [R1+0x45c], R6 ;  /* 0x00045c0601007387 */ /* 0x000fe80000100800 */
[----:B------:R0:W-:Y:S04]  /*11800*/  STL [R1+0x2d4], R7 ;  /* 0x0002d40701007387 */ /* 0x0001e80000100800 */
[----:B0-----:R-:W2:Y:S01]  /*11810*/  LDL.LU R7, [R1+0x2dc] ;  /* 0x0002dc0001077983 */ /* 0x001ea20000300800 */
[----:B------:R-:W-:-:S02]  /*11820*/  IMAD.MOV.U32 R211, RZ, RZ, R9 ;  /* 0x000000ffffd37224 */ /* 0x000fc400078e0009 */
[----:B------:R-:W-:Y:S02]  /*11830*/  IMAD.MOV.U32 R8, RZ, RZ, R180 ;  /* 0x000000ffff087224 */ /* 0x000fe400078e00b4 */
[----:B------:R-:W-:Y:S01]  /*11840*/  IMAD.MOV.U32 R9, RZ, RZ, R212 ;  /* 0x000000ffff097224 */ /* 0x000fe200078e00d4 */
[----:B------:R-:W3:Y:S01]  /*11850*/  LDL.LU R180, [R1+0x63c] ;  /* 0x00063c0001b47983 */ /* 0x000ee20000300800 */
[----:B------:R-:W-:-:S05]  /*11860*/  IMAD.WIDE R8, R179, 0x2, R8 ;  /* 0x00000002b3087825 */ /* 0x000fca00078e0208 */
[----:B------:R-:W-:Y:S01]  /*11870*/  STL [R1+0x2d8], R8 ;  /* 0x0002d80801007387 */ /* 0x000fe20000100800 */
[----:B--2---:R-:W-:Y:S02]  /*11880*/  IMAD.MOV.U32 R6, RZ, RZ, R7 ;  /* 0x000000ffff067224 */ /* 0x004fe400078e0007 */
[----:B------:R-:W-:Y:S02]  /*11890*/  IMAD.MOV.U32 R7, RZ, RZ, R213 ;  /* 0x000000ffff077224 */ /* 0x000fe400078e00d5 */
[----:B------:R-:W-:-:S04]  /*118a0*/  IMAD.WIDE R6, R179, 0x2, R6 ;  /* 0x00000002b3067825 */ /* 0x000fc800078e0206 */
[----:B------:R-:W-:Y:S01]  /*118b0*/  IMAD.MOV.U32 R213, RZ, RZ, R7 ;  /* 0x000000ffffd57224 */ /* 0x000fe200078e0007 */
[----:B------:R0:W-:Y:S04]  /*118c0*/  STL [R1+0x2dc], R6 ;  /* 0x0002dc0601007387 */ /* 0x0001e80000100800 */
[----:B0-----:R-:W2:Y:S04]  /*118d0*/  LDL.LU R6, [R1+0x2e4] ;  /* 0x0002e40001067983 */ /* 0x001ea80000300800 */
[----:B------:R-:W2:Y:S01]  /*118e0*/  LDL.LU R7, [R1+0x460] ;  /* 0x0004600001077983 */ /* 0x000ea20000300800 */
[----:B------:R-:W-:-:S02]  /*118f0*/  IMAD.MOV.U32 R212, RZ, RZ, R9 ;  /* 0x000000ffffd47224 */ /* 0x000fc400078e0009 */
[----:B------:R-:W-:Y:S02]  /*11900*/  IMAD.MOV.U32 R8, RZ, RZ, R241 ;  /* 0x000000ffff087224 */ /* 0x000fe400078e00f1 */
[----:B------:R-:W-:Y:S01]  /*11910*/  IMAD.MOV.U32 R9, RZ, RZ, R214 ;  /* 0x000000ffff097224 */ /* 0x000fe200078e00d6 */
[----:B------:R-:W4:Y:S01]  /*11920*/  LDL.LU R241, [R1+0x638] ;  /* 0x0006380001f17983 */ /* 0x000f220000300800 */
[----:B------:R-:W-:-:S05]  /*11930*/  IMAD.WIDE R8, R179, 0x2, R8 ;  /* 0x00000002b3087825 */ /* 0x000fca00078e0208 */
[----:B------:R-:W-:Y:S01]  /*11940*/  STL [R1+0x2e0], R8 ;  /* 0x0002e00801007387 */ /* 0x000fe20000100800 */
[----:B--2---:R-:W-:-:S04]  /*11950*/  LOP3.LUT R7, R7, R6, RZ, 0x3c, !PT ;  /* 0x0000000607077212 */ /* 0x004fc800078e3cff */
[----:B------:R-:W-:-:S04]  /*11960*/  LOP3.LUT R6, R7, R6, RZ, 0x3c, !PT ;  /* 0x0000000607067212 */ /* 0x000fc800078e3cff */
[----:B------:R-:W-:-:S03]  /*11970*/  LOP3.LUT R7, R7, R6, RZ, 0x3c, !PT ;  /* 0x0000000607077212 */ /* 0x000fc600078e3cff */
[----:B------:R-:W-:-:S05]  /*11980*/  IMAD.WIDE R6, R179, 0x2, R6 ;  /* 0x00000002b3067825 */ /* 0x000fca00078e0206 */
[----:B------:R0:W-:Y:S04]  /*11990*/  STL [R1+0x460], R6 ;  /* 0x0004600601007387 */ /* 0x0001e80000100800 */
[----:B------:R1:W-:Y:S04]  /*119a0*/  STL [R1+0x2e4], R7 ;  /* 0x0002e40701007387 */ /* 0x0003e80000100800 */
[----:B0-----:R-:W2:Y:S04]  /*119b0*/  LDL.LU R6, [R1+0x2ec] ;  /* 0x0002ec0001067983 */ /* 0x001ea80000300800 */
[----:B-1----:R-:W2:Y:S01]  /*119c0*/  LDL.LU R7, [R1+0x464] ;  /* 0x0004640001077983 */ /* 0x002ea20000300800 */
[----:B------:R-:W-:-:S02]  /*119d0*/  IMAD.MOV.U32 R214, RZ, RZ, R9 ;  /* 0x000000ffffd67224 */ /* 0x000fc400078e0009 */
[----:B------:R-:W-:Y:S02]  /*119e0*/  IMAD.MOV.U32 R8, RZ, RZ, R233 ;  /* 0x000000ffff087224 */ /* 0x000fe400078e00e9 */
[----:B------:R-:W-:Y:S01]  /*119f0*/  IMAD.MOV.U32 R9, RZ, RZ, R215 ;  /* 0x000000ffff097224 */ /* 0x000fe200078e00d7 */
[----:B------:R-:W4:Y:S01]  /*11a00*/  LDL.LU R233, [R1+0x634] ;  /* 0x0006340001e97983 */ /* 0x000f220000300800 */
[----:B------:R-:W-:-:S05]  /*11a10*/  IMAD.WIDE R8, R179, 0x2, R8 ;  /* 0x00000002b3087825 */ /* 0x000fca00078e0208 */
[----:B------:R0:W-:Y:S01]  /*11a20*/  STL [R1+0x2e8], R8 ;  /* 0x0002e80801007387 */ /* 0x0001e20000100800 */
[----:B------:R-:W-:-:S03]  /*11a30*/  IMAD.MOV.U32 R215, RZ, RZ, R9 ;  /* 0x000000ffffd77224 */ /* 0x000fc600078e0009 */
[----:B0-----:R-:W3:Y:S04]  /*11a40*/  LDL.LU R8, [R1+0x468] ;  /* 0x0004680001087983 */ /* 0x001ee80000300800 */
[----:B------:R-:W4:Y:S01]  /*11a50*/  LDL.LU R9, [R1+0x2f0] ;  /* 0x0002f00001097983 */ /* 0x000f220000300800 */
[----:B--2---:R-:W-:-:S04]  /*11a60*/  LOP3.LUT R7, R7, R6, RZ, 0x3c, !PT ;  /* 0x0000000607077212 */ /* 0x004fc800078e3cff */
[----:B------:R-:W-:-:S04]  /*11a70*/  LOP3.LUT R6, R7, R6, RZ, 0x3c, !PT ;  /* 0x0000000607067212 */ /* 0x000fc800078e3cff */
[----:B------:R-:W-:-:S03]  /*11a80*/  LOP3.LUT R7, R7, R6, RZ, 0x3c, !PT ;  /* 0x0000000607077212 */ /* 0x000fc600078e3cff */
[----:B------:R-:W-:-:S05]  /*11a90*/  IMAD.WIDE R6, R179, 0x2, R6 ;  /* 0x00000002b3067825 */ /* 0x000fca00078e0206 */
[----:B------:R0:W-:Y:S04]  /*11aa0*/  STL [R1+0x464], R6 ;  /* 0x0004640601007387 */ /* 0x0001e80000100800 */
[----:B------:R3:W-:Y:S04]  /*11ab0*/  STL [R1+0x2ec], R7 ;  /* 0x0002ec0701007387 */ /* 0x0007e80000100800 */
[----:B0-----:R-:W2:Y:S01]  /*11ac0*/  LDL.LU R6, [R1+0x2f4] ;  /* 0x0002f40001067983 */ /* 0x001ea20000300800 */
[----:B---3--:R-:W-:Y:S02]  /*11ad0*/  IMAD.MOV.U32 R7, RZ, RZ, R8 ;  /* 0x000000ffff077224 */ /* 0x008fe400078e0008 */
[----:B----4-:R-:W-:-:S02]  /*11ae0*/  IMAD.MOV.U32 R8, RZ, RZ, R9 ;  /* 0x000000ffff087224 */ /* 0x010fc400078e0009 */
[----:B------:R-:W-:Y:S02]  /*11af0*/  IMAD.MOV.U32 R9, RZ, RZ, R216 ;  /* 0x000000ffff097224 */ /* 0x000fe400078e00d8 */
        /* <DEDUP_REMOVED lines=13> */
[----:B------:R-:W3:Y:S01]  /*11bd0*/  LDL.LU R234, [R1+0x630] ;  /* 0x0006300001ea7983 */ /* 0x000ee20000300800 */
        /* <DEDUP_REMOVED lines=169> */
[----:B------:R0:W-:Y:S01]  /*12670*/  STL [R1+0x358], R8 ;  /* 0x0003580801007387 */ /* 0x0001e20000100800 */
[----:B------:R-:W-:Y:S02]  /*12680*/  IMAD.MOV.U32 R229, RZ, RZ, R9 ;  /* 0x000000ffffe57224 */ /* 0x000fe400078e0009 */
[----:B0-----:R-:W-:Y:S02]  /*12690*/  IMAD.MOV.U32 R8, RZ, RZ, R5 ;  /* 0x000000ffff087224 */ /* 0x001fe400078e0005 */
[----:B------:R-:W3:Y:S04]  /*126a0*/  LDL.LU R5, [R1+0x5fc] ;  /* 0x0005fc0001057983 */ /* 0x000ee80000300800 */
[----:B------:R-:W4:Y:S01]  /*126b0*/  LDL.LU R9, [R1+0x364] ;  /* 0x0003640001097983 */ /* 0x000f220000300800 */
[----:B--2---:R-:W-:-:S04]  /*126c0*/  LOP3.LUT R7, R7, R6, RZ, 0x3c, !PT ;  /* 0x0000000607077212 */ /* 0x004fc800078e3cff */
[----:B------:R-:W-:-:S04]  /*126d0*/  LOP3.LUT R6, R7, R6, RZ, 0x3c, !PT ;  /* 0x0000000607067212 */ /* 0x000fc800078e3cff */
[----:B------:R-:W-:-:S03]  /*126e0*/  LOP3.LUT R7, R7, R6, RZ, 0x3c, !PT ;  /* 0x0000000607077212 */ /* 0x000fc600078e3cff */
[----:B------:R-:W-:-:S05]  /*126f0*/  IMAD.WIDE R6, R179, 0x2, R6 ;  /* 0x00000002b3067825 */ /* 0x000fca00078e0206 */
[----:B------:R0:W-:Y:S04]  /*12700*/  STL [R1+0x49c], R6 ;  /* 0x00049c0601007387 */ /* 0x0001e80000100800 */
[----:B------:R1:W-:Y:S01]  /*12710*/  STL [R1+0x35c], R7 ;  /* 0x00035c0701007387 */ /* 0x0003e20000100800 */
[----:B0-----:R-:W-:Y:S02]  /*12720*/  IMAD.MOV.U32 R6, RZ, RZ, R231 ;  /* 0x000000ffff067224 */ /* 0x001fe400078e00e7 */
[----:B-1----:R-:W-:Y:S02]  /*12730*/  IMAD.MOV.U32 R7, RZ, RZ, R230 ;  /* 0x000000ffff077224 */ /* 0x002fe400078e00e6 */
[----:B------:R-:W2:Y:S01]  /*12740*/  LDL.LU R230, [R1+0x5f8] ;  /* 0x0005f80001e67983 */ /* 0x000ea20000300800 */
[----:B------:R-:W-:-:S03]  /*12750*/  IMAD.WIDE R6, R179, 0x2, R6 ;  /* 0x00000002b3067825 */ /* 0x000fc600078e0206 */
[----:B------:R-:W3:Y:S04]  /*12760*/  LDL.LU R231, [R1+0x5f4] ;  /* 0x0005f40001e77983 */ /* 0x000ee80000300800 */
[----:B------:R0:W-:Y:S04]  /*12770*/  STL [R1+0x4a0], R6 ;  /* 0x0004a00601007387 */ /* 0x0001e80000100800 */
[----:B------:R1:W-:Y:S01]  /*12780*/  STL [R1+0x360], R7 ;  /* 0x0003600701007387 */ /* 0x0003e20000100800 */
[----:B0-----:R-:W-:-:S03]  /*12790*/  IMAD.MOV.U32 R6, RZ, RZ, R232 ;  /* 0x000000ffff067224 */ /* 0x001fc600078e00e8 */
[----:B------:R-:W3:Y:S01]  /*127a0*/  LDL.LU R232, [R1+0x5f0] ;  /* 0x0005f00001e87983 */ /* 0x000ee20000300800 */
[----:B-1----:R-:W-:Y:S02]  /*127b0*/  IMAD.MOV.U32 R7, RZ, RZ, R8 ;  /* 0x000000ffff077224 */ /* 0x002fe400078e0008 */
[----:B----4-:R-:W-:-:S03]  /*127c0*/  IMAD.MOV.U32 R8, RZ, RZ, R9 ;  /* 0x000000ffff087224 */ /* 0x010fc600078e0009 */
[----:B------:R-:W-:-:S04]  /*127d0*/  LOP3.LUT R7, R7, R6, RZ, 0x3c, !PT ;  /* 0x0000000607077212 */ /* 0x000fc800078e3cff */
[----:B------:R-:W-:-:S04]  /*127e0*/  LOP3.LUT R6, R7, R6, RZ, 0x3c, !PT ;  /* 0x0000000607067212 */ /* 0x000fc800078e3cff */
[----:B------:R-:W-:-:S03]  /*127f0*/  LOP3.LUT R7, R7, R6, RZ, 0x3c, !PT ;  /* 0x0000000607077212 */ /* 0x000fc600078e3cff */
[----:B------:R-:W-:-:S04]  /*12800*/  IMAD.WIDE R6, R179, 0x2, R6 ;  /* 0x00000002b3067825 */ /* 0x000fc800078e0206 */
[----:B--2---:R-:W-:Y:S02]  /*12810*/  IMAD.MOV.U32 R9, RZ, RZ, R230 ;  /* 0x000000ffff097224 */ /* 0x004fe400078e00e6 */
[----:B------:R-:W-:-:S04]  /*12820*/  IMAD.WIDE R8, R179, 0x2, R8 ;  /* 0x00000002b3087825 */ /* 0x000fc800078e0208 */
[----:B------:R-:W-:Y:S01]  /*12830*/  IMAD.MOV.U32 R230, RZ, RZ, R9 ;  /* 0x000000ffffe67224 */ /* 0x000fe200078e0009 */
[----:B------:R0:W-:Y:S04]  /*12840*/  STL [R1+0x364], R8 ;  /* 0x0003640801007387 */ /* 0x0001e80000100800 */
[----:B------:R1:W-:Y:S01]  /*12850*/  STL [R1+0x4a4], R6 ;  /* 0x0004a40601007387 */ /* 0x0003e20000100800 */
[----:B---3--:R-:W-:Y:S02]  /*12860*/  IMAD.MOV.U32 R9, RZ, RZ, R231 ;  /* 0x000000ffff097224 */ /* 0x008fe400078e00e7 */
[----:B0-----:R-:W-:Y:S01]  /*12870*/  IMAD.MOV.U32 R8, RZ, RZ, R232 ;  /* 0x000000ffff087224 */ /* 0x001fe200078e00e8 */
[----:B------:R0:W-:Y:S01]  /*12880*/  STL [R1+0x368], R7 ;  /* 0x0003680701007387 */ /* 0x0001e20000100800 */
[----:B-1----:R-:W-:-:S02]  /*12890*/  IMAD.MOV.U32 R6, RZ, RZ, R180 ;  /* 0x000000ffff067224 */ /* 0x002fc400078e00b4 */
[----:B------:R-:W-:Y:S01]  /*128a0*/  IMAD.WIDE R8, R179, 0x2, R8 ;  /* 0x00000002b3087825 */ /* 0x000fe200078e0208 */
[----:B------:R-:W2:Y:S03]  /*128b0*/  LDL.LU R180, [R1+0x5ec] ;  /* 0x0005ec0001b47983 */ /* 0x000ea60000300800 */
[----:B0-----:R-:W-:Y:S02]  /*128c0*/  IMAD.MOV.U32 R7, RZ, RZ, R241 ;  /* 0x000000ffff077224 */ /* 0x001fe400078e00f1 */
[----:B------:R-:W3:Y:S01]  /*128d0*/  LDL.LU R241, [R1+0x5e8] ;  /* 0x0005e80001f17983 */ /* 0x000ee20000300800 */
[----:B------:R-:W-:-:S03]  /*128e0*/  IMAD.MOV.U32 R231, RZ, RZ, R9 ;  /* 0x000000ffffe77224 */ /* 0x000fc600078e0009 */
[----:B------:R-:W4:Y:S04]  /*128f0*/  LDL.LU R232, [R1+0x5e4] ;  /* 0x0005e40001e87983 */ /* 0x000f280000300800 */
[----:B------:R0:W-:Y:S04]  /*12900*/  STL [R1+0x36c], R8 ;  /* 0x00036c0801007387 */ /* 0x0001e80000100800 */
[----:B0-----:R-:W2:Y:S04]  /*12910*/  LDL.LU R8, [R1+0x4ac] ;  /* 0x0004ac0001087983 */ /* 0x001ea80000300800 */
[----:B------:R-:W3:Y:S01]  /*12920*/  LDL.LU R9, [R1+0x374] ;  /* 0x0003740001097983 */ /* 0x000ee20000300800 */
[----:B------:R-:W-:-:S04]  /*12930*/  LOP3.LUT R7, R7, R6, RZ, 0x3c, !PT ;  /* 0x0000000607077212 */ /* 0x000fc800078e3cff */
[----:B------:R-:W-:-:S04]  /*12940*/  LOP3.LUT R6, R7, R6, RZ, 0x3c, !PT ;  /* 0x0000000607067212 */ /* 0x000fc800078e3cff */
[----:B------:R-:W-:-:S03]  /*12950*/  LOP3.LUT R7, R7, R6, RZ, 0x3c, !PT ;  /* 0x0000000607077212 */ /* 0x000fc600078e3cff */
[----:B------:R-:W-:-:S05]  /*12960*/  IMAD.WIDE R6, R179, 0x2, R6 ;  /* 0x00000002b3067825 */ /* 0x000fca00078e0206 */
[----:B------:R0:W-:Y:S04]  /*12970*/  STL [R1+0x4a8], R6 ;  /* 0x0004a80601007387 */ /* 0x0001e80000100800 */
[----:B------:R2:W-:Y:S01]  /*12980*/  STL [R1+0x370], R7 ;  /* 0x0003700701007387 */ /* 0x0005e20000100800 */
[----:B0-----:R-:W-:-:S03]  /*12990*/  IMAD.MOV.U32 R6, RZ, RZ, R233 ;  /* 0x000000ffff067224 */ /* 0x001fc600078e00e9 */
[----:B------:R-:W4:Y:S01]  /*129a0*/  LDL.LU R233, [R1+0x5e0] ;  /* 0x0005e00001e97983 */ /* 0x000f220000300800 */
[----:B--2---:R-:W-:Y:S02]  /*129b0*/  IMAD.MOV.U32 R7, RZ, RZ, R8 ;  /* 0x000000ffff077224 */ /* 0x004fe400078e0008 */
[----:B---3--:R-:W-:Y:S02]  /*129c0*/  IMAD.MOV.U32 R8, RZ, RZ, R9 ;  /* 0x000000ffff087224 */ /* 0x008fe400078e0009 */
[----:B----4-:R-:W-:Y:S02]  /*129d0*/  IMAD.MOV.U32 R9, RZ, RZ, R232 ;  /* 0x000000ffff097224 */ /* 0x010fe400078e00e8 */
[----:B------:R-:W-:-:S05]  /*129e0*/  IMAD.WIDE R8, R179, 0x2, R8 ;  /* 0x00000002b3087825 */ /* 0x000fca00078e0208 */
[----:B------:R0:W-:Y:S01]  /*129f0*/  STL [R1+0x374], R8 ;  /* 0x0003740801007387 */ /* 0x0001e20000100800 */
[----:B------:R-:W-:Y:S02]  /*12a00*/  IMAD.MOV.U32 R232, RZ, RZ, R9 ;  /* 0x000000ffffe87224 */ /* 0x000fe400078e0009 */
[----:B0-----:R-:W-:Y:S02]  /*12a10*/  IMAD.MOV.U32 R8, RZ, RZ, R242 ;  /* 0x000000ffff087224 */ /* 0x001fe400078e00f2 */
[----:B------:R-:W2:Y:S04]  /*12a20*/  LDL.LU R242, [R1+0x5dc] ;  /* 0x0005dc0001f27983 */ /* 0x000ea80000300800 */
[----:B------:R-:W3:Y:S01]  /*12a30*/  LDL.LU R9, [R1+0x37c] ;  /* 0x00037c0001097983 */ /* 0x000ee20000300800 */
[----:B------:R-:W-:-:S04]  /*12a40*/  LOP3.LUT R7, R7, R6, RZ, 0x3c, !PT ;  /* 0x0000000607077212 */ /* 0x000fc800078e3cff */
[----:B------:R-:W-:-:S04]  /*12a50*/  LOP3.LUT R6, R7, R6, RZ, 0x3c, !PT ;  /* 0x0000000607067212 */ /* 0x000fc800078e3cff */
[----:B------:R-:W-:-:S03]  /*12a60*/  LOP3.LUT R7, R7, R6, RZ, 0x3c, !PT ;  /* 0x0000000607077212 */ /* 0x000fc600078e3cff */
[----:B------:R-:W-:-:S05]  /*12a70*/  IMAD.WIDE R6, R179, 0x2, R6 ;  /* 0x00000002b3067825 */ /* 0x000fca00078e0206 */
[----:B------:R0:W-:Y:S04]  /*12a80*/  STL [R1+0x4ac], R6 ;  /* 0x0004ac0601007387 */ /* 0x0001e80000100800 */
[----:B------:R1:W-:Y:S01]  /*12a90*/  STL [R1+0x378], R7 ;  /* 0x0003780701007387 */ /* 0x0003e20000100800 */
[----:B0-----:R-:W-:Y:S02]  /*12aa0*/  IMAD.MOV.U32 R6, RZ, RZ, R234 ;  /* 0x000000ffff067224 */ /* 0x001fe400078e00ea */
[----:B-1----:R-:W-:Y:S01]  /*12ab0*/  IMAD.MOV.U32 R7, RZ, RZ, R8 ;  /* 0x000000ffff077224 */ /* 0x002fe200078e0008 */
[----:B------:R-:W4:Y:S04]  /*12ac0*/  LDL.LU R234, [R1+0x5d8] ;  /* 0x0005d80001ea7983 */ /* 0x000f280000300800 */
[----:B------:R-:W-:-:S04]  /*12ad0*/  LOP3.LUT R7, R7, R6, RZ, 0x3c, !PT ;  /* 0x0000000607077212 */ /* 0x000fc800078e3cff */
[----:B------:R-:W-:-:S04]  /*12ae0*/  LOP3.LUT R6, R7, R6, RZ, 0x3c, !PT ;  /* 0x0000000607067212 */ /* 0x000fc800078e3cff */
[----:B------:R-:W-:-:S03]  /*12af0*/  LOP3.LUT R7, R7, R6, RZ, 0x3c, !PT ;  /* 0x0000000607077212 */ /* 0x000fc600078e3cff */
[----:B------:R-:W-:-:S04]  /*12b00*/  IMAD.WIDE R6, R179, 0x2, R6 ;  /* 0x00000002b3067825 */ /* 0x000fc800078e0206 */
[----:B---3--:R-:W-:Y:S02]  /*12b10*/  IMAD.MOV.U32 R8, RZ, RZ, R9 ;  /* 0x000000ffff087224 */ /* 0x008fe400078e0009 */
[----:B------:R-:W-:Y:S02]  /*12b20*/  IMAD.MOV.U32 R9, RZ, RZ, R233 ;  /* 0x000000ffff097224 */ /* 0x000fe400078e00e9 */
[----:B------:R-:W-:-:S05]  /*12b30*/  IMAD.WIDE R8, R179, 0x2, R8 ;  /* 0x00000002b3087825 */ /* 0x000fca00078e0208 */
[----:B------:R0:W-:Y:S01]  /*12b40*/  STL [R1+0x37c], R8 ;  /* 0x00037c0801007387 */ /* 0x0001e20000100800 */
[----:B------:R-:W-:Y:S02]  /*12b50*/  IMAD.MOV.U32 R233, RZ, RZ, R9 ;  /* 0x000000ffffe97224 */ /* 0x000fe400078e0009 */
[----:B0-----:R-:W-:Y:S02]  /*12b60*/  IMAD.MOV.U32 R8, RZ, RZ, R235 ;  /* 0x000000ffff087224 */ /* 0x001fe400078e00eb */
[----:B------:R-:W3:Y:S04]  /*12b70*/  LDL.LU R235, [R1+0x5d4] ;  /* 0x0005d40001eb7983 */ /* 0x000ee80000300800 */
[----:B------:R-:W2:Y:S04]  /*12b80*/  LDL.LU R9, [R1+0x384] ;  /* 0x0003840001097983 */ /* 0x000ea80000300800 */
[----:B------:R0:W-:Y:S04]  /*12b90*/  STL [R1+0x4b0], R6 ;  /* 0x0004b00601007387 */ /* 0x0001e80000100800 */
[----:B------:R1:W-:Y:S01]  /*12ba0*/  STL [R1+0x380], R7 ;  /* 0x0003800701007387 */ /* 0x0003e20000100800 */
[----:B0-----:R-:W-:-:S03]  /*12bb0*/  IMAD.MOV.U32 R6, RZ, RZ, R236 ;  /* 0x000000ffff067224 */ /* 0x001fc600078e00ec */
[----:B------:R-:W3:Y:S01]  /*12bc0*/  LDL.LU R236, [R1+0x5d0] ;  /* 0x0005d00001ec7983 */ /* 0x000ee20000300800 */
[----:B-1----:R-:W-:-:S05]  /*12bd0*/  IMAD.MOV.U32 R7, RZ, RZ, R8 ;  /* 0x000000ffff077224 */ /* 0x002fca00078e0008 */
[----:B------:R-:W-:-:S04]  /*12be0*/  LOP3.LUT R7, R7, R6, RZ, 0x3c, !PT ;  /* 0x0000000607077212 */ /* 0x000fc800078e3cff */
[----:B------:R-:W-:-:S04]  /*12bf0*/  LOP3.LUT R6, R7, R6, RZ, 0x3c, !PT ;  /* 0x0000000607067212 */ /* 0x000fc800078e3cff */
[----:B------:R-:W-:-:S03]  /*12c00*/  LOP3.LUT R7, R7, R6, RZ, 0x3c, !PT ;  /* 0x0000000607077212 */ /* 0x000fc600078e3cff */
[----:B------:R-:W-:-:S04]  /*12c10*/  IMAD.WIDE R6, R179, 0x2, R6 ;  /* 0x00000002b3067825 */ /* 0x000fc800078e0206 */
[----:B--2---:R-:W-:Y:S02]  /*12c20*/  IMAD.MOV.U32 R8, RZ, RZ, R9 ;  /* 0x000000ffff087224 */ /* 0x004fe400078e0009 */
[----:B----4-:R-:W-:Y:S02]  /*12c30*/  IMAD.MOV.U32 R9, RZ, RZ, R234 ;  /* 0x000000ffff097224 */ /* 0x010fe400078e00ea */
[----:B------:R-:W-:-:S04]  /*12c40*/  IMAD.WIDE R8, R179, 0x2, R8 ;  /* 0x00000002b3087825 */ /* 0x000fc800078e0208 */
[----:B------:R-:W-:Y:S01]  /*12c50*/  IMAD.MOV.U32 R234, RZ, RZ, R9 ;  /* 0x000000ffffea7224 */ /* 0x000fe200078e0009 */
[----:B------:R3:W-:Y:S04]  /*12c60*/  STL [R1+0x384], R8 ;  /* 0x0003840801007387 */ /* 0x0007e80000100800 */
[----:B------:R0:W-:Y:S01]  /*12c70*/  STL [R1+0x4b4], R6 ;  /* 0x0004b40601007387 */ /* 0x0001e20000100800 */
[----:B---3--:R-:W-:Y:S02]  /*12c80*/  IMAD.MOV.U32 R8, RZ, RZ, R236 ;  /* 0x000000ffff087224 */ /* 0x008fe400078e00ec */
[----:B------:R-:W-:Y:S01]  /*12c90*/  IMAD.MOV.U32 R9, RZ, RZ, R235 ;  /* 0x000000ffff097224 */ /* 0x000fe200078e00eb */
[----:B------:R1:W-:Y:S01]  /*12ca0*/  STL [R1+0x388], R7 ;  /* 0x0003880701007387 */ /* 0x0003e20000100800 */
[----:B0-----:R-:W-:-:S02]  /*12cb0*/  IMAD.MOV.U32 R6, RZ, RZ, R243 ;  /* 0x000000ffff067224 */ /* 0x001fc400078e00f3 */
[----:B------:R-:W-:Y:S01]  /*12cc0*/  IMAD.WIDE R8, R179, 0x2, R8 ;  /* 0x00000002b3087825 */ /* 0x000fe200078e0208 */
[----:B------:R-:W2:Y:S03]  /*12cd0*/  LDL.LU R243, [R1+0x5cc] ;  /* 0x0005cc0001f37983 */ /* 0x000ea60000300800 */
[----:B-1----:R-:W-:Y:S02]  /*12ce0*/  IMAD.MOV.U32 R7, RZ, RZ, R244 ;  /* 0x000000ffff077224 */ /* 0x002fe400078e00f4 */
[----:B------:R-:W3:Y:S01]  /*12cf0*/  LDL.LU R244, [R1+0x5c8] ;  /* 0x0005c80001f47983 */ /* 0x000ee20000300800 */
[----:B------:R-:W-:-:S03]  /*12d00*/  IMAD.MOV.U32 R235, RZ, RZ, R9 ;  /* 0x000000ffffeb7224 */ /* 0x000fc600078e0009 */
[----:B------:R-:W4:Y:S04]  /*12d10*/  LDL.LU R236, [R1+0x5c4] ;  /* 0x0005c40001ec7983 */ /* 0x000f280000300800 */
[----:B------:R0:W-:Y:S02]  /*12d20*/  STL [R1+0x38c], R8 ;  /* 0x00038c0801007387 */ /* 0x0001e40000100800 */
[----:B0-----:R-:W-:Y:S02]  /*12d30*/  IMAD.MOV.U32 R8, RZ, RZ, R10 ;  /* 0x000000ffff087224 */ /* 0x001fe400078e000a */
[----:B------:R-:W3:Y:S04]  /*12d40*/  LDL.LU R10, [R1+0x5c0] ;  /* 0x0005c000010a7983 */ /* 0x000ee80000300800 */
[----:B------:R-:W2:Y:S01]  /*12d50*/  LDL.LU R9, [R1+0x394] ;  /* 0x0003940001097983 */ /* 0x000ea20000300800 */
[----:B------:R-:W-:-:S04]  /*12d60*/  LOP3.LUT R7, R7, R6, RZ, 0x3c, !PT ;  /* 0x0000000607077212 */ /* 0x000fc800078e3cff */
[----:B------:R-:W-:-:S04]  /*12d70*/  LOP3.LUT R6, R7, R6, RZ, 0x3c, !PT ;  /* 0x0000000607067212 */ /* 0x000fc800078e3cff */
[----:B------:R-:W-:-:S03]  /*12d80*/  LOP3.LUT R7, R7, R6, RZ, 0x3c, !PT ;  /* 0x0000000607077212 */ /* 0x000fc600078e3cff */
[----:B------:R-:W-:-:S05]  /*12d90*/  IMAD.WIDE R6, R179, 0x2, R6 ;  /* 0x00000002b3067825 */ /* 0x000fca00078e0206 */
[----:B------:R-:W-:Y:S04]  /*12da0*/  STL [R1+0x4b8], R6 ;  /* 0x0004b80601007387 */ /* 0x000fe80000100800 */
[----:B------:R0:W-:Y:S02]  /*12db0*/  STL [R1+0x390], R7 ;  /* 0x0003900701007387 */ /* 0x0001e40000100800 */
[----:B0-----:R-:W-:Y:S02]  /*12dc0*/  IMAD.MOV.U32 R7, RZ, RZ, R8 ;  /* 0x000000ffff077224 */ /* 0x001fe400078e0008 */
[----:B------:R-:W-:Y:S02]  /*12dd0*/  IMAD.MOV.U32 R6, RZ, RZ, R237 ;  /* 0x000000ffff067224 */ /* 0x000fe400078e00ed */
[----:B------:R-:W3:Y:S01]  /*12de0*/  LDL.LU R237, [R1+0x5bc] ;  /* 0x0005bc0001ed7983 */ /* 0x000ee20000300800 */
[----:B--2---:R-:W-:-:S02]  /*12df0*/  IMAD.MOV.U32 R8, RZ, RZ, R9 ;  /* 0x000000ffff087224 */ /* 0x004fc400078e0009 */
[----:B----4-:R-:W-:Y:S02]  /*12e00*/  IMAD.MOV.U32 R9, RZ, RZ, R236 ;  /* 0x000000ffff097224 */ /* 0x010fe400078e00ec */
[----:B------:R-:W-:-:S05]  /*12e10*/  IMAD.WIDE R8, R179, 0x2, R8 ;  /* 0x00000002b3087825 */ /* 0x000fca00078e0208 */
[----:B------:R0:W-:Y:S01]  /*12e20*/  STL [R1+0x394], R8 ;  /* 0x0003940801007387 */ /* 0x0001e20000100800 */
[----:B------:R-:W-:Y:S02]  /*12e30*/  IMAD.MOV.U32 R236, RZ, RZ, R9 ;  /* 0x000000ffffec7224 */ /* 0x000fe400078e0009 */
[----:B0-----:R-:W-:Y:S02]  /*12e40*/  IMAD.MOV.U32 R8, RZ, RZ, R181 ;  /* 0x000000ffff087224 */ /* 0x001fe400078e00b5 */
[----:B------:R-:W2:Y:S04]  /*12e50*/  LDL.LU R181, [R1+0x5b8] ;  /* 0x0005b80001b57983 */ /* 0x000ea80000300800 */
[----:B------:R-:W4:Y:S01]  /*12e60*/  LDL.LU R9, [R1+0x39c] ;  /* 0x00039c0001097983 */ /* 0x000f220000300800 */
        /* <DEDUP_REMOVED lines=8> */
[----:B------:R-:W2:Y:S01]  /*12ef0*/  LDL.LU R238, [R1+0x5b4] ;  /* 0x0005b40001ee7983 */ /* 0x000ea20000300800 */
[----:B----4-:R-:W-:-:S02]  /*12f00*/  IMAD.MOV.U32 R8, RZ, RZ, R9 ;  /* 0x000000ffff087224 */ /* 0x010fc400078e0009 */
[----:B---3--:R-:W-:Y:S02]  /*12f10*/  IMAD.MOV.U32 R9, RZ, RZ, R237 ;  /* 0x000000ffff097224 */ /* 0x008fe400078e00ed */
[----:B------:R-:W-:-:S05]  /*12f20*/  IMAD.WIDE R8, R179, 0x2, R8 ;  /* 0x00000002b3087825 */ /* 0x000fca00078e0208 */
[----:B------:R0:W-:Y:S01]  /*12f30*/  STL [R1+0x39c], R8 ;  /* 0x00039c0801007387 */ /* 0x0001e20000100800 */
[----:B------:R-:W-:Y:S02]  /*12f40*/  IMAD.MOV.U32 R237, RZ, RZ, R9 ;  /* 0x000000ffffed7224 */ /* 0x000fe400078e0009 */
[----:B0-----:R-:W-:Y:S02]  /*12f50*/  IMAD.MOV.U32 R8, RZ, RZ, R4 ;  /* 0x000000ffff087224 */ /* 0x001fe400078e0004 */
[----:B------:R-:W3:Y:S04]  /*12f60*/  LDL.LU R4, [R1+0x5b0] ;  /* 0x0005b00001047983 */ /* 0x000ee80000300800 */
        /* <DEDUP_REMOVED lines=10> */
[----:B----4-:R-:W-:-:S02]  /*13010*/  IMAD.MOV.U32 R8, RZ, RZ, R9 ;  /* 0x000000ffff087224 */ /* 0x010fc400078e0009 */
[----:B--2---:R-:W-:Y:S02]  /*13020*/  IMAD.MOV.U32 R9, RZ, RZ, R238 ;  /* 0x000000ffff097224 */ /* 0x004fe400078e00ee */
        /* <DEDUP_REMOVED lines=14> */
[----:B------:R-:W2:Y:S03]  /*13110*/  LDL.LU R240, [R1+0x5a4] ;  /* 0x0005a40001f07983 */ /* 0x000ea60000300800 */
[----:B------:R-:W-:-:S04]  /*13120*/  LOP3.LUT R7, R7, R6, RZ, 0x3c, !PT ;  /* 0x0000000607077212 */ /* 0x000fc800078e3cff */
[----:B------:R-:W-:-:S04]  /*13130*/  LOP3.LUT R6, R7, R6, RZ, 0x3c, !PT ;  /* 0x0000000607067212 */ /* 0x000fc800078e3cff */
[----:B------:R-:W-:-:S03]  /*13140*/  LOP3.LUT R7, R7, R6, RZ, 0x3c, !PT ;  /* 0x0000000607077212 */ /* 0x000fc600078e3cff */
[----:B------:R-:W-:-:S04]  /*13150*/  IMAD.WIDE R6, R179, 0x2, R6 ;  /* 0x00000002b3067825 */ /* 0x000fc800078e0206 */
[----:B----4-:R-:W-:Y:S02]  /*13160*/  IMAD.MOV.U32 R8, RZ, RZ, R9 ;  /* 0x000000ffff087224 */ /* 0x010fe400078e0009 */
[----:B---3--:R-:W-:Y:S02]  /*13170*/  IMAD.MOV.U32 R9, RZ, RZ, R239 ;  /* 0x000000ffff097224 */ /* 0x008fe400078e00ef */
[----:B------:R-:W-:-:S05]  /*13180*/  IMAD.WIDE R8, R179, 0x2, R8 ;  /* 0x00000002b3087825 */ /* 0x000fca00078e0208 */
[----:B------:R0:W-:Y:S01]  /*13190*/  STL [R1+0x3ac], R8 ;  /* 0x0003ac0801007387 */ /* 0x0001e20000100800 */
[----:B------:R-:W-:Y:S02]  /*131a0*/  IMAD.MOV.U32 R239, RZ, RZ, R9 ;  /* 0x000000ffffef7224 */ /* 0x000fe400078e0009 */
[----:B0-----:R-:W-:Y:S02]  /*131b0*/  IMAD.MOV.U32 R8, RZ, RZ, R241 ;  /* 0x000000ffff087224 */ /* 0x001fe400078e00f1 */
[----:B------:R-:W3:Y:S04]  /*131c0*/  LDL.LU R241, [R1+0x5a0] ;  /* 0x0005a00001f17983 */ /* 0x000ee80000300800 */
[----:B------:R-:W4:Y:S04]  /*131d0*/  LDL.LU R9, [R1+0x3b4] ;  /* 0x0003b40001097983 */ /* 0x000f280000300800 */
        /* <DEDUP_REMOVED lines=9> */
[----:B----4-:R-:W-:Y:S02]  /*13270*/  IMAD.MOV.U32 R8, RZ, RZ, R9 ;  /* 0x000000ffff087224 */ /* 0x010fe400078e0009 */
[----:B--2---:R-:W-:Y:S02]  /*13280*/  IMAD.MOV.U32 R9, RZ, RZ, R240 ;  /* 0x000000ffff097224 */ /* 0x004fe400078e00f0 */
[----:B------:R-:W-:-:S05]  /*13290*/  IMAD.WIDE R8, R179, 0x2, R8 ;  /* 0x00000002b3087825 */ /* 0x000fca00078e0208 */
[----:B------:R-:W-:Y:S04]  /*132a0*/  STL [R1+0x3b4], R8 ;  /* 0x0003b40801007387 */ /* 0x000fe80000100800 */
[----:B------:R0:W-:Y:S04]  /*132b0*/  STL [R1+0x4cc], R6 ;  /* 0x0004cc0601007387 */ /* 0x0001e80000100800 */
[----:B------:R1:W-:Y:S04]  /*132c0*/  STL [R1+0x3b8], R7 ;  /* 0x0003b80701007387 */ /* 0x0003e80000100800 */
[----:B0-----:R-:W2:Y:S01]  /*132d0*/  LDL.LU R6, [R1+0x3c0] ;  /* 0x0003c00001067983 */ /* 0x001ea20000300800 */
[----:B---3--:R-:W-:-:S02]  /*132e0*/  IMAD.MOV.U32 R8, RZ, RZ, R180 ;  /* 0x000000ffff087224 */ /* 0x008fc400078e00b4 */
[----:B-1----:R-:W-:Y:S02]  /*132f0*/  IMAD.MOV.U32 R7, RZ, RZ, R242 ;  /* 0x000000ffff077224 */ /* 0x002fe400078e00f2 */
[----:B------:R-:W3:Y:S04]  /*13300*/  LDL.LU R242, [R1+0x598] ;  /* 0x0005980001f27983 */ /* 0x000ee80000300800 */
[----:B------:R-:W4:Y:S01]  /*13310*/  LDL.LU R180, [R1+0x594] ;  /* 0x0005940001b47983 */ /* 0x000f220000300800 */
[----:B------:R-:W-:Y:S02]  /*13320*/  IMAD.MOV.U32 R240, RZ, RZ, R9 ;  /* 0x000000fffff07224 */ /* 0x000fe400078e0009 */
[----:B------:R-:W-:Y:S02]  /*13330*/  IMAD.MOV.U32 R9, RZ, RZ, R241 ;  /* 0x000000ffff097224 */ /* 0x000fe400078e00f1 */
[----:B------:R-:W-:-:S04]  /*13340*/  IMAD.WIDE R8, R179, 0x2, R8 ;  /* 0x00000002b3087825 */ /* 0x000fc800078e0208 */
[----:B------:R-:W-:Y:S01]  /*13350*/  IMAD.MOV.U32 R241, RZ, RZ, R9 ;  /* 0x000000fffff17224 */ /* 0x000fe200078e0009 */
[----:B------:R4:W-:Y:S01]  /*13360*/  STL [R1+0x3bc], R8 ;  /* 0x0003bc0801007387 */ /* 0x0009e20000100800 */
[----:B--2---:R-:W-:-:S04]  /*13370*/  LOP3.LUT R7, R7, R6, RZ, 0x3c, !PT ;  /* 0x0000000607077212 */ /* 0x004fc800078e3cff */
[----:B------:R-:W-:-:S04]  /*13380*/  LOP3.LUT R6, R7, R6, RZ, 0x3c, !PT ;  /* 0x0000000607067212 */ /* 0x000fc800078e3cff */
[----:B------:R-:W-:Y:S01]  /*13390*/  LOP3.LUT R7, R7, R6, RZ, 0x3c, !PT ;  /* 0x0000000607077212 */ /* 0x000fe200078e3cff */
[----:B----4-:R-:W-:Y:S02]  /*133a0*/  IMAD.MOV.U32 R8, RZ, RZ, R180 ;  /* 0x000000ffff087224 */ /* 0x010fe400078e00b4 */
[----:B---3--:R-:W-:Y:S02]  /*133b0*/  IMAD.MOV.U32 R9, RZ, RZ, R242 ;  /* 0x000000ffff097224 */ /* 0x008fe400078e00f2 */
[----:B------:R-:W-:-:S04]  /*133c0*/  IMAD.WIDE R6, R179, 0x2, R6 ;  /* 0x00000002b3067825 */ /* 0x000fc800078e0206 */
[----:B------:R-:W-:Y:S01]  /*133d0*/  IMAD.WIDE R8, R179, 0x2, R8 ;  /* 0x00000002b3087825 */ /* 0x000fe200078e0208 */
[----:B------:R0:W-:Y:S04]  /*133e0*/  STL [R1+0x4d0], R6 ;  /* 0x0004d00601007387 */ /* 0x0001e80000100800 */
[----:B------:R1:W-:Y:S01]  /*133f0*/  STL [R1+0x3c0], R7 ;  /* 0x0003c00701007387 */ /* 0x0003e20000100800 */
[----:B------:R-:W-:Y:S02]  /*13400*/  IMAD.MOV.U32 R242, RZ, RZ, R9 ;  /* 0x000000fffff27224 */ /* 0x000fe400078e0009 */
[----:B0-----:R-:W-:Y:S02]  /*13410*/  IMAD.MOV.U32 R6, RZ, RZ, R243 ;  /* 0x000000ffff067224 */ /* 0x001fe400078e00f3 */
[----:B------:R-:W2:Y:S01]  /*13420*/  LDL.LU R243, [R1+0x590] ;  /* 0x0005900001f37983 */ /* 0x000ea20000300800 */
[----:B-1----:R-:W-:-:S03]  /*13430*/  IMAD.MOV.U32 R7, RZ, RZ, R244 ;  /* 0x000000ffff077224 */ /* 0x002fc600078e00f4 */
[----:B------:R-:W3:Y:S04]  /*13440*/  LDL.LU R244, [R1+0x58c] ;  /* 0x00058c0001f47983 */ /* 0x000ee80000300800 */
[----:B------:R-:W4:Y:S04]  /*13450*/  LDL.LU R180, [R1+0x588] ;  /* 0x0005880001b47983 */ /* 0x000f280000300800 */
[----:B------:R0:W-:Y:S02]  /*13460*/  STL [R1+0x3c4], R8 ;  /* 0x0003c40801007387 */ /* 0x0001e40000100800 */
[----:B0-----:R-:W-:-:S02]  /*13470*/  IMAD.MOV.U32 R8, RZ, RZ, R181 ;  /* 0x000000ffff087224 */ /* 0x001fc400078e00b5 */
[----:B------:R-:W3:Y:S04]  /*13480*/  LDL.LU R181, [R1+0x584] ;  /* 0x0005840001b57983 */ /* 0x000ee80000300800 */
[----:B------:R-:W2:Y:S01]  /*13490*/  LDL.LU R9, [R1+0x3cc] ;  /* 0x0003cc0001097983 */ /* 0x000ea20000300800 */
[----:B------:R-:W-:Y:S01]  /*134a0*/  LOP3.LUT R7, R7, R6, RZ, 0x3c, !PT ;  /* 0x0000000607077212 */ /* 0x000fe200078e3cff */
[----:B------:R-:W-:-:S03]  /*134b0*/  WARPGROUP.ARRIVE ;  /* 0x00000000000079c5 */ /* 0x000fc60000000000 */
[----:B------:R-:W-:Y:S01]  /*134c0*/  LOP3.LUT R6, R7, R6, RZ, 0x3c, !PT ;  /* 0x0000000607067212 */ /* 0x000fe200078e3cff */
[----:B------:R-:W-:-:S03]  /*134d0*/  UMOV UR12, UR20 ;  /* 0x00000014000c7c82 */ /* 0x000fc60008000000 */
[----:B------:R-:W-:Y:S01]  /*134e0*/  LOP3.LUT R7, R7, R6, RZ, 0x3c, !PT ;  /* 0x0000000607077212 */ /* 0x000fe200078e3cff */
[----:B------:R-:W-:Y:S02]  /*134f0*/  UMOV UR13, UR21 ;  /* 0x00000015000d7c82 */ /* 0x000fe40008000000 */
[----:B------:R-:W-:Y:S01]  /*13500*/  HGMMA.64x256x16.F32 R24, gdesc[UR12].tnspA, R24, gsb0 ;  /* 0x23e000000c1879f0 */ /* 0x000fe20008000818 */
[----:B------:R-:W-:-:S05]  /*13510*/  IMAD.WIDE R6, R179, 0x2, R6 ;  /* 0x00000002b3067825 */ /* 0x000fca00078e0206 */
[----:B------:R0:W-:Y:S04]  /*13520*/  STL [R1+0x4d4], R6 ;  /* 0x0004d40601007387 */ /* 0x0001e80000100800 */
[----:B------:R1:W-:Y:S01]  /*13530*/  STL [R1+0x3c8], R7 ;  /* 0x0003c80701007387 */ /* 0x0003e20000100800 */
[----:B0-----:R-:W-:Y:S02]  /*13540*/  IMAD.MOV.U32 R6, RZ, RZ, R10 ;  /* 0x000000ffff067224 */ /* 0x001fe400078e000a */
[----:B-1----:R-:W-:Y:S01]  /*13550*/  IMAD.MOV.U32 R7, RZ, RZ, R8 ;  /* 0x000000ffff077224 */ /* 0x002fe200078e0008 */
[----:B------:R-:W3:Y:S04]  /*13560*/  LDL.LU R10, [R1+0x580] ;  /* 0x00058000010a7983 */ /* 0x000ee80000300800 */
[----:B------:R-:W-:-:S04]  /*13570*/  LOP3.LUT R7, R7, R6, RZ, 0x3c, !PT ;  /* 0x0000000607077212 */ /* 0x000fc800078e3cff */
[----:B------:R-:W-:-:S04]  /*13580*/  LOP3.LUT R6, R7, R6, RZ, 0x3c, !PT ;  /* 0x0000000607067212 */ /* 0x000fc800078e3cff */
[----:B------:R-:W-:-:S03]  /*13590*/  LOP3.LUT R7, R7, R6, RZ, 0x3c, !PT ;  /* 0x0000000607077212 */ /* 0x000fc600078e3cff */
[C---:B------:R-:W-:Y:S01]  /*135a0*/  IMAD.WIDE R6, R179.reuse, 0x2, R6 ;  /* 0x00000002b3067825 */ /* 0x040fe200078e0206 */
[----:B------:R-:W-:Y:S01]  /*135b0*/  UMOV UR4, UR8 ;  /* 0x0000000800047c82 */ /* 0x000fe20008000000 */
[----:B------:R-:W-:Y:S02]  /*135c0*/  UMOV UR5, UR9 ;  /* 0x0000000900057c82 */ /* 0x000fe40008000000 */
[----:B--2---:R-:W-:Y:S02]  /*135d0*/  IMAD.MOV.U32 R8, RZ, RZ, R9 ;  /* 0x000000ffff087224 */ /* 0x004fe400078e0009 */
[----:B------:R-:W-:Y:S02]  /*135e0*/  IMAD.MOV.U32 R9, RZ, RZ, R243 ;  /* 0x000000ffff097224 */ /* 0x000fe400078e00f3 */
[----:B------:R-:W-:-:S05]  /*135f0*/  IMAD.WIDE R8, R179, 0x2, R8 ;  /* 0x00000002b3087825 */ /* 0x000fca00078e0208 */
[----:B------:R4:W-:Y:S04]  /*13600*/  STL [R1+0x3cc], R8 ;  /* 0x0003cc0801007387 */ /* 0x0009e80000100800 */
[----:B------:R0:W-:Y:S04]  /*13610*/  STL [R1+0x4d8], R6 ;  /* 0x0004d80601007387 */ /* 0x0001e80000100800 */
[----:B------:R1:W-:Y:S01]  /*13620*/  STL [R1+0x3d0], R7 ;  /* 0x0003d00701007387 */ /* 0x0003e20000100800 */
[----:B----4-:R-:W-:Y:S02]  /*13630*/  IMAD.MOV.U32 R8, RZ, RZ, R180 ;  /* 0x000000ffff087224 */ /* 0x010fe400078e00b4 */
[----:B0-----:R-:W-:-:S02]  /*13640*/  IMAD.MOV.U32 R6, RZ, RZ, R4 ;  /* 0x000000ffff067224 */ /* 0x001fc400078e0004 */
[----:B------:R-:W2:Y:S01]  /*13650*/  LDL.LU R4, [R1+0x57c] ;  /* 0x00057c0001047983 */ /* 0x000ea20000300800 */
[----:B-1----:R-:W-:-:S03]  /*13660*/  IMAD.MOV.U32 R7, RZ, RZ, R5 ;  /* 0x000000ffff077224 */ /* 0x002fc600078e0005 */
[----:B------:R-:W2:Y:S04]  /*13670*/  LDL.LU R5, [R1+0x578] ;  /* 0x0005780001057983 */ /* 0x000ea80000300800 */
[----:B------:R-:W4:Y:S01]  /*13680*/  LDL.LU R180, [R1+0x574] ;  /* 0x0005740001b47983 */ /* 0x000f220000300800 */
[----:B------:R-:W-:Y:S02]  /*13690*/  WARPGROUP.DEPBAR.LE gsb0, 0x0 ;  /* 0x00008000000079c5 */ /* 0x000fe40000010000 */
[----:B------:R-:W-:-:S06]  /*136a0*/  WARPGROUP.ARRIVE ;  /* 0x00000000000079c5 */ /* 0x000fcc0000000000 */
[----:B------:R-:W-:Y:S01]  /*136b0*/  HGMMA.64x256x16.F32 R24, gdesc[UR4].tnspA, R24, gsb0 ;  /* 0x23e00000041879f0 */ /* 0x000fe20008000818 */
[----:B------:R-:W-:Y:S01]  /*136c0*/  LOP3.LUT R7, R7, R6, RZ, 0x3c, !PT ;  /* 0x0000000607077212 */ /* 0x000fe200078e3cff */
[----:B------:R-:W-:-:S03]  /*136d0*/  IMAD.MOV.U32 R243, RZ, RZ, R9 ;  /* 0x000000fffff37224 */ /* 0x000fc600078e0009 */
[----:B------:R-:W-:Y:S01]  /*136e0*/  LOP3.LUT R6, R7, R6, RZ, 0x3c, !PT ;  /* 0x0000000607067212 */ /* 0x000fe200078e3cff */
[----:B---3--:R-:W-:-:S03]  /*136f0*/  IMAD.MOV.U32 R9, RZ, RZ, R244 ;  /* 0x000000ffff097224 */ /* 0x008fc600078e00f4 */
[----:B------:R-:W-:Y:S01]  /*13700*/  LOP3.LUT R7, R7, R6, RZ, 0x3c, !PT ;  /* 0x0000000607077212 */ /* 0x000fe200078e3cff */
[----:B------:R-:W-:-:S04]  /*13710*/  IMAD.WIDE R8, R179, 0x2, R8 ;  /* 0x00000002b3087825 */ /* 0x000fc800078e0208 */
[----:B------:R-:W-:Y:S01]  /*13720*/  IMAD.WIDE R6, R179, 0x2, R6 ;  /* 0x00000002b3067825 */ /* 0x000fe200078e0206 */
[----:B------:R0:W-:Y:S03]  /*13730*/  STL [R1+0x3d4], R8 ;  /* 0x0003d40801007387 */ /* 0x0001e60000100800 */
[----:B------:R-:W-:Y:S02]  /*13740*/  IMAD.MOV.U32 R244, RZ, RZ, R9 ;  /* 0x000000fffff47224 */ /* 0x000fe400078e0009 */
[----:B0-----:R-:W-:Y:S01]  /*13750*/  IMAD.MOV.U32 R8, RZ, RZ, R10 ;  /* 0x000000ffff087224 */ /* 0x001fe200078e000a */
[----:B------:R-:W0:Y:S01]  /*13760*/  LDC R9, c[0x0][0x238] ;  /* 0x00008e00ff097b82 */ /* 0x000e220000000800 */
[----:B------:R1:W5:Y:S04]  /*13770*/  LDL.LU R10, [R1+0x570] ;  /* 0x00057000010a7983 */ /* 0x0003680000300800 */
[----:B------:R-:W-:Y:S04]  /*13780*/  STL [R1+0x4dc], R6 ;  /* 0x0004dc0601007387 */ /* 0x000fe80000100800 */
[----:B------:R3:W-:Y:S02]  /*13790*/  STL [R1+0x3d8], R7 ;  /* 0x0003d80701007387 */ /* 0x0007e40000100800 */
[----:B---3--:R-:W-:-:S02]  /*137a0*/  IMAD.MOV.U32 R7, RZ, RZ, R181 ;  /* 0x000000ffff077224 */ /* 0x008fc400078e00b5 */
[----:B------:R-:W3:Y:S01]  /*137b0*/  S2R R181, SR_TID.X ;  /* 0x0000000000b57919 */ /* 0x000ee20000002100 */
[----:B------:R-:W-:-:S04]  /*137c0*/  IMAD.MOV.U32 R6, RZ, RZ, R8 ;  /* 0x000000ffff067224 */ /* 0x000fc800078e0008 */
[----:B------:R-:W-:-:S05]  /*137d0*/  IMAD.WIDE R6, R179, 0x2, R6 ;  /* 0x00000002b3067825 */ /* 0x000fca00078e0206 */
[----:B------:R1:W-:Y:S04]  /*137e0*/  STL [R1+0x4e0], R6 ;  /* 0x0004e00601007387 */ /* 0x0003e80000100800 */
[----:B------:R0:W-:Y:S02]  /*137f0*/  STL [R1+0x3dc], R7 ;  /* 0x0003dc0701007387 */ /* 0x0001e40000100800 */
[----:B0-----:R-:W-:Y:S01]  /*13800*/  IMAD.SHL.U32 R9, R9, 0x20, RZ ;  /* 0x0000002009097824 */ /* 0x001fe200078e00ff */
[----:B------:R-:W-:Y:S01]  /*13810*/  UIADD3 UR17, UR17, -0x20, URZ ;  /* 0xffffffe011117890 */ /* 0x000fe2000fffe03f */
[----:B---3--:R-:W-:-:S04]  /*13820*/  SHF.R.U32.HI R181, RZ, 0x6, R181 ;  /* 0x00000006ffb57819 */ /* 0x008fc800000116b5 */
[----:B------:R-:W-:Y:S01]  /*13830*/  SGXT.U32 R181, R181, 0x1 ;  /* 0x00000001b5b5781a */ /* 0x000fe20000000000 */
[----:B------:R-:W-:Y:S02]  /*13840*/  WARPGROUP.DEPBAR.LE gsb0, 0x0 ;  /* 0x00008000000079c5 */ /* 0x000fe40000010000 */
[----:B----4-:R-:W-:-:S05]  /*13850*/  VIADD R180, R180, 0xffffffff ;  /* 0xffffffffb4b47836 */ /* 0x010fca0000000000 */
[----:B------:R-:W-:Y:S01]  /*13860*/  ISETP.NE.U32.AND P0, PT, R180, RZ, PT ;  /* 0x000000ffb400720c */ /* 0x000fe20003f05070 */
[----:B--2---:R-:W-:-:S04]  /*13870*/  IMAD.WIDE R4, R9, 0x2, R4 ;  /* 0x0000000209047825 */ /* 0x004fc800078e0204 */
[----:B-1----:R-:W-:Y:S02]  /*13880*/  IMAD.MOV.U32 R6, RZ, RZ, R4 ;  /* 0x000000ffff067224 */ /* 0x002fe400078e0004 */
[----:B------:R-:W-:-:S06]  /*13890*/  IMAD.MOV.U32 R4, RZ, RZ, R5 ;  /* 0x000000ffff047224 */ /* 0x000fcc00078e0005 */
[----:B------:R-:W-:Y:S05]  /*138a0*/  @P0 BRA `(.L_x_1) ;  /* 0xffffff6800140947 */ /* 0x000fea000383ffff */
[----:B------:R-:W2:Y:S04]  /*138b0*/  LDL.LU R3, [R1+0x1f0] ;  /* 0x0001f00001037983 */ /* 0x000ea80000300800 */
[----:B------:R-:W2:Y:S04]  /*138c0*/  LDL.LU R6, [R1+0x1e0] ;  /* 0x0001e00001067983 */ /* 0x000ea80000300800 */
[----:B------:R-:W3:Y:S04]  /*138d0*/  LDL.LU R4, [R1+0x1dc] ;  /* 0x0001dc0001047983 */ /* 0x000ee80000300800 */
[----:B------:R-:W4:Y:S04]  /*138e0*/  LDL.LU R246, [R1+0x1d8] ;  /* 0x0001d80001f67983 */ /* 0x000f280000300800 */
        /* <DEDUP_REMOVED lines=73> */
[----:B------:R-:W4:Y:S01]  /*13d80*/  LDL.LU R180, [R1+0x80] ;  /* 0x0000800001b47983 */ /* 0x000f220000300800 */
[----:B------:R-:W-:-:S03]  /*13d90*/  F2FP.F16.F32.PACK_AB R147, R151, R147 ;  /* 0x000000939793723e */ /* 0x000fc600000000ff */
        /* <DEDUP_REMOVED lines=10> */
[----:B------:R-:W4:Y:S04]  /*13e40*/  LDL.LU R150, [R1+0x1f4] ;  /* 0x0001f40001967983 */ /* 0x000f280000300800 */
[----:B------:R-:W4:Y:S04]  /*13e50*/  LDL.LU R149, [R1+0x1e8] ;  /* 0x0001e80001957983 */ /* 0x000f280000300800 */
[----:B------:R-:W4:Y:S04]  /*13e60*/  LDL.LU R148, [R1+0x1f8] ;  /* 0x0001f80001947983 */ /* 0x000f280000300800 */
[----:B------:R-:W4:Y:S04]  /*13e70*/  LDL.LU R143, [R1+0x1ec] ;  /* 0x0001ec00018f7983 */ /* 0x000f280000300800 */
[----:B------:R-:W4:Y:S01]  /*13e80*/  LDL.LU R142, [R1+0x1fc] ;  /* 0x0001fc00018e7983 */ /* 0x000f220000300800 */
[----:B------:R-:W-:-:S02]  /*13e90*/  F2FP.F16.F32.PACK_AB R27, R31, R27 ;  /* 0x0000001b1f1b723e */ /* 0x000fc400000000ff */
[----:B------:R-:W-:Y:S02]  /*13ea0*/  F2FP.F16.F32.PACK_AB R26, R30, R26 ;  /* 0x0000001a1e1a723e */ /* 0x000fe400000000ff */
[----:B------:R-:W-:Y:S02]  /*13eb0*/  F2FP.F16.F32.PACK_AB R25, R29, R25 ;  /* 0x000000191d19723e */ /* 0x000fe400000000ff */
[----:B------:R-:W-:Y:S02]  /*13ec0*/  F2FP.F16.F32.PACK_AB R24, R28, R24 ;  /* 0x000000181c18723e */ /* 0x000fe400000000ff */
[----:B------:R-:W-:Y:S02]  /*13ed0*/  F2FP.F16.F32.PACK_AB R137, R141, R137 ;  /* 0x000000898d89723e */ /* 0x000fe400000000ff */
[----:B------:R-:W-:Y:S02]  /*13ee0*/  F2FP.F16.F32.PACK_AB R136, R140, R136 ;  /* 0x000000888c88723e */ /* 0x000fe400000000ff */
        /* <DEDUP_REMOVED lines=36> */
[----:B--2---:R-:W-:-:S02]  /*14130*/  F2FP.F16.F32.PACK_AB R28, R3, R6 ;  /* 0x00000006031c723e */ /* 0x004fc400000000ff */
[----:B---3--:R-:W-:Y:S02]  /*14140*/  F2FP.F16.F32.PACK_AB R19, R4, R19 ;  /* 0x000000130413723e */ /* 0x008fe400000000ff */
        /* <DEDUP_REMOVED lines=16> */
[----:B----4-:R-:W-:-:S02]  /*14250*/  F2FP.F16.F32.PACK_AB R18, R246, R18 ;  /* 0x00000012f612723e */ /* 0x010fc400000000ff */
        /* <DEDUP_REMOVED lines=60> */
[----:B------:R-:W-:-:S07]  /*14620*/  F2FP.F16.F32.PACK_AB R142, R164, R163 ;  /* 0x000000a3a48e723e */ /* 0x000fce00000000ff */
.L_x_0:
[----:B------:R-:W2:Y:S01]  /*14630*/  LDL.LU R8, [R1+0x4e8] ;  /* 0x0004e80001087983 */ /* 0x000ea20000300800 */
[----:B------:R-:W-:Y:S01]  /*14640*/  ULDC.64 UR6, c[0x0][0x228] ;  /* 0x00008a0000067ab9 */ /* 0x000fe20000000a00 */
[----:B------:R-:W-:Y:S01]  /*14650*/  ULDC UR4, c[0x0][0x244] ;  /* 0x0000910000047ab9 */ /* 0x000fe20000000800 */
[----:B------:R-:W1:Y:S01]  /*14660*/  S2R R2, SR_TID.X ;  /* 0x0000000000027919 */ /* 0x000e620000002100 */
[----:B------:R-:W-:Y:S01]  /*14670*/  BAR.SYNC.DEFER_BLOCKING 0x0 ;  /* 0x0000000000007b1d */ /* 0x000fe20000010000 */
[----:B-----5:R-:W-:-:S05]  /*14680*/  LOP3.LUT R11, R10, 0x2, R181, 0xfe, !PT ;  /* 0x000000020a0b7812 */ /* 0x020fca00078efeb5 */
[----:B------:R-:W-:Y:S01]  /*14690*/  ULDC UR9, c[0x0][0x22c] ;  /* 0x00008b0000097ab9 */ /* 0x000fe20000000800 */
[----:B------:R-:W-:Y:S01]  /*146a0*/  ULDC UR8, c[0x0][0x22c] ;  /* 0x00008b0000087ab9 */ /* 0x000fe20000000800 */
[----:B------:R-:W-:Y:S01]  /*146b0*/  ULDC UR10, c[0x0][0x22c] ;  /* 0x00008b00000a7ab9 */ /* 0x000fe20000000800 */
[----:B------:R-:W-:Y:S01]  /*146c0*/  ULDC UR11, c[0x0][0x22c] ;  /* 0x00008b00000b7ab9 */ /* 0x000fe20000000800 */
[----:B------:R-:W3:Y:S01]  /*146d0*/  LDC R236, c[0x0][0x248] ;  /* 0x00009200ffec7b82 */ /* 0x000ee20000000800 */
[C-C-:B------:R-:W-:Y:S02]  /*146e0*/  LOP3.LUT R232, R10.reuse, 0xca, R181.reuse, 0xfe, !PT ;  /* 0x000000ca0ae87812 */ /* 0x140fe400078efeb5 */
[----:B------:R-:W-:-:S05]  /*146f0*/  LOP3.LUT R230, R10, 0xcc, R181, 0xfe, !PT ;  /* 0x000000cc0ae67812 */ /* 0x000fca00078efeb5 */
[----:B------:R-:W4:Y:S01]  /*14700*/  LDC R238, c[0x0][0x248] ;  /* 0x00009200ffee7b82 */ /* 0x000f220000000800 */
[C---:B-1----:R-:W-:Y:S02]  /*14710*/  IMAD.SHL.U32 R0, R2.reuse, 0x80, RZ ;  /* 0x0000008002007824 */ /* 0x042fe400078e00ff */
[C---:B------:R-:W-:Y:S02]  /*14720*/  IMAD.SHL.U32 R3, R2.reuse, 0x10, RZ ;  /* 0x0000001002037824 */ /* 0x040fe400078e00ff */
[----:B------:R-:W-:Y:S01]  /*14730*/  IMAD.SHL.U32 R2, R2, 0x8, RZ ;  /* 0x0000000802027824 */ /* 0x000fe200078e00ff */
[----:B------:R-:W-:Y:S02]  /*14740*/  LOP3.LUT R9, R0, 0x400, RZ, 0xc0, !PT ;  /* 0x0000040000097812 */ /* 0x000fe400078ec0ff */
[----:B------:R-:W-:Y:S02]  /*14750*/  LOP3.LUT R0, R3, 0x70, RZ, 0xc0, !PT ;  /* 0x0000007003007812 */ /* 0x000fe400078ec0ff */
[----:B------:R-:W-:-:S02]  /*14760*/  LOP3.LUT R2, R2, 0x380, RZ, 0xc0, !PT ;  /* 0x0000038002027812 */ /* 0x000fc400078ec0ff */
[----:B------:R-:W-:Y:S02]  /*14770*/  IADD3 R9, R9, UR16, R0 ;  /* 0x0000001009097c10 */ /* 0x000fe4000fffe000 */
[----:B------:R-:W-:Y:S02]  /*14780*/  LOP3.LUT R3, R3, 0x7f0, RZ, 0xc0, !PT ;  /* 0x000007f003037812 */ /* 0x000fe400078ec0ff */
[C---:B--2---:R-:W-:Y:S01]  /*14790*/  ISETP.GE.AND P0, PT, R8.reuse, UR6, PT ;  /* 0x0000000608007c0c */ /* 0x044fe2000bf06270 */
[----:B------:R-:W-:Y:S01]  /*147a0*/  IMAD R0, R8, UR4, RZ ;  /* 0x0000000408007c24 */ /* 0x000fe2000f8e02ff */
[----:B------:R-:W-:Y:S01]  /*147b0*/  ULDC.64 UR4, c[0x0][0x220] ;  /* 0x0000880000047ab9 */ /* 0x000fe20000000a00 */
[----:B------:R-:W-:Y:S01]  /*147c0*/  IMAD.IADD R8, R2, 0x1, R9 ;  /* 0x0000000102087824 */ /* 0x000fe200078e0209 */
[----:B------:R-:W-:-:S04]  /*147d0*/  ULDC UR6, c[0x0][0x248] ;  /* 0x0000920000067ab9 */ /* 0x000fc80000000800 */
[----:B------:R-:W-:Y:S01]  /*147e0*/  STSM.16.M88.4 [R8], R116 ;  /* 0x0000007408007844 */ /* 0x000fe20000000200 */
[----:B------:R-:W-:Y:S06]  /*147f0*/  BAR.SYNC.DEFER_BLOCKING 0x0 ;  /* 0x0000000000007b1d */ /* 0x000fec0000010000 */
[----:B0-----:R-:W0:Y:S02]  /*14800*/  LDS.128 R44, [R3+UR16] ;  /* 0x00000010032c7984 */ /* 0x001e240008000c00 */
[----:B------:R-:W-:Y:S06]  /*14810*/  BAR.SYNC.DEFER_BLOCKING 0x0 ;  /* 0x0000000000007b1d */ /* 0x000fec0000010000 */
[----:B------:R-:W-:Y:S02]  /*14820*/  STSM.16.M88.4 [R8], R140 ;  /* 0x0000008c08007844 */ /* 0x000fe40000000200 */
[----:B------:R-:W-:Y:S06]  /*14830*/  BAR.SYNC.DEFER_BLOCKING 0x0 ;  /* 0x0000000000007b1d */ /* 0x000fec0000010000 */
[----:B------:R-:W1:Y:S02]  /*14840*/  LDS.128 R52, [R3+UR16] ;  /* 0x0000001003347984 */ /* 0x000e640008000c00 */
[----:B------:R-:W-:Y:S06]  /*14850*/  BAR.SYNC.DEFER_BLOCKING 0x0 ;  /* 0x0000000000007b1d */ /* 0x000fec0000010000 */
[----:B------:R-:W-:Y:S02]  /*14860*/  STSM.16.M88.4 [R8], R148 ;  /* 0x0000009408007844 */ /* 0x000fe40000000200 */
[----:B------:R-:W-:Y:S06]  /*14870*/  BAR.SYNC.DEFER_BLOCKING 0x0 ;  /* 0x0000000000007b1d */ /* 0x000fec0000010000 */
[----:B------:R-:W2:Y:S02]  /*14880*/  LDS.128 R124, [R3+UR16] ;  /* 0x00000010037c7984 */ /* 0x000ea40008000c00 */
[----:B------:R-:W-:Y:S06]  /*14890*/  BAR.SYNC.DEFER_BLOCKING 0x0 ;  /* 0x0000000000007b1d */ /* 0x000fec0000010000 */
[----:B------:R-:W-:Y:S02]  /*148a0*/  STSM.16.M88.4 [R8], R108 ;  /* 0x0000006c08007844 */ /* 0x000fe40000000200 */
[----:B------:R-:W-:Y:S06]  /*148b0*/  BAR.SYNC.DEFER_BLOCKING 0x0 ;  /* 0x0000000000007b1d */ /* 0x000fec0000010000 */
[----:B------:R-:W3:Y:S02]  /*148c0*/  LDS.128 R132, [R3+UR16] ;  /* 0x0000001003847984 */ /* 0x000ee40008000c00 */
[----:B------:R-:W-:Y:S06]  /*148d0*/  BAR.SYNC.DEFER_BLOCKING 0x0 ;  /* 0x0000000000007b1d */ /* 0x000fec0000010000 */
[----:B------:R-:W-:Y:S02]  /*148e0*/  STSM.16.M88.4 [R8], R100 ;  /* 0x0000006408007844 */ /* 0x000fe40000000200 */
[----:B------:R-:W-:Y:S06]  /*148f0*/  BAR.SYNC.DEFER_BLOCKING 0x0 ;  /* 0x0000000000007b1d */ /* 0x000fec0000010000 */
[----:B------:R-:W4:Y:S02]  /*14900*/  LDS.128 R140, [R3+UR16] ;  /* 0x00000010038c7984 */ /* 0x000f240008000c00 */
        /* <DEDUP_REMOVED lines=29> */
[----:B------:R0:W-:Y:S02]  /*14ae0*/  STSM.16.M88.4 [R8], R36 ;  /* 0x0000002408007844 */ /* 0x0001e40000000200 */
[----:B------:R-:W-:Y:S01]  /*14af0*/  BAR.SYNC.DEFER_BLOCKING 0x0 ;  /* 0x0000000000007b1d */ /* 0x000fe20000010000 */
[----:B------:R-:W-:-:S02]  /*14b00*/  LOP3.LUT R9, R10, R181, RZ, 0xfc, !PT ;  /* 0x000000b50a097212 */ /* 0x000fc400078efcff */
[----:B------:R-:W-:-:S03]  /*14b10*/  LEA R2, P2, R0, UR4, 0x1 ;  /* 0x0000000400027c11 */ /* 0x000fc6000f8408ff */
[----:B------:R-:W-:Y:S02]  /*14b20*/  ULDC UR4, c[0x0][0x248] ;  /* 0x0000920000047ab9 */ /* 0x000fe40000000800 */
[----:B0-----:R-:W0:Y:S08]  /*14b30*/  LDC R36, c[0x0][0x248] ;  /* 0x00009200ff247b82 */ /* 0x001e300000000800 */
[----:B------:R-:W0:Y:S01]  /*14b40*/  LDC R38, c[0x0][0x248] ;  /* 0x00009200ff267b82 */ /* 0x000e220000000800 */
[----:B------:R-:W0:Y:S07]  /*14b50*/  LDS.128 R76, [R3+UR16] ;  /* 0x00000010034c7984 */ /* 0x000e2e0008000c00 */
[----:B------:R-:W-:Y:S06]  /*14b60*/  BAR.SYNC.DEFER_BLOCKING 0x0 ;  /* 0x0000000000007b1d */ /* 0x000fec0000010000 */
[----:B------:R-:W-:Y:S02]  /*14b70*/  STSM.16.M88.4 [R8], R20 ;  /* 0x0000001408007844 */ /* 0x000fe40000000200 */
[----:B------:R-:W-:Y:S06]  /*14b80*/  BAR.SYNC.DEFER_BLOCKING 0x0 ;  /* 0x0000000000007b1d */ /* 0x000fec0000010000 */
[----:B------:R-:W0:Y:S02]  /*14b90*/  LDS.128 R12, [R3+UR16] ;  /* 0x00000010030c7984 */ /* 0x000e240008000c00 */
[----:B------:R-:W-:Y:S06]  /*14ba0*/  BAR.SYNC.DEFER_BLOCKING 0x0 ;  /* 0x0000000000007b1d */ /* 0x000fec0000010000 */
[----:B------:R-:W-:Y:S02]  /*14bb0*/  STSM.16.M88.4 [R8], R16 ;  /* 0x0000001008007844 */ /* 0x000fe40000000200 */
[----:B------:R-:W-:Y:S06]  /*14bc0*/  BAR.SYNC.DEFER_BLOCKING 0x0 ;  /* 0x0000000000007b1d */ /* 0x000fec0000010000 */
[----:B------:R-:W0:Y:S02]  /*14bd0*/  LDS.128 R4, [R3+UR16] ;  /* 0x0000001003047984 */ /* 0x000e240008000c00 */
[----:B------:R-:W-:Y:S06]  /*14be0*/  BAR.SYNC.DEFER_BLOCKING 0x0 ;  /* 0x0000000000007b1d */ /* 0x000fec0000010000 */
[----:B------:R1:W-:Y:S02]  /*14bf0*/  STSM.16.M88.4 [R8], R28 ;  /* 0x0000001c08007844 */ /* 0x0003e40000000200 */
[----:B------:R-:W-:Y:S06]  /*14c00*/  BAR.SYNC.DEFER_BLOCKING 0x0 ;  /* 0x0000000000007b1d */ /* 0x000fec0000010000 */
[----:B------:R-:W0:Y:S02]  /*14c10*/  LDS.128 R68, [R3+UR16] ;  /* 0x0000001003447984 */ /* 0x000e240008000c00 */
[----:B------:R-:W-:Y:S06]  /*14c20*/  BAR.SYNC.DEFER_BLOCKING 0x0 ;  /* 0x0000000000007b1d */ /* 0x000fec0000010000 */
[----:B------:R2:W-:Y:S02]  /*14c30*/  STSM.16.M88.4 [R8], R24 ;  /* 0x0000001808007844 */ /* 0x0005e40000000200 */
[----:B------:R-:W-:Y:S06]  /*14c40*/  BAR.SYNC.DEFER_BLOCKING 0x0 ;  /* 0x0000000000007b1d */ /* 0x000fec0000010000 */
[----:B------:R-:W0:Y:S02]  /*14c50*/  LDS.128 R20, [R3+UR16] ;  /* 0x0000001003147984 */ /* 0x000e240008000c00 */
        /* <DEDUP_REMOVED lines=56> */
[----:B------:R-:W-:Y:S01]  /*14fe0*/  BAR.SYNC.DEFER_BLOCKING 0x0 ;  /* 0x0000000000007b1d */ /* 0x000fe20000010000 */
[C---:B-1----:R-:W-:Y:S01]  /*14ff0*/  IMAD R31, R9.reuse, UR4, RZ ;  /* 0x00000004091f7c24 */ /* 0x042fe2000f8e02ff */
[----:B------:R-:W-:-:S02]  /*15000*/  ISETP.LT.AND P1, PT, R9, UR7, !P0 ;  /* 0x0000000709007c0c */ /* 0x000fc4000c721270 */
[----:B------:R-:W-:Y:S02]  /*15010*/  LEA.HI.X.SX32 R0, R0, UR5, 0x1, P2 ;  /* 0x0000000500007c11 */ /* 0x000fe400090f0eff */
[----:B------:R-:W-:Y:S01]  /*15020*/  ULDC UR7, c[0x0][0x22c] ;  /* 0x00008b0000077ab9 */ /* 0x000fe20000000800 */
[----:B------:R-:W-:Y:S01]  /*15030*/  ULDC UR5, c[0x0][0x248] ;  /* 0x0000920000057ab9 */ /* 0x000fe20000000800 */
[----:B------:R-:W-:Y:S01]  /*15040*/  ISETP.LT.AND P4, PT, R11, UR7, !P0 ;  /* 0x000000070b007c0c */ /* 0x000fe2000c781270 */
[----:B------:R1:W-:Y:S01]  /*15050*/  STSM.16.M88.4 [R8], R144 ;  /* 0x0000009008007844 */ /* 0x0003e20000000200 */
[----:B--2---:R-:W-:Y:S01]  /*15060*/  LEA R24, P2, R31, R2, 0x1 ;  /* 0x000000021f187211 */ /* 0x004fe200078408ff */
[----:B------:R-:W-:Y:S01]  /*15070*/  IMAD R11, R11, UR5, RZ ;  /* 0x000000050b0b7c24 */ /* 0x000fe2000f8e02ff */
[----:B------:R-:W-:Y:S01]  /*15080*/  LOP3.LUT R9, R10, 0x4, R181, 0xfe, !PT ;  /* 0x000000040a097812 */ /* 0x000fe200078efeb5 */
[----:B------:R-:W-:Y:S01]  /*15090*/  ULDC UR4, c[0x0][0x22c] ;  /* 0x00008b0000047ab9 */ /* 0x000fe20000000800 */
[----:B------:R-:W-:Y:S01]  /*150a0*/  LEA.HI.X.SX32 R25, R31, R0, 0x1, P2 ;  /* 0x000000001f197211 */ /* 0x000fe200010f0eff */
[----:B------:R-:W-:Y:S01]  /*150b0*/  BAR.SYNC.DEFER_BLOCKING 0x0 ;  /* 0x0000000000007b1d */ /* 0x000fe20000010000 */
[C---:B------:R-:W-:Y:S01]  /*150c0*/  ISETP.LT.AND P5, PT, R9.reuse, UR4, !P0 ;  /* 0x0000000409007c0c */ /* 0x040fe2000c7a1270 */
[----:B------:R-:W-:Y:S01]  /*150d0*/  IMAD R9, R9, UR6, RZ ;  /* 0x0000000609097c24 */ /* 0x000fe2000f8e02ff */
[----:B------:R-:W-:-:S03]  /*150e0*/  LEA R26, P3, R11, R2, 0x1 ;  /* 0x000000020b1a7211 */ /* 0x000fc600078608ff */
[----:B------:R-:W-:Y:S01]  /*150f0*/  ULDC UR4, c[0x0][0x248] ;  /* 0x0000920000047ab9 */ /* 0x000fe20000000800 */
[----:B------:R-:W-:Y:S01]  /*15100*/  LEA.HI.X.SX32 R27, R11, R0, 0x1, P3 ;  /* 0x000000000b1b7211 */ /* 0x000fe200018f0eff */
[----:B------:R-:W-:Y:S01]  /*15110*/  ULDC UR5, c[0x0][0x248] ;  /* 0x0000920000057ab9 */ /* 0x000fe20000000800 */
[C---:B------:R-:W-:Y:S01]  /*15120*/  LEA R28, P2, R9.reuse, R2, 0x1 ;  /* 0x00000002091c7211 */ /* 0x040fe200078408ff */
[----:B------:R-:W-:Y:S01]  /*15130*/  ULDC UR6, c[0x0][0x248] ;  /* 0x0000920000067ab9 */ /* 0x000fe20000000800 */
[C-C-:B------:R-:W-:Y:S01]  /*15140*/  LOP3.LUT R11, R10.reuse, 0x8, R181.reuse, 0xfe, !PT ;  /* 0x000000080a0b7812 */ /* 0x140fe200078efeb5 */
[----:B------:R-:W-:Y:S01]  /*15150*/  ULDC UR7, c[0x0][0x248] ;  /* 0x0000920000077ab9 */ /* 0x000fe20000000800 */
[C-C-:B-1----:R-:W-:Y:S02]  /*15160*/  LOP3.LUT R8, R10.reuse, 0xa, R181.reuse, 0xfe, !PT ;  /* 0x0000000a0a087812 */ /* 0x142fe400078efeb5 */
[----:B------:R-:W-:Y:S02]  /*15170*/  LEA.HI.X.SX32 R29, R9, R0, 0x1, P2 ;  /* 0x00000000091d7211 */ /* 0x000fe400010f0eff */
[C---:B------:R-:W-:Y:S01]  /*15180*/  ISETP.LT.AND P3, PT, R11.reuse, UR9, !P0 ;  /* 0x000000090b007c0c */ /* 0x040fe2000c761270 */
[----:B------:R1:W-:Y:S01]  /*15190*/  @P1 STG.E.U16 desc[UR18][R24.64], R44 ;  /* 0x0000002c18001986 */ /* 0x0003e2000c101512 */
[----:B------:R-:W-:Y:S01]  /*151a0*/  IMAD R11, R11, UR5, RZ ;  /* 0x000000050b0b7c24 */ /* 0x000fe2000f8e02ff */
[--C-:B------:R-:W-:Y:S01]  /*151b0*/  LOP3.LUT R9, R10, 0xc, R181.reuse, 0xfe, !PT ;  /* 0x0000000c0a097812 */ /* 0x100fe200078efeb5 */
[----:B------:R-:W-:Y:S01]  /*151c0*/  ULDC UR5, c[0x0][0x248] ;  /* 0x0000920000057ab9 */ /* 0x000fe20000000800 */
[----:B------:R2:W-:Y:S01]  /*151d0*/  @P4 STG.E.U16 desc[UR18][R26.64], R45 ;  /* 0x0000002d1a004986 */ /* 0x0005e2000c101512 */
[----:B------:R-:W-:Y:S01]  /*151e0*/  ISETP.LT.AND P2, PT, R8, UR10, !P0 ;  /* 0x0000000a08007c0c */ /* 0x000fe2000c741270 */
[----:B------:R-:W-:Y:S01]  /*151f0*/  ULDC UR9, c[0x0][0x22c] ;  /* 0x00008b0000097ab9 */ /* 0x000fe20000000800 */
[----:B-1----:R-:W-:-:S04]  /*15200*/  LOP3.LUT R24, R10, 0x6, R181, 0xfe, !PT ;  /* 0x000000060a187812 */ /* 0x002fc800078efeb5 */
[C---:B------:R-:W-:Y:S01]  /*15210*/  ISETP.LT.AND P1, PT, R24.reuse, UR8, !P0 ;  /* 0x0000000818007c0c */ /* 0x040fe2000c721270 */
[----:B------:R-:W-:Y:S01]  /*15220*/  IMAD R25, R24, UR4, RZ ;  /* 0x0000000418197c24 */ /* 0x000fe2000f8e02ff */
[----:B------:R1:W-:Y:S01]  /*15230*/  @P5 STG.E.U16 desc[UR18][R28.64], R46 ;  /* 0x0000002e1c005986 */ /* 0x0003e2000c101512 */
[----:B--2---:R-:W-:Y:S01]  /*15240*/  IMAD R27, R8, UR6, RZ ;  /* 0x00000006081b7c24 */ /* 0x004fe2000f8e02ff */
[-C--:B------:R-:W-:Y:S01]  /*15250*/  LEA R24, P5, R11, R2.reuse, 0x1 ;  /* 0x000000020b187211 */ /* 0x080fe200078a08ff */
[----:B------:R-:W-:Y:S01]  /*15260*/  ULDC UR4, c[0x0][0x248] ;  /* 0x0000920000047ab9 */ /* 0x000fe20000000800 */
[----:B------:R-:W-:Y:S01]  /*15270*/  LEA R8, P6, R25, R2, 0x1 ;  /* 0x0000000219087211 */ /* 0x000fe200078c08ff */
[----:B------:R-:W-:Y:S01]  /*15280*/  ULDC UR8, c[0x0][0x22c] ;  /* 0x00008b0000087ab9 */ /* 0x000fe20000000800 */
[C---:B------:R-:W-:Y:S01]  /*15290*/  ISETP.LT.AND P4, PT, R9.reuse, UR11, !P0 ;  /* 0x0000000b09007c0c */ /* 0x040fe2000c781270 */
[----:B------:R-:W-:Y:S01]  /*152a0*/  ULDC UR6, c[0x0][0x248] ;  /* 0x0000920000067ab9 */ /* 0x000fe20000000800 */
[----:B------:R-:W-:Y:S01]  /*152b0*/  PRMT R30, R44, 0x7632, R30 ;  /* 0x000076322c1e7816 */ /* 0x000fe2000000001e */
[----:B-1----:R-:W-:Y:S01]  /*152c0*/  IMAD R29, R9, UR7, RZ ;  /* 0x00000007091d7c24 */ /* 0x002fe2000f8e02ff */
[-C--:B------:R-:W-:Y:S01]  /*152d0*/  LEA.HI.X.SX32 R9, R25, R0.reuse, 0x1, P6 ;  /* 0x0000000019097211 */ /* 0x080fe200030f0eff */
[----:B------:R-:W-:Y:S01]  /*152e0*/  ULDC UR7, c[0x0][0x22c] ;  /* 0x00008b0000077ab9 */ /* 0x000fe20000000800 */
[----:B------:R-:W-:-:S02]  /*152f0*/  LEA.HI.X.SX32 R25, R11, R0, 0x1, P5 ;  /* 0x000000000b197211 */ /* 0x000fc400028f0eff */
[-C--:B------:R-:W-:Y:S02]  /*15300*/  LEA R26, P6, R27, R2.reuse, 0x1 ;  /* 0x000000021b1a7211 */ /* 0x080fe400078c08ff */
[----:B------:R-:W-:Y:S02]  /*15310*/  LOP3.LUT R11, R10, 0xe, R181, 0xfe, !PT ;  /* 0x0000000e0a0b7812 */ /* 0x000fe400078efeb5 */
[----:B------:R-:W-:Y:S01]  /*15320*/  LEA R28, P5, R29, R2, 0x1 ;  /* 0x000000021d1c7211 */ /* 0x000fe200078a08ff */
[----:B------:R1:W-:Y:S01]  /*15330*/  @P1 STG.E.U16 desc[UR18][R8.64], R47 ;  /* 0x0000002f08001986 */ /* 0x0003e2000c101512 */
[----:B------:R-:W-:Y:S02]  /*15340*/  PRMT R32, R45, 0x7632, R32 ;  /* 0x000076322d207816 */ /* 0x000fe40000000020 */
[-C--:B------:R-:W-:Y:S01]  /*15350*/  LEA.HI.X.SX32 R27, R27, R0.reuse, 0x1, P6 ;  /* 0x000000001b1b7211 */ /* 0x080fe200030f0eff */
[----:B------:R2:W-:Y:S01]  /*15360*/  @P3 STG.E.U16 desc[UR18][R24.64], R30 ;  /* 0x0000001e18003986 */ /* 0x0005e2000c101512 */
[----:B------:R-:W-:-:S02]  /*15370*/  LEA.HI.X.SX32 R29, R29, R0, 0x1, P5 ;  /* 0x000000001d1d7211 */ /* 0x000fc400028f0eff */
[C---:B------:R-:W-:Y:S01]  /*15380*/  ISETP.LT.AND P5, PT, R11.reuse, UR7, !P0 ;  /* 0x000000070b007c0c */ /* 0x040fe2000c7a1270 */
[----:B------:R3:W-:Y:S01]  /*15390*/  @P2 STG.E.U16 desc[UR18][R26.64], R32 ;  /* 0x000000201a002986 */ /* 0x0007e2000c101512 */
[----:B------:R-:W-:Y:S01]  /*153a0*/  PRMT R46, R46, 0x7632, R46 ;  /* 0x000076322e2e7816 */ /* 0x000fe2000000002e */
[----:B------:R-:W-:Y:S01]  /*153b0*/  ULDC UR7, c[0x0][0x22c] ;  /* 0x00008b0000077ab9 */ /* 0x000fe20000000800 */
[C-C-:B-1----:R-:W-:Y:S01]  /*153c0*/  LOP3.LUT R9, R10.reuse, 0x10, R181.reuse, 0xfe, !PT ;  /* 0x000000100a097812 */ /* 0x142fe200078efeb5 */
[----:B--2---:R-:W-:Y:S01]  /*153d0*/  IMAD R25, R11, UR4, RZ ;  /* 0x000000040b197c24 */ /* 0x004fe2000f8e02ff */
[C-C-:B------:R-:W-:Y:S01]  /*153e0*/  LOP3.LUT R24, R10.reuse, 0x12, R181.reuse, 0xfe, !PT ;  /* 0x000000120a187812 */ /* 0x140fe200078efeb5 */
[----:B------:R1:W-:Y:S01]  /*153f0*/  @P4 STG.E.U16 desc[UR18][R28.64], R46 ;  /* 0x0000002e1c004986 */ /* 0x0003e2000c101512 */
[--C-:B------:R-:W-:Y:S01]  /*15400*/  LOP3.LUT R11, R10, 0x14, R181.reuse, 0xfe, !PT ;  /* 0x000000140a0b7812 */ /* 0x100fe200078efeb5 */
[----:B---3--:R-:W-:Y:S01]  /*15410*/  IMAD R27, R9, UR5, RZ ;  /* 0x00000005091b7c24 */ /* 0x008fe2000f8e02ff */
[----:B------:R-:W-:Y:S01]  /*15420*/  LEA R8, P1, R25, R2, 0x1 ;  /* 0x0000000219087211 */ /* 0x000fe200078208ff */
[----:B------:R-:W-:Y:S01]  /*15430*/  ULDC UR4, c[0x0][0x248] ;  /* 0x0000920000047ab9 */ /* 0x000fe20000000800 */
[----:B------:R-:W-:Y:S01]  /*15440*/  ISETP.LT.AND P2, PT, R9, UR8, !P0 ;  /* 0x0000000809007c0c */ /* 0x000fe2000c741270 */
[----:B------:R-:W-:Y:S01]  /*15450*/  IMAD R33, R11, UR4, RZ ;  /* 0x000000040b217c24 */ /* 0x000fe2000f8e02ff */
[----:B------:R-:W-:Y:S01]  /*15460*/  PRMT R34, R47, 0x7632, R34 ;  /* 0x000076322f227816 */ /* 0x000fe20000000022 */
[----:B------:R-:W-:Y:S01]  /*15470*/  ULDC UR5, c[0x0][0x248] ;  /* 0x0000920000057ab9 */ /* 0x000fe20000000800 */
[----:B------:R-:W-:Y:S01]  /*15480*/  LEA.HI.X.SX32 R9, R25, R0, 0x1, P1 ;  /* 0x0000000019097211 */ /* 0x000fe200008f0eff */
[----:B------:R-:W-:Y:S01]  /*15490*/  ULDC UR4, c[0x0][0x22c] ;  /* 0x00008b0000047ab9 */ /* 0x000fe20000000800 */
[C---:B------:R-:W-:Y:S01]  /*154a0*/  ISETP.LT.AND P4, PT, R24.reuse, UR9, !P0 ;  /* 0x0000000918007c0c */ /* 0x040fe2000c781270 */
[----:B-1----:R-:W-:Y:S01]  /*154b0*/  IMAD R29, R24, UR6, RZ ;  /* 0x00000006181d7c24 */ /* 0x002fe2000f8e02ff */
[-C--:B------:R-:W-:Y:S01]  /*154c0*/  LEA R24, P1, R27, R2.reuse, 0x1 ;  /* 0x000000021b187211 */ /* 0x080fe200078208ff */
[----:B------:R-:W1:Y:S01]  /*154d0*/  LDC R30, c[0x0][0x248] ;  /* 0x00009200ff1e7b82 */ /* 0x000e620000000800 */
[----:B------:R-:W-:Y:S01]  /*154e0*/  ISETP.LT.AND P3, PT, R11, UR7, !P0 ;  /* 0x000000070b007c0c */ /* 0x000fe2000c761270 */
[----:B------:R2:W-:Y:S01]  /*154f0*/  @P5 STG.E.U16 desc[UR18][R8.64], R34 ;  /* 0x0000002208005986 */ /* 0x0005e2000c101512 */
[----:B------:R-:W-:Y:S01]  /*15500*/  LEA R26, P6, R29, R2, 0x1 ;  /* 0x000000021d1a7211 */ /* 0x000fe200078c08ff */
[----:B------:R-:W-:Y:S01]  /*15510*/  ULDC UR7, c[0x0][0x22c] ;  /* 0x00008b0000077ab9 */ /* 0x000fe20000000800 */
[----:B------:R-:W-:Y:S01]  /*15520*/  LEA.HI.X.SX32 R25, R27, R0, 0x1, P1 ;  /* 0x000000001b197211 */ /* 0x000fe200008f0eff */
[----:B------:R-:W-:Y:S01]  /*15530*/  ULDC UR8, c[0x0][0x22c] ;  /* 0x00008b0000087ab9 */ /* 0x000fe20000000800 */
[----:B------:R-:W-:Y:S01]  /*15540*/  LEA R28, P5, R33, R2, 0x1 ;  /* 0x00000002211c7211 */ /* 0x000fe200078a08ff */
[----:B------:R-:W-:Y:S01]  /*15550*/  ULDC UR6, c[0x0][0x248] ;  /* 0x0000920000067ab9 */ /* 0x000fe20000000800 */
[C-C-:B------:R-:W-:Y:S01]  /*15560*/  LOP3.LUT R11, R10.reuse, 0x20, R181.reuse, 0xfe, !PT ;  /* 0x000000200a0b7812 */ /* 0x140fe200078efeb5 */
[----:B------:R3:W-:Y:S01]  /*15570*/  @P2 STG.E.U16 desc[UR18][R24.64], R52 ;  /* 0x0000003418002986 */ /* 0x0007e2000c101512 */
[----:B------:R-:W-:Y:S01]  /*15580*/  LEA.HI.X.SX32 R27, R29, R0, 0x1, P6 ;  /* 0x000000001d1b7211 */ /* 0x000fe200030f0eff */
[----:B------:R-:W-:Y:S01]  /*15590*/  ULDC UR9, c[0x0][0x22c] ;  /* 0x00008b0000097ab9 */ /* 0x000fe20000000800 */
[----:B------:R-:W4:Y:S01]  /*155a0*/  LDC R32, c[0x0][0x248] ;  /* 0x00009200ff207b82 */ /* 0x000f220000000800 */
[----:B--2---:R-:W-:-:S02]  /*155b0*/  LOP3.LUT R9, R10, 0x18, R181, 0xfe, !PT ;  /* 0x000000180a097812 */ /* 0x004fc400078efeb5 */
[----:B------:R-:W-:Y:S02]  /*155c0*/  LEA.HI.X.SX32 R29, R33, R0, 0x1, P5 ;  /* 0x00000000211d7211 */ /* 0x000fe400028f0eff */
[----:B------:R-:W-:Y:S01]  /*155d0*/  ISETP.LT.AND P1, PT, R11, UR4, !P0 ;  /* 0x000000040b007c0c */ /* 0x000fe2000c721270 */
[----:B------:R-:W-:Y:S01]  /*155e0*/  @P4 STG.E.U16 desc[UR18][R26.64], R53 ;  /* 0x000000351a004986 */ /* 0x000fe2000c101512 */
[C-C-:B------:R-:W-:Y:S01]  /*155f0*/  LOP3.LUT R11, R10.reuse, 0x16, R181.reuse, 0xfe, !PT ;  /* 0x000000160a0b7812 */ /* 0x140fe200078efeb5 */
[----:B------:R-:W-:Y:S01]  /*15600*/  ULDC UR4, c[0x0][0x248] ;  /* 0x0000920000047ab9 */ /* 0x000fe20000000800 */
[----:B---3--:R-:W-:Y:S01]  /*15610*/  IMAD R25, R9, UR5, RZ ;  /* 0x0000000509197c24 */ /* 0x008fe2000f8e02ff */
[----:B------:R2:W-:Y:S01]  /*15620*/  @P3 STG.E.U16 desc[UR18][R28.64], R54 ;  /* 0x000000361c003986 */ /* 0x0005e2000c101512 */
[----:B------:R-:W-:Y:S01]  /*15630*/  LOP3.LUT R8, R10, 0x1a, R181, 0xfe, !PT ;  /* 0x0000001a0a087812 */ /* 0x000fe200078efeb5 */
[----:B------:R-:W-:Y:S01]  /*15640*/  ULDC UR5, c[0x0][0x248] ;  /* 0x0000920000057ab9 */ /* 0x000fe20000000800 */
[----:B------:R-:W-:Y:S01]  /*15650*/  ISETP.LT.AND P5, PT, R11, UR7, !P0 ;  /* 0x000000070b007c0c */ /* 0x000fe2000c7a1270 */
[----:B------:R-:W3:Y:S01]  /*15660*/  LDC R34, c[0x0][0x248] ;  /* 0x00009200ff227b82 */ /* 0x000ee20000000800 */
[----:B------:R-:W-:Y:S01]  /*15670*/  LEA R24, P4, R25, R2, 0x1 ;  /* 0x0000000219187211 */ /* 0x000fe200078808ff */
[----:B------:R-:W-:Y:S01]  /*15680*/  IMAD R11, R11, UR4, RZ ;  /* 0x000000040b0b7c24 */ /* 0x000fe2000f8e02ff */
[----:B------:R-:W-:Y:S01]  /*15690*/  ULDC UR4, c[0x0][0x22c] ;  /* 0x00008b0000047ab9 */ /* 0x000fe20000000800 */
[----:B------:R-:W-:-:S02]  /*156a0*/  ISETP.LT.AND P3, PT, R9, UR8, !P0 ;  /* 0x0000000809007c0c */ /* 0x000fc4000c761270 */
[----:B--2---:R-:W-:Y:S02]  /*156b0*/  LOP3.LUT R28, R10, 0x22, R181, 0xfe, !PT ;  /* 0x000000220a1c7812 */ /* 0x004fe400078efeb5 */
[----:B------:R-:W-:Y:S01]  /*156c0*/  LEA.HI.X.SX32 R25, R25, R0, 0x1, P4 ;  /* 0x0000000019197211 */ /* 0x000fe200020f0eff */
[----:B------:R-:W-:Y:S01]  /*156d0*/  IMAD R27, R8, UR6, RZ ;  /* 0x00000006081b7c24 */ /* 0x000fe2000f8e02ff */
[----:B------:R-:W-:Y:S01]  /*156e0*/  ISETP.LT.AND P4, PT, R28, UR4, !P0 ;  /* 0x000000041c007c0c */ /* 0x000fe2000c781270 */
[----:B------:R-:W-:Y:S01]  /*156f0*/  ULDC UR6, c[0x0][0x22c] ;  /* 0x00008b0000067ab9 */ /* 0x000fe20000000800 */
[----:B------:R-:W-:Y:S01]  /*15700*/  ISETP.LT.AND P2, PT, R8, UR9, !P0 ;  /* 0x0000000908007c0c */ /* 0x000fe2000c741270 */
[----:B------:R-:W2:Y:S01]  /*15710*/  LDC R28, c[0x0][0x248] ;  /* 0x00009200ff1c7b82 */ /* 0x000ea20000000800 */
[----:B------:R-:W-:Y:S01]  /*15720*/  LEA R8, P6, R11, R2, 0x1 ;  /* 0x000000020b087211 */ /* 0x000fe200078c08ff */
[----:B------:R-:W-:Y:S01]  /*15730*/  ULDC UR4, c[0x0][0x248] ;  /* 0x0000920000047ab9 */ /* 0x000fe20000000800 */
[----:B------:R-:W-:-:S02]  /*15740*/  PRMT R52, R52, 0x7632, R52 ;  /* 0x0000763234347816 */ /* 0x000fc40000000034 */
[----:B------:R-:W-:Y:S02]  /*15750*/  LEA.HI.X.SX32 R9, R11, R0, 0x1, P6 ;  /* 0x000000000b097211 */ /* 0x000fe400030f0eff */
[C---:B------:R-:W-:Y:S02]  /*15760*/  LOP3.LUT R11, R10.reuse, 0x1c, R181, 0xfe, !PT ;  /* 0x0000001c0a0b7812 */ /* 0x040fe400078efeb5 */
[----:B------:R-:W-:Y:S01]  /*15770*/  LEA R26, P6, R27, R2, 0x1 ;  /* 0x000000021b1a7211 */ /* 0x000fe200078c08ff */
[----:B------:R0:W-:Y:S04]  /*15780*/  @P5 STG.E.U16 desc[UR18][R8.64], R55 ;  /* 0x0000003708005986 */ /* 0x0001e8000c101512 */
[----:B------:R1:W-:Y:S01]  /*15790*/  @P3 STG.E.U16 desc[UR18][R24.64], R52 ;  /* 0x0000003418003986 */ /* 0x0003e2000c101512 */
[C---:B------:R-:W-:Y:S01]  /*157a0*/  ISETP.LT.AND P3, PT, R11.reuse, UR6, !P0 ;  /* 0x000000060b007c0c */ /* 0x040fe2000c761270 */
[----:B------:R-:W-:Y:S01]  /*157b0*/  IMAD R11, R11, UR4, RZ ;  /* 0x000000040b0b7c24 */ /* 0x000fe2000f8e02ff */
[----:B------:R-:W-:Y:S01]  /*157c0*/  PRMT R53, R53, 0x7632, R53 ;  /* 0x0000763235357816 */ /* 0x000fe20000000035 */
[----:B------:R-:W-:Y:S01]  /*157d0*/  ULDC UR4, c[0x0][0x22c] ;  /* 0x00008b0000047ab9 */ /* 0x000fe20000000800 */
[----:B------:R-:W-:Y:S01]  /*157e0*/  LEA.HI.X.SX32 R27, R27, R0, 0x1, P6 ;  /* 0x000000001b1b7211 */ /* 0x000fe200030f0eff */
[----:B------:R-:W-:Y:S01]  /*157f0*/  ULDC UR6, c[0x0][0x22c] ;  /* 0x00008b0000067ab9 */ /* 0x000fe20000000800 */
[----:B0-----:R-:W-:-:S02]  /*15800*/  LOP3.LUT R9, R10, 0x1e, R181, 0xfe, !PT ;  /* 0x0000001e0a097812 */ /* 0x001fc400078efeb5 */
[----:B------:R-:W-:Y:S01]  /*15810*/  LEA R8, P5, R11, R2, 0x1 ;  /* 0x000000020b087211 */ /* 0x000fe200078a08ff */
[----:B------:R-:W-:Y:S01]  /*15820*/  @P2 STG.E.U16 desc[UR18][R26.64], R53 ;  /* 0x000000351a002986 */ /* 0x000fe2000c101512 */
[C---:B------:R-:W-:Y:S01]  /*15830*/  ISETP.LT.AND P2, PT, R9.reuse, UR4, !P0 ;  /* 0x0000000409007c0c */ /* 0x040fe2000c741270 */
[----:B-1----:R-:W-:Y:S01]  /*15840*/  IMAD R25, R9, UR5, RZ ;  /* 0x0000000509197c24 */ /* 0x002fe2000f8e02ff */
[----:B------:R-:W-:Y:S01]  /*15850*/  PRMT R54, R54, 0x7632, R54 ;  /* 0x0000763236367816 */ /* 0x000fe20000000036 */
[----:B--2---:R-:W-:Y:S01]  /*15860*/  IMAD R31, R28, 0x20, R31 ;  /* 0x000000201c1f7824 */ /* 0x004fe200078e021f */
[----:B------:R-:W-:Y:S01]  /*15870*/  LEA.HI.X.SX32 R9, R11, R0, 0x1, P5 ;  /* 0x000000000b097211 */ /* 0x000fe200028f0eff */
[----:B------:R-:W-:Y:S01]  /*15880*/  ULDC UR4, c[0x0][0x22c] ;  /* 0x00008b0000047ab9 */ /* 0x000fe20000000800 */
[----:B------:R-:W-:Y:S01]  /*15890*/  LOP3.LUT R24, R10, 0x24, R181, 0xfe, !PT ;  /* 0x000000240a187812 */ /* 0x000fe200078efeb5 */
[----:B------:R-:W-:Y:S02]  /*158a0*/  ULDC UR5, c[0x0][0x22c] ;  /* 0x00008b0000057ab9 */ /* 0x000fe40000000800 */
[----:B------:R0:W-:Y:S01]  /*158b0*/  @P3 STG.E.U16 desc[UR18][R8.64], R54 ;  /* 0x0000003608003986 */ /* 0x0001e2000c101512 */
[----:B------:R-:W-:-:S02]  /*158c0*/  ISETP.LT.AND P5, PT, R24, UR6, !P0 ;  /* 0x0000000618007c0c */ /* 0x000fc4000c7a1270 */
[----:B------:R-:W-:-:S04]  /*158d0*/  LEA R24, P6, R25, R2, 0x1 ;  /* 0x0000000219187211 */ /* 0x000fc800078c08ff */
[----:B------:R-:W-:Y:S01]  /*158e0*/  LEA.HI.X.SX32 R25, R25, R0, 0x1, P6 ;  /* 0x0000000019197211 */ /* 0x000fe200030f0eff */
[----:B0-----:R-:W-:Y:S02]  /*158f0*/  IMAD R9, R30, 0x2, R31 ;  /* 0x000000021e097824 */ /* 0x001fe400078e021f */
[----:B------:R-:W0:Y:S01]  /*15900*/  LDC R30, c[0x0][0x248] ;  /* 0x00009200ff1e7b82 */ /* 0x000e220000000800 */
[----:B------:R-:W-:Y:S01]  /*15910*/  LEA R26, P6, R31, R2, 0x1 ;  /* 0x000000021f1a7211 */ /* 0x000fe200078c08ff */
[----:B----4-:R-:W-:Y:S01]  /*15920*/  IMAD R29, R32, 0x2, R9 ;  /* 0x00000002201d7824 */ /* 0x010fe200078e0209 */
[----:B------:R-:W-:Y:S02]  /*15930*/  LOP3.LUT R11, R10, 0x26, R181, 0xfe, !PT ;  /* 0x000000260a0b7812 */ /* 0x000fe400078efeb5 */
[----:B------:R-:W-:Y:S02]  /*15940*/  PRMT R55, R55, 0x7632, R55 ;  /* 0x0000763237377816 */ /* 0x000fe40000000037 */
[----:B------:R-:W-:Y:S01]  /*15950*/  LEA.HI.X.SX32 R27, R31, R0, 0x1, P6 ;  /* 0x000000001f1b7211 */ /* 0x000fe200030f0eff */
[----:B------:R-:W1:Y:S01]  /*15960*/  LDC R32, c[0x0][0x248] ;  /* 0x00009200ff207b82 */ /* 0x000e620000000800 */
[----:B------:R-:W-:-:S02]  /*15970*/  LEA R8, P6, R9, R2, 0x1 ;  /* 0x0000000209087211 */ /* 0x000fc400078c08ff */
[----:B------:R-:W-:Y:S01]  /*15980*/  ISETP.LT.AND P3, PT, R11, UR4, !P0 ;  /* 0x000000040b007c0c */ /* 0x000fe2000c761270 */
[----:B------:R2:W-:Y:S01]  /*15990*/  @P2 STG.E.U16 desc[UR18][R24.64], R55 ;  /* 0x0000003718002986 */ /* 0x0005e2000c101512 */
[----:B------:R-:W-:Y:S01]  /*159a0*/  LOP3.LUT R11, R10, 0x28, R181, 0xfe, !PT ;  /* 0x000000280a0b7812 */ /* 0x000fe200078efeb5 */
[----:B------:R-:W-:Y:S01]  /*159b0*/  ULDC UR4, c[0x0][0x22c] ;  /* 0x00008b0000047ab9 */ /* 0x000fe20000000800 */
[----:B------:R-:W-:Y:S01]  /*159c0*/  LEA.HI.X.SX32 R9, R9, R0, 0x1, P6 ;  /* 0x0000000009097211 */ /* 0x000fe200030f0eff */
[----:B---3--:R-:W-:Y:S01]  /*159d0*/  IMAD R31, R34, 0x2, R29 ;  /* 0x00000002221f7824 */ /* 0x008fe200078e021d */
[----:B------:R-:W-:Y:S01]  /*159e0*/  ISETP.LT.AND P2, PT, R11, UR4, !P0 ;  /* 0x000000040b007c0c */ /* 0x000fe2000c741270 */
[----:B------:R3:W-:Y:S01]  /*159f0*/  @P1 STG.E.U16 desc[UR18][R26.64], R124 ;  /* 0x0000007c1a001986 */ /* 0x0007e2000c101512 */
[----:B------:R-:W-:Y:S01]  /*15a00*/  LOP3.LUT R11, R10, 0x2a, R181, 0xfe, !PT ;  /* 0x0000002a0a0b7812 */ /* 0x000fe200078efeb5 */
[----:B------:R-:W-:Y:S01]  /*15a10*/  ULDC UR4, c[0x0][0x22c] ;  /* 0x00008b0000047ab9 */ /* 0x000fe20000000800 */
[----:B------:R-:W4:Y:S01]  /*15a20*/  LDC R34, c[0x0][0x248] ;  /* 0x00009200ff227b82 */ /* 0x000f220000000800 */
[----:B--2---:R-:W-:-:S04]  /*15a30*/  LEA R24, P6, R29, R2, 0x1 ;  /* 0x000000021d187211 */ /* 0x004fc800078c08ff */
[----:B------:R-:W-:-:S03]  /*15a40*/  LEA.HI.X.SX32 R25, R29, R0, 0x1, P6 ;  /* 0x000000001d197211 */ /* 0x000fc600030f0eff */
[----:B---3--:R-:W2:Y:S01]  /*15a50*/  LDC R26, c[0x0][0x248] ;  /* 0x00009200ff1a7b82 */ /* 0x008ea20000000800 */
[----:B------:R-:W-:Y:S02]  /*15a60*/  LEA R28, P6, R31, R2, 0x1 ;  /* 0x000000021f1c7211 */ /* 0x000fe400078c08ff */
[----:B------:R-:W-:Y:S01]  /*15a70*/  ISETP.LT.AND P1, PT, R11, UR4, !P0 ;  /* 0x000000040b007c0c */ /* 0x000fe2000c721270 */
[----:B------:R-:W-:Y:S01]  /*15a80*/  ULDC UR4, c[0x0][0x22c] ;  /* 0x00008b0000047ab9 */ /* 0x000fe20000000800 */
[----:B------:R-:W-:Y:S02]  /*15a90*/  LOP3.LUT R11, R10, 0x2c, R181, 0xfe, !PT ;  /* 0x0000002c0a0b7812 */ /* 0x000fe400078efeb5 */
[----:B------:R-:W-:Y:S01]  /*15aa0*/  LEA.HI.X.SX32 R29, R31, R0, 0x1, P6 ;  /* 0x000000001f1d7211 */ /* 0x000fe200030f0eff */
[----:B0-----:R-:W-:Y:S01]  /*15ab0*/  IMAD R31, R30, 0x2, R31 ;  /* 0x000000021e1f7824 */ /* 0x001fe200078e021f */
[----:B------:R0:W-:Y:S01]  /*15ac0*/  @P4 STG.E.U16 desc[UR18][R8.64], R125 ;  /* 0x0000007d08004986 */ /* 0x0001e2000c101512 */
[----:B------:R-:W3:Y:S01]  /*15ad0*/  LDC R30, c[0x0][0x248] ;  /* 0x00009200ff1e7b82 */ /* 0x000ee20000000800 */
[----:B------:R-:W-:Y:S01]  /*15ae0*/  ISETP.LT.AND P4, PT, R11, UR4, !P0 ;  /* 0x000000040b007c0c */ /* 0x000fe2000c781270 */
[----:B------:R-:W-:Y:S01]  /*15af0*/  ULDC UR4, c[0x0][0x22c] ;  /* 0x00008b0000047ab9 */ /* 0x000fe20000000800 */
[C-C-:B------:R-:W-:Y:S01]  /*15b00*/  LOP3.LUT R11, R10.reuse, 0x2e, R181.reuse, 0xfe, !PT ;  /* 0x0000002e0a0b7812 */ /* 0x140fe200078efeb5 */
[----:B------:R-:W-:Y:S04]  /*15b10*/  @P5 STG.E.U16 desc[UR18][R24.64], R126 ;  /* 0x0000007e18005986 */ /* 0x000fe8000c101512 */
[----:B------:R4:W-:Y:S01]  /*15b20*/  @P3 STG.E.U16 desc[UR18][R28.64], R127 ;  /* 0x0000007f1c003986 */ /* 0x0009e2000c101512 */
[----:B------:R-:W-:Y:S01]  /*15b30*/  ISETP.LT.AND P5, PT, R11, UR4, !P0 ;  /* 0x000000040b007c0c */ /* 0x000fe2000c7a1270 */
[----:B------:R-:W-:Y:S01]  /*15b40*/  ULDC UR4, c[0x0][0x22c] ;  /* 0x00008b0000047ab9 */ /* 0x000fe20000000800 */
[----:B0-----:R-:W-:-:S02]  /*15b50*/  LOP3.LUT R9, R10, 0x30, R181, 0xfe, !PT ;  /* 0x000000300a097812 */ /* 0x001fc400078efeb5 */
[----:B------:R-:W-:Y:S01]  /*15b60*/  LEA R8, P6, R31, R2, 0x1 ;  /* 0x000000021f087211 */ /* 0x000fe200078c08ff */
[----:B-1----:R-:W-:Y:S01]  /*15b70*/  IMAD R11, R32, 0x2, R31 ;  /* 0x00000002200b7824 */ /* 0x002fe200078e021f */
[----:B------:R-:W-:Y:S01]  /*15b80*/  ISETP.LT.AND P3, PT, R9, UR4, !P0 ;  /* 0x0000000409007c0c */ /* 0x000fe2000c761270 */
[----:B------:R-:W-:Y:S01]  /*15b90*/  ULDC UR4, c[0x0][0x22c] ;  /* 0x00008b0000047ab9 */ /* 0x000fe20000000800 */
[----:B----4-:R-:W0:Y:S01]  /*15ba0*/  LDC R28, c[0x0][0x248] ;  /* 0x00009200ff1c7b82 */ /* 0x010e220000000800 */
[----:B------:R-:W-:Y:S02]  /*15bb0*/  PRMT R124, R124, 0x7632, R124 ;  /* 0x000076327c7c7816 */ /* 0x000fe4000000007c */
[----:B------:R-:W-:Y:S02]  /*15bc0*/  LEA.HI.X.SX32 R9, R31, R0, 0x1, P6 ;  /* 0x000000001f097211 */ /* 0x000fe400030f0eff */
[----:B------:R-:W-:Y:S02]  /*15bd0*/  LOP3.LUT R27, R10, 0x32, R181, 0xfe, !PT ;  /* 0x000000320a1b7812 */ /* 0x000fe400078efeb5 */
[----:B------:R-:W-:Y:S01]  /*15be0*/  LEA R24, P6, R11, R2, 0x1 ;  /* 0x000000020b187211 */ /* 0x000fe200078c08ff */
[----:B------:R1:W-:Y:S01]  /*15bf0*/  @P2 STG.E.U16 desc[UR18][R8.64], R124 ;  /* 0x0000007c08002986 */ /* 0x0003e2000c101512 */
[----:B------:R-:W4:Y:S01]  /*15c00*/  LDC R32, c[0x0][0x248] ;  /* 0x00009200ff207b82 */ /* 0x000f220000000800 */
[----:B------:R-:W-:Y:S01]  /*15c10*/  ISETP.LT.AND P2, PT, R27, UR4, !P0 ;  /* 0x000000041b007c0c */ /* 0x000fe2000c741270 */
[----:B--2---:R-:W-:Y:S01]  /*15c20*/  IMAD R27, R26, 0x2, R11 ;  /* 0x000000021a1b7824 */ /* 0x004fe200078e020b */
[----:B------:R-:W-:Y:S01]  /*15c30*/  PRMT R125, R125, 0x7632, R125 ;  /* 0x000076327d7d7816 */ /* 0x000fe2000000007d */
[----:B------:R-:W-:Y:S01]  /*15c40*/  ULDC UR4, c[0x0][0x22c] ;  /* 0x00008b0000047ab9 */ /* 0x000fe20000000800 */
[----:B------:R-:W-:-:S02]  /*15c50*/  LEA.HI.X.SX32 R25, R11, R0, 0x1, P6 ;  /* 0x000000000b197211 */ /* 0x000fc400030f0eff */
[----:B------:R-:W-:Y:S02]  /*15c60*/  LOP3.LUT R11, R10, 0x34, R181, 0xfe, !PT ;  /* 0x000000340a0b7812 */ /* 0x000fe400078efeb5 */
[----:B------:R-:W-:Y:S01]  /*15c70*/  LEA R26, P6, R27, R2, 0x1 ;  /* 0x000000021b1a7211 */ /* 0x000fe200078c08ff */
[----:B------:R0:W-:Y:S01]  /*15c80*/  @P1 STG.E.U16 desc[UR18][R24.64], R125 ;  /* 0x0000007d18001986 */ /* 0x0001e2000c101512 */
[----:B------:R-:W-:Y:S01]  /*15c90*/  ISETP.LT.AND P1, PT, R11, UR4, !P0 ;  /* 0x000000040b007c0c */ /* 0x000fe2000c721270 */
[----:B---3--:R-:W-:Y:S01]  /*15ca0*/  IMAD R11, R30, 0x2, R27 ;  /* 0x000000021e0b7824 */ /* 0x008fe200078e021b */
[----:B------:R-:W-:Y:S01]  /*15cb0*/  LEA.HI.X.SX32 R27, R27, R0, 0x1, P6 ;  /* 0x000000001b1b7211 */ /* 0x000fe200030f0eff */
[----:B------:R-:W-:Y:S01]  /*15cc0*/  ULDC UR4, c[0x0][0x22c] ;  /* 0x00008b0000047ab9 */ /* 0x000fe20000000800 */
[----:B------:R-:W-:Y:S01]  /*15cd0*/  PRMT R126, R126, 0x7632, R126 ;  /* 0x000076327e7e7816 */ /* 0x000fe2000000007e */
[----:B------:R-:W2:Y:S01]  /*15ce0*/  LDC R30, c[0x0][0x248] ;  /* 0x00009200ff1e7b82 */ /* 0x000ea20000000800 */
[----:B-1----:R-:W-:-:S02]  /*15cf0*/  LOP3.LUT R9, R10, 0x36, R181, 0xfe, !PT ;  /* 0x000000360a097812 */ /* 0x002fc400078efeb5 */
[----:B------:R-:W-:Y:S01]  /*15d00*/  LEA R8, P6, R11, R2, 0x1 ;  /* 0x000000020b087211 */ /* 0x000fe200078c08ff */
[----:B------:R4:W-:Y:S01]  /*15d10*/  @P4 STG.E.U16 desc[UR18][R26.64], R126 ;  /* 0x0000007e1a004986 */ /* 0x0009e2000c101512 */
[----:B0-----:R-:W-:-:S03]  /*15d20*/  IMAD R25, R28, 0x2, R11 ;  /* 0x000000021c197824 */ /* 0x001fc600078e020b */
[----:B------:R-:W0:Y:S01]  /*15d30*/  LDC R28, c[0x0][0x248] ;  /* 0x00009200ff1c7b82 */ /* 0x000e220000000800 */
[----:B------:R-:W-:Y:S01]  /*15d40*/  ISETP.LT.AND P4, PT, R9, UR4, !P0 ;  /* 0x0000000409007c0c */ /* 0x000fe2000c781270 */
[----:B------:R-:W-:Y:S01]  /*15d50*/  ULDC UR4, c[0x0][0x22c] ;  /* 0x00008b0000047ab9 */ /* 0x000fe20000000800 */
[----:B------:R-:W-:Y:S02]  /*15d60*/  LEA.HI.X.SX32 R9, R11, R0, 0x1, P6 ;  /* 0x000000000b097211 */ /* 0x000fe400030f0eff */
[----:B------:R-:W-:Y:S01]  /*15d70*/  PRMT R127, R127, 0x7632, R127 ;  /* 0x000076327f7f7816 */ /* 0x000fe2000000007f */
[----:B----4-:R-:W-:-:S04]  /*15d80*/  IMAD R27, R32, 0x2, R25 ;  /* 0x00000002201b7824 */ /* 0x010fc800078e0219 */
[----:B------:R1:W-:Y:S01]  /*15d90*/  @P5 STG.E.U16 desc[UR18][R8.64], R127 ;  /* 0x0000007f08005986 */ /* 0x0003e2000c101512 */
[C---:B------:R-:W-:Y:S01]  /*15da0*/  LEA R24, P5, R25.reuse, R2, 0x1 ;  /* 0x0000000219187211 */ /* 0x040fe200078a08ff */
[----:B------:R-:W-:Y:S01]  /*15db0*/  IMAD R29, R34, 0x2, R27 ;  /* 0x00000002221d7824 */ /* 0x000fe200078e021b */
[----:B------:R-:W-:Y:S01]  /*15dc0*/  LOP3.LUT R11, R10, 0x38, R181, 0xfe, !PT ;  /* 0x000000380a0b7812 */ /* 0x000fe200078efeb5 */
[----:B------:R-:W3:Y:S01]  /*15dd0*/  LDC R32, c[0x0][0x248] ;  /* 0x00009200ff207b82 */ /* 0x000ee20000000800 */
[----:B------:R-:W-:Y:S02]  /*15de0*/  LEA.HI.X.SX32 R25, R25, R0, 0x1, P5 ;  /* 0x0000000019197211 */ /* 0x000fe400028f0eff */
[----:B------:R-:W-:-:S04]  /*15df0*/  LEA R26, P5, R27, R2, 0x1 ;  /* 0x000000021b1a7211 */ /* 0x000fc800078a08ff */
[----:B------:R-:W-:Y:S01]  /*15e00*/  LEA.HI.X.SX32 R27, R27, R0, 0x1, P5 ;  /* 0x000000001b1b7211 */ /* 0x000fe200028f0eff */
[----:B------:R-:W4:Y:S01]  /*15e10*/  LDC R34, c[0x0][0x248] ;  /* 0x00009200ff227b82 */ /* 0x000f220000000800 */
[----:B-1----:R-:W-:Y:S02]  /*15e20*/  LEA R8, P5, R29, R2, 0x1 ;  /* 0x000000021d087211 */ /* 0x002fe400078a08ff */
[----:B------:R-:W-:Y:S01]  /*15e30*/  ISETP.LT.AND P6, PT, R11, UR4, !P0 ;  /* 0x000000040b007c0c */ /* 0x000fe2000c7c1270 */
[----:B------:R-:W-:Y:S01]  /*15e40*/  ULDC UR4, c[0x0][0x22c] ;  /* 0x00008b0000047ab9 */ /* 0x000fe20000000800 */
[----:B------:R-:W-:Y:S02]  /*15e50*/  LOP3.LUT R11, R10, 0x3a, R181, 0xfe, !PT ;  /* 0x0000003a0a0b7812 */ /* 0x000fe400078efeb5 */
[----:B------:R-:W-:Y:S01]  /*15e60*/  LEA.HI.X.SX32 R9, R29, R0, 0x1, P5 ;  /* 0x000000001d097211 */ /* 0x000fe200028f0eff */
[----:B0-----:R-:W-:Y:S01]  /*15e70*/  IMAD R29, R28, 0x2, R29 ;  /* 0x000000021c1d7824 */ /* 0x001fe200078e021d */
[----:B------:R0:W-:Y:S01]  /*15e80*/  @P3 STG.E.U16 desc[UR18][R24.64], R132 ;  /* 0x0000008418003986 */ /* 0x0001e2000c101512 */
[----:B------:R-:W-:Y:S01]  /*15e90*/  ISETP.LT.AND P3, PT, R11, UR4, !P0 ;  /* 0x000000040b007c0c */ /* 0x000fe2000c761270 */
[----:B------:R-:W-:Y:S01]  /*15ea0*/  ULDC UR4, c[0x0][0x22c] ;  /* 0x00008b0000047ab9 */ /* 0x000fe20000000800 */
[C-C-:B------:R-:W-:Y:S01]  /*15eb0*/  LOP3.LUT R11, R10.reuse, 0x3c, R181.reuse, 0xfe, !PT ;  /* 0x0000003c0a0b7812 */ /* 0x140fe200078efeb5 */
[----:B------:R-:W-:Y:S01]  /*15ec0*/  @P2 STG.E.U16 desc[UR18][R26.64], R133 ;  /* 0x000000851a002986 */ /* 0x000fe2000c101512 */
[----:B------:R-:W-:-:S03]  /*15ed0*/  LOP3.LUT R28, R10, 0x3e, R181, 0xfe, !PT ;  /* 0x0000003e0a1c7812 */ /* 0x000fc600078efeb5 */
[----:B------:R1:W-:Y:S01]  /*15ee0*/  @P1 STG.E.U16 desc[UR18][R8.64], R134 ;  /* 0x0000008608001986 */ /* 0x0003e2000c101512 */
[----:B------:R-:W-:Y:S01]  /*15ef0*/  ISETP.LT.AND P5, PT, R11, UR4, !P0 ;  /* 0x000000040b007c0c */ /* 0x000fe2000c7a1270 */
[----:B------:R-:W-:Y:S01]  /*15f00*/  ULDC UR4, c[0x0][0x22c] ;  /* 0x00008b0000047ab9 */ /* 0x000fe20000000800 */
[----:B0-----:R-:W-:-:S04]  /*15f10*/  LEA R24, P1, R29, R2, 0x1 ;  /* 0x000000021d187211 */ /* 0x001fc800078208ff */
[----:B------:R-:W-:Y:S02]  /*15f20*/  LEA.HI.X.SX32 R25, R29, R0, 0x1, P1 ;  /* 0x000000001d197211 */ /* 0x000fe400008f0eff */
[----:B------:R-:W-:Y:S01]  /*15f30*/  ISETP.LT.AND P1, PT, R28, UR4, !P0 ;  /* 0x000000041c007c0c */ /* 0x000fe2000c721270 */
[----:B--2---:R-:W-:Y:S01]  /*15f40*/  IMAD R29, R30, 0x2, R29 ;  /* 0x000000021e1d7824 */ /* 0x004fe200078e021d */
[----:B------:R-:W0:Y:S01]  /*15f50*/  LDC R28, c[0x0][0x248] ;  /* 0x00009200ff1c7b82 */ /* 0x000e220000000800 */
[----:B------:R2:W-:Y:S01]  /*15f60*/  @P4 STG.E.U16 desc[UR18][R24.64], R135 ;  /* 0x0000008718004986 */ /* 0x0005e2000c101512 */
[----:B------:R-:W-:Y:S01]  /*15f70*/  PRMT R132, R132, 0x7632, R132 ;  /* 0x0000763284847816 */ /* 0x000fe20000000084 */
[----:B---3--:R-:W-:Y:S01]  /*15f80*/  IMAD R31, R32, 0x2, R29 ;  /* 0x00000002201f7824 */ /* 0x008fe200078e021d */
[----:B-1----:R-:W-:Y:S01]  /*15f90*/  LEA R8, P4, R29, R2, 0x1 ;  /* 0x000000021d087211 */ /* 0x002fe200078808ff */
[----:B------:R-:W-:-:S03]  /*15fa0*/  ULDC UR4, c[0x0][0x22c] ;  /* 0x00008b0000047ab9 */ /* 0x000fc60000000800 */
[----:B------:R-:W-:Y:S01]  /*15fb0*/  LEA.HI.X.SX32 R9, R29, R0, 0x1, P4 ;  /* 0x000000001d097211 */ /* 0x000fe200020f0eff */
[----:B------:R-:W1:Y:S01]  /*15fc0*/  LDC R30, c[0x0][0x248] ;  /* 0x00009200ff1e7b82 */ /* 0x000e620000000800 */
[----:B------:R-:W-:-:S04]  /*15fd0*/  LEA R26, P4, R31, R2, 0x1 ;  /* 0x000000021f1a7211 */ /* 0x000fc800078808ff */
[----:B------:R-:W-:Y:S01]  /*15fe0*/  LEA.HI.X.SX32 R27, R31, R0, 0x1, P4 ;  /* 0x000000001f1b7211 */ /* 0x000fe200020f0eff */
[----:B----4-:R-:W-:Y:S02]  /*15ff0*/  IMAD R31, R34, 0x2, R31 ;  /* 0x00000002221f7824 */ /* 0x010fe400078e021f */
[----:B------:R-:W3:Y:S01]  /*16000*/  LDC R32, c[0x0][0x248] ;  /* 0x00009200ff207b82 */ /* 0x000ee20000000800 */
[----:B------:R-:W-:Y:S01]  /*16010*/  PRMT R133, R133, 0x7632, R133 ;  /* 0x0000763285857816 */ /* 0x000fe20000000085 */
[----:B0-----:R-:W-:-:S06]  /*16020*/  IMAD R29, R28, 0x2, R31 ;  /* 0x000000021c1d7824 */ /* 0x001fcc00078e021f */
[----:B------:R-:W0:Y:S01]  /*16030*/  LDC R34, c[0x0][0x248] ;  /* 0x00009200ff227b82 */ /* 0x000e220000000800 */
[----:B------:R4:W-:Y:S07]  /*16040*/  @P6 STG.E.U16 desc[UR18][R8.64], R132 ;  /* 0x0000008408006986 */ /* 0x0009ee000c101512 */
[----:B------:R-:W0:Y:S01]  /*16050*/  LDC R28, c[0x0][0x248] ;  /* 0x00009200ff1c7b82 */ /* 0x000e220000000800 */
[----:B------:R3:W-:Y:S01]  /*16060*/  @P3 STG.E.U16 desc[UR18][R26.64], R133 ;  /* 0x000000851a003986 */ /* 0x0007e2000c101512 */
[----:B------:R-:W-:-:S02]  /*16070*/  LOP3.LUT R11, R10, 0x40, R181, 0xfe, !PT ;  /* 0x000000400a0b7812 */ /* 0x000fc400078efeb5 */
[-C--:B--2---:R-:W-:Y:S02]  /*16080*/  LEA R24, P3, R31, R2.reuse, 0x1 ;  /* 0x000000021f187211 */ /* 0x084fe400078608ff */
[----:B----4-:R-:W-:Y:S02]  /*16090*/  LEA R8, P6, R29, R2, 0x1 ;  /* 0x000000021d087211 */ /* 0x010fe400078c08ff */
[----:B------:R-:W-:Y:S01]  /*160a0*/  ISETP.LT.AND P2, PT, R11, UR5, !P0 ;  /* 0x000000050b007c0c */ /* 0x000fe2000c741270 */
[----:B------:R-:W-:Y:S01]  /*160b0*/  ULDC UR5, c[0x0][0x22c] ;  /* 0x00008b0000057ab9 */ /* 0x000fe20000000800 */
[----:B------:R-:W-:Y:S02]  /*160c0*/  PRMT R134, R134, 0x7632, R134 ;  /* 0x0000763286867816 */ /* 0x000fe40000000086 */
[-C--:B------:R-:W-:Y:S02]  /*160d0*/  LEA.HI.X.SX32 R25, R31, R0.reuse, 0x1, P3 ;  /* 0x000000001f197211 */ /* 0x080fe400018f0eff */
[----:B------:R-:W-:Y:S01]  /*160e0*/  LEA.HI.X.SX32 R9, R29, R0, 0x1, P6 ;  /* 0x000000001d097211 */ /* 0x000fe200030f0eff */
[----:B-1----:R-:W-:Y:S01]  /*160f0*/  IMAD R29, R30, 0x2, R29 ;  /* 0x000000021e1d7824 */ /* 0x002fe200078e021d */
[C-C-:B------:R-:W-:Y:S01]  /*16100*/  LOP3.LUT R11, R10.reuse, 0x42, R181.reuse, 0xfe, !PT ;  /* 0x000000420a0b7812 */ /* 0x140fe200078efeb5 */
[----:B------:R-:W1:Y:S01]  /*16110*/  LDC R30, c[0x0][0x248] ;  /* 0x00009200ff1e7b82 */ /* 0x000e620000000800 */
[----:B------:R2:W-:Y:S02]  /*16120*/  @P5 STG.E.U16 desc[UR18][R24.64], R134 ;  /* 0x0000008618005986 */ /* 0x0005e4000c101512 */
[----:B------:R-:W-:Y:S01]  /*16130*/  ISETP.LT.AND P4, PT, R11, UR4, !P0 ;  /* 0x000000040b007c0c */ /* 0x000fe2000c781270 */
[----:B------:R-:W-:Y:S01]  /*16140*/  ULDC UR4, c[0x0][0x22c] ;  /* 0x00008b0000047ab9 */ /* 0x000fe20000000800 */
[----:B------:R-:W-:-:S02]  /*16150*/  LOP3.LUT R11, R10, 0x44, R181, 0xfe, !PT ;  /* 0x000000440a0b7812 */ /* 0x000fc400078efeb5 */
[----:B---3--:R-:W-:Y:S02]  /*16160*/  LEA R26, P6, R29, R2, 0x1 ;  /* 0x000000021d1a7211 */ /* 0x008fe400078c08ff */
[----:B------:R-:W-:Y:S01]  /*16170*/  ISETP.LT.AND P3, PT, R11, UR4, !P0 ;  /* 0x000000040b007c0c */ /* 0x000fe2000c761270 */
[----:B------:R-:W-:Y:S01]  /*16180*/  ULDC UR4, c[0x0][0x22c] ;  /* 0x00008b0000047ab9 */ /* 0x000fe20000000800 */
[----:B--2---:R-:W-:Y:S01]  /*16190*/  IMAD R25, R32, 0x2, R29 ;  /* 0x0000000220197824 */ /* 0x004fe200078e021d */
[----:B------:R-:W-:Y:S01]  /*161a0*/  PRMT R135, R135, 0x7632, R135 ;  /* 0x0000763287877816 */ /* 0x000fe20000000087 */
[----:B------:R-:W2:Y:S01]  /*161b0*/  LDC R32, c[0x0][0x248] ;  /* 0x00009200ff207b82 */ /* 0x000ea20000000800 */
[----:B------:R-:W-:Y:S01]  /*161c0*/  LEA.HI.X.SX32 R27, R29, R0, 0x1, P6 ;  /* 0x000000001d1b7211 */ /* 0x000fe200030f0eff */
[----:B0-----:R-:W-:Y:S01]  /*161d0*/  IMAD R29, R28, 0x2, R25 ;  /* 0x000000021c1d7824 */ /* 0x001fe200078e0219 */
[----:B------:R-:W-:Y:S02]  /*161e0*/  LOP3.LUT R11, R10, 0x46, R181, 0xfe, !PT ;  /* 0x000000460a0b7812 */ /* 0x000fe400078efeb5 */
[----:B------:R-:W-:Y:S01]  /*161f0*/  LEA R24, P6, R25, R2, 0x1 ;  /* 0x0000000219187211 */ /* 0x000fe200078c08ff */
[----:B------:R0:W-:Y:S01]  /*16200*/  @P1 STG.E.U16 desc[UR18][R8.64], R135 ;  /* 0x0000008708001986 */ /* 0x0001e2000c101512 */
[----:B------:R-:W-:Y:S01]  /*16210*/  ISETP.LT.AND P5, PT, R11, UR4, !P0 ;  /* 0x000000040b007c0c */ /* 0x000fe2000c7a1270 */
[----:B------:R-:W-:Y:S01]  /*16220*/  IMAD R31, R34, 0x2, R29 ;  /* 0x00000002221f7824 */ /* 0x000fe200078e021d */
[----:B------:R-:W-:Y:S01]  /*16230*/  LEA.HI.X.SX32 R25, R25, R0, 0x1, P6 ;  /* 0x0000000019197211 */ /* 0x000fe200030f0eff */
[----:B------:R-:W-:Y:S01]  /*16240*/  ULDC UR4, c[0x0][0x22c] ;  /* 0x00008b0000047ab9 */ /* 0x000fe20000000800 */
[----:B------:R-:W-:Y:S01]  /*16250*/  LOP3.LUT R11, R10, 0x48, R181, 0xfe, !PT ;  /* 0x000000480a0b7812 */ /* 0x000fe200078efeb5 */
[----:B------:R3:W-:Y:S01]  /*16260*/  @P2 STG.E.U16 desc[UR18][R26.64], R140 ;  /* 0x0000008c1a002986 */ /* 0x0007e2000c101512 */
[----:B------:R-:W4:Y:S01]  /*16270*/  LDC R34, c[0x0][0x248] ;  /* 0x00009200ff227b82 */ /* 0x000f220000000800 */
[----:B0-----:R-:W-:-:S02]  /*16280*/  LEA R8, P6, R29, R2, 0x1 ;  /* 0x000000021d087211 */ /* 0x001fc400078c08ff */
[----:B------:R-:W-:Y:S01]  /*16290*/  ISETP.LT.AND P1, PT, R11, UR4, !P0 ;  /* 0x000000040b007c0c */ /* 0x000fe2000c721270 */
[----:B------:R-:W-:Y:S01]  /*162a0*/  ULDC UR4, c[0x0][0x22c] ;  /* 0x00008b0000047ab9 */ /* 0x000fe20000000800 */
[----:B------:R-:W-:-:S03]  /*162b0*/  LEA.HI.X.SX32 R9, R29, R0, 0x1, P6 ;  /* 0x000000001d097211 */ /* 0x000fc600030f0eff */
[----:B---3--:R-:W0:Y:S01]  /*162c0*/  LDC R26, c[0x0][0x248] ;  /* 0x00009200ff1a7b82 */ /* 0x008e220000000800 */
[----:B------:R-:W-:Y:S02]  /*162d0*/  LOP3.LUT R11, R10, 0x4a, R181, 0xfe, !PT ;  /* 0x0000004a0a0b7812 */ /* 0x000fe400078efeb5 */
[----:B------:R-:W-:Y:S02]  /*162e0*/  LEA R28, P6, R31, R2, 0x1 ;  /* 0x000000021f1c7211 */ /* 0x000fe400078c08ff */
[----:B------:R-:W-:Y:S01]  /*162f0*/  ISETP.LT.AND P2, PT, R11, UR4, !P0 ;  /* 0x000000040b007c0c */ /* 0x000fe2000c741270 */
[----:B------:R-:W-:Y:S01]  /*16300*/  ULDC UR4, c[0x0][0x22c] ;  /* 0x00008b0000047ab9 */ /* 0x000fe20000000800 */
[----:B------:R-:W-:Y:S01]  /*16310*/  LEA.HI.X.SX32 R29, R31, R0, 0x1, P6 ;  /* 0x000000001f1d7211 */ /* 0x000fe200030f0eff */
[----:B-1----:R-:W-:Y:S01]  /*16320*/  IMAD R31, R30, 0x2, R31 ;  /* 0x000000021e1f7824 */ /* 0x002fe200078e021f */
[C-C-:B------:R-:W-:Y:S01]  /*16330*/  LOP3.LUT R11, R10.reuse, 0x4c, R181.reuse, 0xfe, !PT ;  /* 0x0000004c0a0b7812 */ /* 0x140fe200078efeb5 */
[----:B------:R-:W1:Y:S01]  /*16340*/  LDC R30, c[0x0][0x248] ;  /* 0x00009200ff1e7b82 */ /* 0x000e620000000800 */
[----:B------:R3:W-:Y:S02]  /*16350*/  @P4 STG.E.U16 desc[UR18][R24.64], R141 ;  /* 0x0000008d18004986 */ /* 0x0007e4000c101512 */
[----:B------:R-:W-:Y:S01]  /*16360*/  ISETP.LT.AND P4, PT, R11, UR4, !P0 ;  /* 0x000000040b007c0c */ /* 0x000fe2000c781270 */
[----:B------:R-:W-:Y:S01]  /*16370*/  ULDC UR4, c[0x0][0x22c] ;  /* 0x00008b0000047ab9 */ /* 0x000fe20000000800 */
[----:B------:R-:W-:Y:S01]  /*16380*/  @P3 STG.E.U16 desc[UR18][R8.64], R142 ;  /* 0x0000008e08003986 */ /* 0x000fe2000c101512 */
[----:B------:R-:W-:-:S03]  /*16390*/  LOP3.LUT R11, R10, 0x4e, R181, 0xfe, !PT ;  /* 0x0000004e0a0b7812 */ /* 0x000fc600078efeb5 */
[----:B------:R4:W-:Y:S01]  /*163a0*/  @P5 STG.E.U16 desc[UR18][R28.64], R143 ;  /* 0x0000008f1c005986 */ /* 0x0009e2000c101512 */
[----:B--2---:R-:W-:Y:S01]  /*163b0*/  IMAD R27, R32, 0x2, R31 ;  /* 0x00000002201b7824 */ /* 0x004fe200078e021f */
[----:B------:R-:W-:Y:S01]  /*163c0*/  ISETP.LT.AND P3, PT, R11, UR4, !P0 ;  /* 0x000000040b007c0c */ /* 0x000fe2000c761270 */
[----:B------:R-:W-:Y:S01]  /*163d0*/  ULDC UR4, c[0x0][0x22c] ;  /* 0x00008b0000047ab9 */ /* 0x000fe20000000800 */
[----:B---3--:R-:W-:Y:S01]  /*163e0*/  LEA R24, P6, R31, R2, 0x1 ;  /* 0x000000021f187211 */ /* 0x008fe200078c08ff */
[----:B------:R-:W2:Y:S01]  /*163f0*/  LDC R32, c[0x0][0x248] ;  /* 0x00009200ff207b82 */ /* 0x000ea20000000800 */
[----:B------:R-:W-:-:S07]  /*16400*/  LOP3.LUT R11, R10, 0x50, R181, 0xfe, !PT ;  /* 0x000000500a0b7812 */ /* 0x000fce00078efeb5 */
[----:B----4-:R-:W3:Y:S01]  /*16410*/  LDC R28, c[0x0][0x248] ;  /* 0x00009200ff1c7b82 */ /* 0x010ee20000000800 */
[----:B------:R-:W-:Y:S02]  /*16420*/  LEA.HI.X.SX32 R25, R31, R0, 0x1, P6 ;  /* 0x000000001f197211 */ /* 0x000fe400030f0eff */
[----:B------:R-:W-:Y:S02]  /*16430*/  PRMT R140, R140, 0x7632, R140 ;  /* 0x000076328c8c7816 */ /* 0x000fe4000000008c */
[----:B------:R-:W-:Y:S02]  /*16440*/  LEA R8, P6, R27, R2, 0x1 ;  /* 0x000000021b087211 */ /* 0x000fe400078c08ff */
[----:B------:R-:W-:Y:S01]  /*16450*/  ISETP.LT.AND P5, PT, R11, UR4, !P0 ;  /* 0x000000040b007c0c */ /* 0x000fe2000c7a1270 */
[----:B------:R-:W-:Y:S01]  /*16460*/  ULDC UR4, c[0x0][0x22c] ;  /* 0x00008b0000047ab9 */ /* 0x000fe20000000800 */
[----:B------:R-:W-:Y:S01]  /*16470*/  LOP3.LUT R11, R10, 0x52, R181, 0xfe, !PT ;  /* 0x000000520a0b7812 */ /* 0x000fe200078efeb5 */
[----:B------:R3:W-:Y:S01]  /*16480*/  @P1 STG.E.U16 desc[UR18][R24.64], R140 ;  /* 0x0000008c18001986 */ /* 0x0007e2000c101512 */
[----:B------:R-:W-:Y:S01]  /*16490*/  LEA.HI.X.SX32 R9, R27, R0, 0x1, P6 ;  /* 0x000000001b097211 */ /* 0x000fe200030f0eff */
[----:B0-----:R-:W-:Y:S01]  /*164a0*/  IMAD R27, R26, 0x2, R27 ;  /* 0x000000021a1b7824 */ /* 0x001fe200078e021b */
[----:B------:R-:W-:-:S02]  /*164b0*/  PRMT R141, R141, 0x7632, R141 ;  /* 0x000076328d8d7816 */ /* 0x000fc4000000008d */
[----:B------:R-:W-:Y:S01]  /*164c0*/  ISETP.LT.AND P1, PT, R11, UR4, !P0 ;  /* 0x000000040b007c0c */ /* 0x000fe2000c721270 */
[----:B------:R-:W-:Y:S01]  /*164d0*/  ULDC UR4, c[0x0][0x22c] ;  /* 0x00008b0000047ab9 */ /* 0x000fe20000000800 */
[----:B------:R-:W-:Y:S01]  /*164e0*/  LOP3.LUT R11, R10, 0x54, R181, 0xfe, !PT ;  /* 0x000000540a0b7812 */ /* 0x000fe200078efeb5 */
[----:B------:R0:W-:Y:S01]  /*164f0*/  @P2 STG.E.U16 desc[UR18][R8.64], R141 ;  /* 0x0000008d08002986 */ /* 0x0001e2000c101512 */
[----:B------:R-:W-:Y:S02]  /*16500*/  LEA R26, P6, R27, R2, 0x1 ;  /* 0x000000021b1a7211 */ /* 0x000fe400078c08ff */
[----:B------:R-:W-:Y:S01]  /*16510*/  ISETP.LT.AND P2, PT, R11, UR4, !P0 ;  /* 0x000000040b007c0c */ /* 0x000fe2000c741270 */
[----:B-1----:R-:W-:Y:S01]  /*16520*/  IMAD R11, R30, 0x2, R27 ;  /* 0x000000021e0b7824 */ /* 0x002fe200078e021b */
[----:B------:R-:W-:Y:S01]  /*16530*/  LEA.HI.X.SX32 R27, R27, R0, 0x1, P6 ;  /* 0x000000001b1b7211 */ /* 0x000fe200030f0eff */
[----:B------:R-:W-:Y:S01]  /*16540*/  ULDC UR4, c[0x0][0x22c] ;  /* 0x00008b0000047ab9 */ /* 0x000fe20000000800 */
[----:B------:R-:W-:Y:S01]  /*16550*/  PRMT R142, R142, 0x7632, R142 ;  /* 0x000076328e8e7816 */ /* 0x000fe2000000008e */
[----:B---3--:R-:W-:Y:S01]  /*16560*/  IMAD R25, R28, 0x2, R11 ;  /* 0x000000021c197824 */ /* 0x008fe200078e020b */
[----:B------:R-:W-:Y:S01]  /*16570*/  PRMT R143, R143, 0x7632, R143 ;  /* 0x000076328f8f7816 */ /* 0x000fe2000000008f */
[----:B------:R-:W1:Y:S01]  /*16580*/  LDC R28, c[0x0][0x248] ;  /* 0x00009200ff1c7b82 */ /* 0x000e620000000800 */
[----:B0-----:R-:W-:-:S02]  /*16590*/  LOP3.LUT R9, R10, 0x56, R181, 0xfe, !PT ;  /* 0x000000560a097812 */ /* 0x001fc400078efeb5 */
[----:B------:R-:W-:Y:S01]  /*165a0*/  LEA R8, P6, R11, R2, 0x1 ;  /* 0x000000020b087211 */ /* 0x000fe200078c08ff */
[----:B------:R2:W-:Y:S01]  /*165b0*/  @P4 STG.E.U16 desc[UR18][R26.64], R142 ;  /* 0x0000008e1a004986 */ /* 0x0005e2000c101512 */
[----:B------:R-:W-:Y:S01]  /*165c0*/  ISETP.LT.AND P4, PT, R9, UR4, !P0 ;  /* 0x0000000409007c0c */ /* 0x000fe2000c781270 */
[----:B------:R-:W-:Y:S01]  /*165d0*/  ULDC UR4, c[0x0][0x22c] ;  /* 0x00008b0000047ab9 */ /* 0x000fe20000000800 */
[----:B------:R-:W-:Y:S01]  /*165e0*/  LEA.HI.X.SX32 R9, R11, R0, 0x1, P6 ;  /* 0x000000000b097211 */ /* 0x000fe200030f0eff */
[----:B------:R-:W0:Y:S04]  /*165f0*/  LDC R30, c[0x0][0x248] ;  /* 0x00009200ff1e7b82 */ /* 0x000e280000000800 */
[----:B------:R3:W-:Y:S01]  /*16600*/  @P3 STG.E.U16 desc[UR18][R8.64], R143 ;  /* 0x0000008f08003986 */ /* 0x0007e2000c101512 */
[----:B------:R-:W-:Y:S01]  /*16610*/  LEA R24, P3, R25, R2, 0x1 ;  /* 0x0000000219187211 */ /* 0x000fe200078608ff */
[----:B--2---:R-:W-:-:S03]  /*16620*/  IMAD R27, R32, 0x2, R25 ;  /* 0x00000002201b7824 */ /* 0x004fc600078e0219 */
[----:B------:R-:W-:Y:S01]  /*16630*/  LEA.HI.X.SX32 R25, R25, R0, 0x1, P3 ;  /* 0x0000000019197211 */ /* 0x000fe200018f0eff */
[----:B------:R-:W2:Y:S01]  /*16640*/  LDC R32, c[0x0][0x248] ;  /* 0x00009200ff207b82 */ /* 0x000ea20000000800 */
[----:B------:R-:W-:Y:S01]  /*16650*/  IMAD R29, R34, 0x2, R27 ;  /* 0x00000002221d7824 */ /* 0x000fe200078e021b */
[C---:B------:R-:W-:Y:S02]  /*16660*/  LEA R26, P3, R27.reuse, R2, 0x1 ;  /* 0x000000021b1a7211 */ /* 0x040fe400078608ff */
[C-C-:B------:R-:W-:Y:S02]  /*16670*/  LOP3.LUT R11, R10.reuse, 0x58, R181.reuse, 0xfe, !PT ;  /* 0x000000580a0b7812 */ /* 0x140fe400078efeb5 */
[----:B------:R-:W-:Y:S01]  /*16680*/  LEA.HI.X.SX32 R27, R27, R0, 0x1, P3 ;  /* 0x000000001b1b7211 */ /* 0x000fe200018f0eff */
[----:B------:R4:W-:Y:S01]  /*16690*/  @P5 STG.E.U16 desc[UR18][R24.64], R148 ;  /* 0x0000009418005986 */ /* 0x0009e2000c101512 */
[----:B---3--:R-:W-:Y:S01]  /*166a0*/  LEA R8, P3, R29, R2, 0x1 ;  /* 0x000000021d087211 */ /* 0x008fe200078608ff */
[----:B------:R-:W3:Y:S01]  /*166b0*/  LDC R34, c[0x0][0x248] ;  /* 0x00009200ff227b82 */ /* 0x000ee20000000800 */
[----:B------:R-:W-:Y:S01]  /*166c0*/  ISETP.LT.AND P6, PT, R11, UR4, !P0 ;  /* 0x000000040b007c0c */ /* 0x000fe2000c7c1270 */
[----:B------:R-:W-:Y:S01]  /*166d0*/  ULDC UR4, c[0x0][0x22c] ;  /* 0x00008b0000047ab9 */ /* 0x000fe20000000800 */
[----:B------:R-:W-:-:S02]  /*166e0*/  LOP3.LUT R11, R10, 0x5a, R181, 0xfe, !PT ;  /* 0x0000005a0a0b7812 */ /* 0x000fc400078efeb5 */
[----:B------:R-:W-:Y:S01]  /*166f0*/  LEA.HI.X.SX32 R9, R29, R0, 0x1, P3 ;  /* 0x000000001d097211 */ /* 0x000fe200018f0eff */
[----:B-1----:R-:W-:Y:S01]  /*16700*/  IMAD R29, R28, 0x2, R29 ;  /* 0x000000021c1d7824 */ /* 0x002fe200078e021d */
[----:B------:R-:W-:Y:S01]  /*16710*/  ISETP.LT.AND P5, PT, R11, UR4, !P0 ;  /* 0x000000040b007c0c */ /* 0x000fe2000c7a1270 */
[----:B------:R-:W-:Y:S01]  /*16720*/  @P1 STG.E.U16 desc[UR18][R26.64], R149 ;  /* 0x000000951a001986 */ /* 0x000fe2000c101512 */
[C-C-:B------:R-:W-:Y:S01]  /*16730*/  LOP3.LUT R11, R10.reuse, 0x5c, R181.reuse, 0xfe, !PT ;  /* 0x0000005c0a0b7812 */ /* 0x140fe200078efeb5 */
[----:B------:R-:W-:Y:S01]  /*16740*/  ULDC UR4, c[0x0][0x22c] ;  /* 0x00008b0000047ab9 */ /* 0x000fe20000000800 */
[----:B------:R-:W-:Y:S01]  /*16750*/  LOP3.LUT R28, R10, 0x5e, R181, 0xfe, !PT ;  /* 0x0000005e0a1c7812 */ /* 0x000fe200078efeb5 */
[----:B------:R1:W-:Y:S01]  /*16760*/  @P2 STG.E.U16 desc[UR18][R8.64], R150 ;  /* 0x0000009608002986 */ /* 0x0003e2000c101512 */
[----:B----4-:R-:W-:Y:S02]  /*16770*/  LEA R24, P2, R29, R2, 0x1 ;  /* 0x000000021d187211 */ /* 0x010fe400078408ff */
[----:B------:R-:W-:Y:S01]  /*16780*/  ISETP.LT.AND P1, PT, R11, UR4, !P0 ;  /* 0x000000040b007c0c */ /* 0x000fe2000c721270 */
[----:B------:R-:W-:Y:S01]  /*16790*/  ULDC UR4, c[0x0][0x22c] ;  /* 0x00008b0000047ab9 */ /* 0x000fe20000000800 */
[----:B------:R-:W-:-:S02]  /*167a0*/  LEA.HI.X.SX32 R25, R29, R0, 0x1, P2 ;  /* 0x000000001d197211 */ /* 0x000fc400010f0eff */
[----:B------:R-:W-:Y:S01]  /*167b0*/  ISETP.LT.AND P2, PT, R28, UR4, !P0 ;  /* 0x000000041c007c0c */ /* 0x000fe2000c741270 */
[----:B0-----:R-:W-:Y:S01]  /*167c0*/  IMAD R29, R30, 0x2, R29 ;  /* 0x000000021e1d7824 */ /* 0x001fe200078e021d */
[----:B------:R-:W0:Y:S01]  /*167d0*/  LDC R28, c[0x0][0x248] ;  /* 0x00009200ff1c7b82 */ /* 0x000e220000000800 */
[----:B------:R4:W-:Y:S01]  /*167e0*/  @P4 STG.E.U16 desc[UR18][R24.64], R151 ;  /* 0x0000009718004986 */ /* 0x0009e2000c101512 */
[----:B------:R-:W-:Y:S01]  /*167f0*/  PRMT R148, R148, 0x7632, R148 ;  /* 0x0000763294947816 */ /* 0x000fe20000000094 */
[----:B--2---:R-:W-:Y:S01]  /*16800*/  IMAD R31, R32, 0x2, R29 ;  /* 0x00000002201f7824 */ /* 0x004fe200078e021d */
[----:B-1----:R-:W-:Y:S01]  /*16810*/  LEA R8, P4, R29, R2, 0x1 ;  /* 0x000000021d087211 */ /* 0x002fe200078808ff */
[----:B------:R-:W-:-:S03]  /*16820*/  ULDC UR4, c[0x0][0x22c] ;  /* 0x00008b0000047ab9 */ /* 0x000fc60000000800 */
[----:B------:R-:W-:Y:S01]  /*16830*/  LEA.HI.X.SX32 R9, R29, R0, 0x1, P4 ;  /* 0x000000001d097211 */ /* 0x000fe200020f0eff */
[----:B------:R-:W1:Y:S01]  /*16840*/  LDC R30, c[0x0][0x248] ;  /* 0x00009200ff1e7b82 */ /* 0x000e620000000800 */
[----:B------:R-:W-:-:S04]  /*16850*/  LEA R26, P4, R31, R2, 0x1 ;  /* 0x000000021f1a7211 */ /* 0x000fc800078808ff */
[----:B------:R-:W-:Y:S01]  /*16860*/  LEA.HI.X.SX32 R27, R31, R0, 0x1, P4 ;  /* 0x000000001f1b7211 */ /* 0x000fe200020f0eff */
[----:B---3--:R-:W-:Y:S02]  /*16870*/  IMAD R31, R34, 0x2, R31 ;  /* 0x00000002221f7824 */ /* 0x008fe400078e021f */
[----:B------:R-:W2:Y:S01]  /*16880*/  LDC R32, c[0x0][0x248] ;  /* 0x00009200ff207b82 */ /* 0x000ea20000000800 */
[----:B------:R-:W-:Y:S01]  /*16890*/  PRMT R149, R149, 0x7632, R149 ;  /* 0x0000763295957816 */ /* 0x000fe20000000095 */
[----:B0-----:R-:W-:-:S06]  /*168a0*/  IMAD R29, R28, 0x2, R31 ;  /* 0x000000021c1d7824 */ /* 0x001fcc00078e021f */
[----:B------:R-:W0:Y:S01]  /*168b0*/  LDC R34, c[0x0][0x248] ;  /* 0x00009200ff227b82 */ /* 0x000e220000000800 */
[----:B------:R3:W-:Y:S07]  /*168c0*/  @P6 STG.E.U16 desc[UR18][R8.64], R148 ;  /* 0x0000009408006986 */ /* 0x0007ee000c101512 */
[----:B------:R-:W0:Y:S01]  /*168d0*/  LDC R28, c[0x0][0x248] ;  /* 0x00009200ff1c7b82 */ /* 0x000e220000000800 */
[----:B------:R2:W-:Y:S01]  /*168e0*/  @P5 STG.E.U16 desc[UR18][R26.64], R149 ;  /* 0x000000951a005986 */ /* 0x0005e2000c101512 */
[----:B------:R-:W-:-:S02]  /*168f0*/  LOP3.LUT R11, R10, 0x60, R181, 0xfe, !PT ;  /* 0x000000600a0b7812 */ /* 0x000fc400078efeb5 */
[-C--:B----4-:R-:W-:Y:S02]  /*16900*/  LEA R24, P5, R31, R2.reuse, 0x1 ;  /* 0x000000021f187211 */ /* 0x090fe400078a08ff */
[----:B---3--:R-:W-:Y:S02]  /*16910*/  LEA R8, P6, R29, R2, 0x1 ;  /* 0x000000021d087211 */ /* 0x008fe400078c08ff */
        /* <DEDUP_REMOVED lines=12> */
[----:B--2---:R-:W-:Y:S02]  /*169e0*/  LEA R26, P6, R29, R2, 0x1 ;  /* 0x000000021d1a7211 */ /* 0x004fe400078c08ff */
[----:B------:R-:W-:Y:S01]  /*169f0*/  ISETP.LT.AND P5, PT, R11, UR4, !P0 ;  /* 0x000000040b007c0c */ /* 0x000fe2000c7a1270 */
[----:B------:R-:W-:Y:S01]  /*16a00*/  ULDC UR4, c[0x0][0x22c] ;  /* 0x00008b0000047ab9 */ /* 0x000fe20000000800 */
[----:B---3--:R-:W-:Y:S01]  /*16a10*/  IMAD R25, R32, 0x2, R29 ;  /* 0x0000000220197824 */ /* 0x008fe200078e021d */
        /* <DEDUP_REMOVED lines=17> */
[----:B------:R-:W-:Y:S02]  /*16b30*/  LEA.HI.X.SX32 R9, R29, R0, 0x1, P6 ;  /* 0x000000001d097211 */ /* 0x000fe400030f0eff */
[----:B------:R-:W-:Y:S01]  /*16b40*/  LOP3.LUT R11, R10, 0x6a, R181, 0xfe, !PT ;  /* 0x0000006a0a0b7812 */ /* 0x000fe200078efeb5 */
[----:B---3--:R-:W0:Y:S01]  /*16b50*/  LDC R26, c[0x0][0x248] ;  /* 0x00009200ff1a7b82 */ /* 0x008e220000000800 */
[----:B------:R-:W-:Y:S02]  /*16b60*/  LEA R28, P6, R31, R2, 0x1 ;  /* 0x000000021f1c7211 */ /* 0x000fe400078c08ff */
[----:B------:R-:W-:Y:S01]  /*16b70*/  ISETP.LT.AND P3, PT, R11, UR4, !P0 ;  /* 0x000000040b007c0c */ /* 0x000fe2000c761270 */
[----:B------:R3:W-:Y:S01]  /*16b80*/  @P4 STG.E.U16 desc[UR18][R24.64], R153 ;  /* 0x0000009918004986 */ /* 0x0007e2000c101512 */
[----:B------:R-:W-:Y:S01]  /*16b90*/  LEA.HI.X.SX32 R29, R31, R0, 0x1, P6 ;  /* 0x000000001f1d7211 */ /* 0x000fe200030f0eff */
[----:B-1----:R-:W-:Y:S01]  /*16ba0*/  IMAD R31, R30, 0x2, R31 ;  /* 0x000000021e1f7824 */ /* 0x002fe200078e021f */
[C-C-:B------:R-:W-:Y:S01]  /*16bb0*/  LOP3.LUT R11, R10.reuse, 0x6c, R181.reuse, 0xfe, !PT ;  /* 0x0000006c0a0b7812 */ /* 0x140fe200078efeb5 */
[----:B------:R-:W1:Y:S01]  /*16bc0*/  LDC R30, c[0x0][0x248] ;  /* 0x00009200ff1e7b82 */ /* 0x000e620000000800 */
[----:B------:R-:W-:Y:S01]  /*16bd0*/  ULDC UR4, c[0x0][0x22c] ;  /* 0x00008b0000047ab9 */ /* 0x000fe20000000800 */
[----:B------:R-:W-:Y:S01]  /*16be0*/  @P5 STG.E.U16 desc[UR18][R8.64], R154 ;  /* 0x0000009a08005986 */ /* 0x000fe2000c101512 */
[----:B------:R-:W-:Y:S01]  /*16bf0*/  ISETP.LT.AND P4, PT, R11, UR4, !P0 ;  /* 0x000000040b007c0c */ /* 0x000fe2000c781270 */
[----:B------:R-:W-:Y:S01]  /*16c00*/  ULDC UR4, c[0x0][0x22c] ;  /* 0x00008b0000047ab9 */ /* 0x000fe20000000800 */
[----:B------:R-:W-:Y:S01]  /*16c10*/  LOP3.LUT R11, R10, 0x6e, R181, 0xfe, !PT ;  /* 0x0000006e0a0b7812 */ /* 0x000fe200078efeb5 */
[----:B------:R3:W-:Y:S01]  /*16c20*/  @P1 STG.E.U16 desc[UR18][R28.64], R155 ;  /* 0x0000009b1c001986 */ /* 0x0007e2000c101512 */
[----:B--2---:R-:W-:Y:S01]  /*16c30*/  IMAD R27, R32, 0x2, R31 ;  /* 0x00000002201b7824 */ /* 0x004fe200078e021f */
[----:B---3--:R-:W-:Y:S01]  /*16c40*/  LEA R24, P6, R31, R2, 0x1 ;  /* 0x000000021f187211 */ /* 0x008fe200078c08ff */
[----:B------:R-:W2:Y:S01]  /*16c50*/  LDC R32, c[0x0][0x248] ;  /* 0x00009200ff207b82 */ /* 0x000ea20000000800 */
[----:B------:R-:W-:Y:S01]  /*16c60*/  ISETP.LT.AND P5, PT, R11, UR4, !P0 ;  /* 0x000000040b007c0c */ /* 0x000fe2000c7a1270 */
[----:B------:R-:W-:Y:S01]  /*16c70*/  ULDC UR4, c[0x0][0x22c] ;  /* 0x00008b0000047ab9 */ /* 0x000fe20000000800 */
[----:B------:R-:W-:-:S05]  /*16c80*/  LOP3.LUT R11, R10, 0x70, R181, 0xfe, !PT ;  /* 0x000000700a0b7812 */ /* 0x000fca00078efeb5 */
[----:B------:R-:W3:Y:S01]  /*16c90*/  LDC R28, c[0x0][0x248] ;  /* 0x00009200ff1c7b82 */ /* 0x000ee20000000800 */
[----:B------:R-:W-:Y:S02]  /*16ca0*/  PRMT R152, R152, 0x7632, R152 ;  /* 0x0000763298987816 */ /* 0x000fe40000000098 */
[----:B------:R-:W-:Y:S02]  /*16cb0*/  LEA.HI.X.SX32 R25, R31, R0, 0x1, P6 ;  /* 0x000000001f197211 */ /* 0x000fe400030f0eff */
[----:B------:R-:W-:Y:S01]  /*16cc0*/  ISETP.LT.AND P1, PT, R11, UR4, !P0 ;  /* 0x000000040b007c0c */ /* 0x000fe2000c721270 */
[----:B------:R-:W-:Y:S01]  /*16cd0*/  ULDC UR4, c[0x0][0x22c] ;  /* 0x00008b0000047ab9 */ /* 0x000fe20000000800 */
[----:B------:R-:W-:Y:S02]  /*16ce0*/  LEA R8, P6, R27, R2, 0x1 ;  /* 0x000000021b087211 */ /* 0x000fe400078c08ff */
[----:B------:R-:W-:Y:S01]  /*16cf0*/  LOP3.LUT R11, R10, 0x72, R181, 0xfe, !PT ;  /* 0x000000720a0b7812 */ /* 0x000fe200078efeb5 */
[----:B------:R3:W-:Y:S01]  /*16d00*/  @P2 STG.E.U16 desc[UR18][R24.64], R152 ;  /* 0x0000009818002986 */ /* 0x0007e2000c101512 */
[----:B------:R-:W-:-:S02]  /*16d10*/  PRMT R153, R153, 0x7632, R153 ;  /* 0x0000763299997816 */ /* 0x000fc40000000099 */
[----:B------:R-:W-:Y:S02]  /*16d20*/  LEA.HI.X.SX32 R9, R27, R0, 0x1, P6 ;  /* 0x000000001b097211 */ /* 0x000fe400030f0eff */
[----:B------:R-:W-:Y:S01]  /*16d30*/  ISETP.LT.AND P2, PT, R11, UR4, !P0 ;  /* 0x000000040b007c0c */ /* 0x000fe2000c741270 */
[----:B0-----:R-:W-:Y:S01]  /*16d40*/  IMAD R27, R26, 0x2, R27 ;  /* 0x000000021a1b7824 */ /* 0x001fe200078e021b */
[----:B------:R-:W-:Y:S01]  /*16d50*/  LOP3.LUT R11, R10, 0x74, R181, 0xfe, !PT ;  /* 0x000000740a0b7812 */ /* 0x000fe200078efeb5 */
[----:B------:R-:W-:Y:S01]  /*16d60*/  ULDC UR4, c[0x0][0x22c] ;  /* 0x00008b0000047ab9 */ /* 0x000fe20000000800 */
[----:B------:R0:W-:Y:S02]  /*16d70*/  @P3 STG.E.U16 desc[UR18][R8.64], R153 ;  /* 0x0000009908003986 */ /* 0x0001e4000c101512 */
[----:B------:R-:W-:Y:S01]  /*16d80*/  ISETP.LT.AND P3, PT, R11, UR4, !P0 ;  /* 0x000000040b007c0c */ /* 0x000fe2000c761270 */
[----:B-1----:R-:W-:Y:S01]  /*16d90*/  IMAD R11, R30, 0x2, R27 ;  /* 0x000000021e0b7824 */ /* 0x002fe200078e021b */
[C---:B------:R-:W-:Y:S01]  /*16da0*/  LEA R26, P6, R27.reuse, R2, 0x1 ;  /* 0x000000021b1a7211 */ /* 0x040fe200078c08ff */
[----:B------:R-:W-:Y:S01]  /*16db0*/  ULDC UR4, c[0x0][0x22c] ;  /* 0x00008b0000047ab9 */ /* 0x000fe20000000800 */
[----:B------:R-:W-:Y:S01]  /*16dc0*/  PRMT R154, R154, 0x7632, R154 ;  /* 0x000076329a9a7816 */ /* 0x000fe2000000009a */
[----:B---3--:R-:W-:Y:S01]  /*16dd0*/  IMAD R25, R28, 0x2, R11 ;  /* 0x000000021c197824 */ /* 0x008fe200078e020b */
[----:B------:R-:W-:Y:S01]  /*16de0*/  LEA.HI.X.SX32 R27, R27, R0, 0x1, P6 ;  /* 0x000000001b1b7211 */ /* 0x000fe200030f0eff */
[----:B------:R-:W1:Y:S01]  /*16df0*/  LDC R28, c[0x0][0x248] ;  /* 0x00009200ff1c7b82 */ /* 0x000e620000000800 */
[----:B0-----:R-:W-:-:S02]  /*16e00*/  LOP3.LUT R9, R10, 0x76, R181, 0xfe, !PT ;  /* 0x000000760a097812 */ /* 0x001fc400078efeb5 */
[----:B------:R-:W-:Y:S01]  /*16e10*/  LEA R8, P6, R11, R2, 0x1 ;  /* 0x000000020b087211 */ /* 0x000fe200078c08ff */
[----:B------:R2:W-:Y:S01]  /*16e20*/  @P4 STG.E.U16 desc[UR18][R26.64], R154 ;  /* 0x0000009a1a004986 */ /* 0x0005e2000c101512 */
[----:B------:R-:W-:-:S03]  /*16e30*/  ISETP.LT.AND P4, PT, R9, UR4, !P0 ;  /* 0x0000000409007c0c */ /* 0x000fc6000c781270 */
[----:B------:R-:W0:Y:S01]  /*16e40*/  LDC R30, c[0x0][0x248] ;  /* 0x00009200ff1e7b82 */ /* 0x000e220000000800 */
[----:B------:R-:W-:Y:S01]  /*16e50*/  LEA.HI.X.SX32 R9, R11, R0, 0x1, P6 ;  /* 0x000000000b097211 */ /* 0x000fe200030f0eff */
[----:B------:R-:W-:Y:S01]  /*16e60*/  ULDC UR4, c[0x0][0x22c] ;  /* 0x00008b0000047ab9 */ /* 0x000fe20000000800 */
[----:B------:R-:W-:Y:S02]  /*16e70*/  LEA R24, P6, R25, R2, 0x1 ;  /* 0x0000000219187211 */ /* 0x000fe400078c08ff */
[----:B------:R-:W-:Y:S01]  /*16e80*/  PRMT R155, R155, 0x7632, R155 ;  /* 0x000076329b9b7816 */ /* 0x000fe2000000009b */
[----:B--2---:R-:W-:Y:S01]  /*16e90*/  IMAD R27, R32, 0x2, R25 ;  /* 0x00000002201b7824 */ /* 0x004fe200078e0219 */
[----:B------:R-:W-:-:S03]  /*16ea0*/  LEA.HI.X.SX32 R25, R25, R0, 0x1, P6 ;  /* 0x0000000019197211 */ /* 0x000fc600030f0eff */
[----:B------:R2:W-:Y:S01]  /*16eb0*/  @P5 STG.E.U16 desc[UR18][R8.64], R155 ;  /* 0x0000009b08005986 */ /* 0x0005e2000c101512 */
[----:B------:R-:W-:Y:S01]  /*16ec0*/  LOP3.LUT R11, R10, 0x78, R181, 0xfe, !PT ;  /* 0x000000780a0b7812 */ /* 0x000fe200078efeb5 */
[----:B----4-:R-:W-:Y:S01]  /*16ed0*/  IMAD R29, R34, 0x2, R27 ;  /* 0x00000002221d7824 */ /* 0x010fe200078e021b */
[C---:B------:R-:W-:Y:S01]  /*16ee0*/  LEA R26, P6, R27.reuse, R2, 0x1 ;  /* 0x000000021b1a7211 */ /* 0x040fe200078c08ff */
[----:B------:R-:W3:Y:S03]  /*16ef0*/  LDC R32, c[0x0][0x248] ;  /* 0x00009200ff207b82 */ /* 0x000ee60000000800 */
[----:B------:R-:W-:Y:S02]  /*16f00*/  LEA.HI.X.SX32 R27, R27, R0, 0x1, P6 ;  /* 0x000000001b1b7211 */ /* 0x000fe400030f0eff */
[----:B------:R-:W-:Y:S01]  /*16f10*/  ISETP.LT.AND P5, PT, R11, UR4, !P0 ;  /* 0x000000040b007c0c */ /* 0x000fe2000c7a1270 */
[----:B------:R-:W-:Y:S01]  /*16f20*/  ULDC UR4, c[0x0][0x22c] ;  /* 0x00008b0000047ab9 */ /* 0x000fe20000000800 */
[C---:B--2---:R-:W-:Y:S01]  /*16f30*/  LEA R8, P6, R29.reuse, R2, 0x1 ;  /* 0x000000021d087211 */ /* 0x044fe200078c08ff */
[----:B------:R2:W-:Y:S01]  /*16f40*/  @P1 STG.E.U16 desc[UR18][R24.64], R156 ;  /* 0x0000009c18001986 */ /* 0x0005e2000c101512 */
[----:B------:R-:W-:Y:S01]  /*16f50*/  LOP3.LUT R11, R10, 0x7a, R181, 0xfe, !PT ;  /* 0x0000007a0a0b7812 */ /* 0x000fe200078efeb5 */
[----:B------:R-:W4:Y:S01]  /*16f60*/  LDC R34, c[0x0][0x248] ;  /* 0x00009200ff227b82 */ /* 0x000f220000000800 */
        /* <DEDUP_REMOVED lines=8> */
[----:B--2---:R-:W-:-:S02]  /*16ff0*/  LEA R24, P3, R29, R2, 0x1 ;  /* 0x000000021d187211 */ /* 0x004fc400078608ff */
[----:B------:R-:W-:Y:S01]  /*17000*/  ISETP.LT.AND P2, PT, R11, UR4, !P0 ;  /* 0x000000040b007c0c */ /* 0x000fe2000c741270 */
[----:B------:R-:W-:Y:S01]  /*17010*/  ULDC UR4, c[0x0][0x22c] ;  /* 0x00008b0000047ab9 */ /* 0x000fe20000000800 */
[----:B------:R-:W-:Y:S02]  /*17020*/  LEA.HI.X.SX32 R25, R29, R0, 0x1, P3 ;  /* 0x000000001d197211 */ /* 0x000fe400018f0eff */
[----:B------:R-:W-:Y:S01]  /*17030*/  ISETP.LT.AND P3, PT, R28, UR4, !P0 ;  /* 0x000000041c007c0c */ /* 0x000fe2000c761270 */
[----:B0-----:R-:W-:Y:S01]  /*17040*/  IMAD R29, R30, 0x2, R29 ;  /* 0x000000021e1d7824 */ /* 0x001fe200078e021d */
        /* <DEDUP_REMOVED lines=14> */
[----:B------:R-:W0:Y:S08]  /*17130*/  LDC R34, c[0x0][0x248] ;  /* 0x00009200ff227b82 */ /* 0x000e300000000800 */
[----:B------:R-:W4:Y:S01]  /*17140*/  LDC R28, c[0x0][0x248] ;  /* 0x00009200ff1c7b82 */ /* 0x000f220000000800 */
[----:B------:R1:W-:Y:S01]  /*17150*/  @P5 STG.E.U16 desc[UR18][R8.64], R156 ;  /* 0x0000009c08005986 */ /* 0x0003e2000c101512 */
[----:B------:R-:W-:-:S03]  /*17160*/  LOP3.LUT R11, R10, 0x80, R181, 0xfe, !PT ;  /* 0x000000800a0b7812 */ /* 0x000fc600078efeb5 */
[----:B------:R3:W-:Y:S01]  /*17170*/  @P1 STG.E.U16 desc[UR18][R26.64], R157 ;  /* 0x0000009d1a001986 */ /* 0x0007e2000c101512 */
[-C--:B--2---:R-:W-:Y:S02]  /*17180*/  LEA R24, P1, R31, R2.reuse, 0x1 ;  /* 0x000000021f187211 */ /* 0x084fe400078208ff */
[----:B------:R-:W-:Y:S01]  /*17190*/  ISETP.LT.AND P6, PT, R11, UR5, !P0 ;  /* 0x000000050b007c0c */ /* 0x000fe2000c7c1270 */
[----:B------:R-:W-:Y:S01]  /*171a0*/  ULDC UR5, c[0x0][0x22c] ;  /* 0x00008b0000057ab9 */ /* 0x000fe20000000800 */
[C---:B-1----:R-:W-:Y:S02]  /*171b0*/  LEA R8, P5, R29.reuse, R2, 0x1 ;  /* 0x000000021d087211 */ /* 0x042fe400078a08ff */
[----:B------:R-:W-:Y:S02]  /*171c0*/  LOP3.LUT R11, R10, 0x82, R181, 0xfe, !PT ;  /* 0x000000820a0b7812 */ /* 0x000fe400078efeb5 */
[-C--:B------:R-:W-:Y:S01]  /*171d0*/  LEA.HI.X.SX32 R9, R29, R0.reuse, 0x1, P5 ;  /* 0x000000001d097211 */ /* 0x080fe200028f0eff */
[----:B------:R-:W-:Y:S01]  /*171e0*/  IMAD R29, R30, 0x2, R29 ;  /* 0x000000021e1d7824 */ /* 0x000fe200078e021d */
[----:B------:R-:W-:Y:S01]  /*171f0*/  PRMT R158, R158, 0x7632, R158 ;  /* 0x000076329e9e7816 */ /* 0x000fe2000000009e */
[----:B------:R-:W1:Y:S01]  /*17200*/  LDC R30, c[0x0][0x248] ;  /* 0x00009200ff1e7b82 */ /* 0x000e620000000800 */
[----:B------:R-:W-:-:S02]  /*17210*/  LEA.HI.X.SX32 R25, R31, R0, 0x1, P1 ;  /* 0x000000001f197211 */ /* 0x000fc400008f0eff */
[----:B------:R-:W-:Y:S01]  /*17220*/  ISETP.LT.AND P4, PT, R11, UR4, !P0 ;  /* 0x000000040b007c0c */ /* 0x000fe2000c781270 */
[----:B------:R-:W-:Y:S01]  /*17230*/  ULDC UR4, c[0x0][0x22c] ;  /* 0x00008b0000047ab9 */ /* 0x000fe20000000800 */
[----:B------:R-:W-:Y:S01]  /*17240*/  LOP3.LUT R11, R10, 0x84, R181, 0xfe, !PT ;  /* 0x000000840a0b7812 */ /* 0x000fe200078efeb5 */
[----:B------:R2:W-:Y:S01]  /*17250*/  @P2 STG.E.U16 desc[UR18][R24.64], R158 ;  /* 0x0000009e18002986 */ /* 0x0005e2000c101512 */
[----:B---3--:R-:W-:Y:S02]  /*17260*/  LEA R26, P5, R29, R2, 0x1 ;  /* 0x000000021d1a7211 */ /* 0x008fe400078a08ff */
[----:B------:R-:W-:Y:S02]  /*17270*/  PRMT R159, R159, 0x7632, R159 ;  /* 0x000076329f9f7816 */ /* 0x000fe4000000009f */
[----:B------:R-:W-:Y:S01]  /*17280*/  ISETP.LT.AND P1, PT, R11, UR4, !P0 ;  /* 0x000000040b007c0c */ /* 0x000fe2000c721270 */
[----:B------:R-:W-:Y:S01]  /*17290*/  ULDC UR4, c[0x0][0x22c] ;  /* 0x00008b0000047ab9 */ /* 0x000fe20000000800 */
[----:B------:R-:W-:Y:S01]  /*172a0*/  LEA.HI.X.SX32 R27, R29, R0, 0x1, P5 ;  /* 0x000000001d1b7211 */ /* 0x000fe200028f0eff */
[----:B--2---:R-:W-:Y:S01]  /*172b0*/  IMAD R25, R32, 0x2, R29 ;  /* 0x0000000220197824 */ /* 0x004fe200078e021d */
[----:B------:R-:W-:Y:S01]  /*172c0*/  LOP3.LUT R11, R10, 0x86, R181, 0xfe, !PT ;  /* 0x000000860a0b7812 */ /* 0x000fe200078efeb5 */
[----:B------:R-:W2:Y:S02]  /*172d0*/  LDC R32, c[0x0][0x248] ;  /* 0x00009200ff207b82 */ /* 0x000ea40000000800 */
[----:B----4-:R-:W-:Y:S01]  /*172e0*/  IMAD R29, R28, 0x2, R25 ;  /* 0x000000021c1d7824 */ /* 0x010fe200078e0219 */
[----:B------:R3:W-:Y:S01]  /*172f0*/  @P3 STG.E.U16 desc[UR18][R8.64], R159 ;  /* 0x0000009f08003986 */ /* 0x0007e2000c101512 */
[----:B------:R-:W-:Y:S01]  /*17300*/  ISETP.LT.AND P2, PT, R11, UR4, !P0 ;  /* 0x000000040b007c0c */ /* 0x000fe2000c741270 */
[----:B------:R-:W-:Y:S01]  /*17310*/  ULDC UR4, c[0x0][0x22c] ;  /* 0x00008b0000047ab9 */ /* 0x000fe20000000800 */
[----:B------:R-:W-:Y:S01]  /*17320*/  LOP3.LUT R11, R10, 0x88, R181, 0xfe, !PT ;  /* 0x000000880a0b7812 */ /* 0x000fe200078efeb5 */
[----:B------:R4:W-:Y:S01]  /*17330*/  @P6 STG.E.U16 desc[UR18][R26.64], R160 ;  /* 0x000000a01a006986 */ /* 0x0009e2000c101512 */
[----:B0-----:R-:W-:Y:S01]  /*17340*/  IMAD R31, R34, 0x2, R29 ;  /* 0x00000002221f7824 */ /* 0x001fe200078e021d */
[-C--:B------:R-:W-:Y:S01]  /*17350*/  LEA R24, P5, R25, R2.reuse, 0x1 ;  /* 0x0000000219187211 */ /* 0x080fe200078a08ff */
[----:B------:R-:W0:Y:S01]  /*17360*/  LDC R34, c[0x0][0x248] ;  /* 0x00009200ff227b82 */ /* 0x000e220000000800 */
[----:B------:R-:W-:Y:S01]  /*17370*/  ISETP.LT.AND P3, PT, R11, UR4, !P0 ;  /* 0x000000040b007c0c */ /* 0x000fe2000c761270 */
[----:B------:R-:W-:Y:S01]  /*17380*/  ULDC UR4, c[0x0][0x22c] ;  /* 0x00008b0000047ab9 */ /* 0x000fe20000000800 */
[----:B---3--:R-:W-:-:S02]  /*17390*/  LEA R8, P6, R29, R2, 0x1 ;  /* 0x000000021d087211 */ /* 0x008fc400078c08ff */
[----:B------:R-:W-:Y:S02]  /*173a0*/  LOP3.LUT R11, R10, 0x8a, R181, 0xfe, !PT ;  /* 0x0000008a0a0b7812 */ /* 0x000fe400078efeb5 */
[----:B------:R-:W-:Y:S01]  /*173b0*/  LEA.HI.X.SX32 R9, R29, R0, 0x1, P6 ;  /* 0x000000001d097211 */ /* 0x000fe200030f0eff */
[----:B----4-:R-:W3:Y:S01]  /*173c0*/  LDC R26, c[0x0][0x248] ;  /* 0x00009200ff1a7b82 */ /* 0x010ee20000000800 */
[----:B------:R-:W-:Y:S02]  /*173d0*/  LEA R28, P6, R31, R2, 0x1 ;  /* 0x000000021f1c7211 */ /* 0x000fe400078c08ff */
[-C--:B------:R-:W-:Y:S02]  /*173e0*/  LEA.HI.X.SX32 R25, R25, R0.reuse, 0x1, P5 ;  /* 0x0000000019197211 */ /* 0x080fe400028f0eff */
        /* <DEDUP_REMOVED lines=12> */
[----:B------:R-:W-:Y:S01]  /*174b0*/  ISETP.LT.AND P1, PT, R11, UR4, !P0 ;  /* 0x000000040b007c0c */ /* 0x000fe2000c721270 */
[----:B--2---:R-:W-:Y:S01]  /*174c0*/  IMAD R27, R32, 0x2, R31 ;  /* 0x00000002201b7824 */ /* 0x004fe200078e021f */
[----:B------:R-:W-:Y:S01]  /*174d0*/  LOP3.LUT R11, R10, 0x90, R181, 0xfe, !PT ;  /* 0x000000900a0b7812 */ /* 0x000fe200078efeb5 */
[----:B------:R-:W-:Y:S01]  /*174e0*/  ULDC UR4, c[0x0][0x22c] ;  /* 0x00008b0000047ab9 */ /* 0x000fe20000000800 */
[----:B----4-:R-:W-:Y:S01]  /*174f0*/  LEA R24, P6, R31, R2, 0x1 ;  /* 0x000000021f187211 */ /* 0x010fe200078c08ff */
[----:B------:R-:W2:Y:S08]  /*17500*/  LDC R32, c[0x0][0x248] ;  /* 0x00009200ff207b82 */ /* 0x000eb00000000800 */
[----:B0-----:R-:W0:Y:S01]  /*17510*/  LDC R28, c[0x0][0x248] ;  /* 0x00009200ff1c7b82 */ /* 0x001e220000000800 */
[----:B------:R-:W-:-:S02]  /*17520*/  PRMT R160, R160, 0x7632, R160 ;  /* 0x00007632a0a07816 */ /* 0x000fc400000000a0 */
[----:B------:R-:W-:Y:S02]  /*17530*/  LEA.HI.X.SX32 R25, R31, R0, 0x1, P6 ;  /* 0x000000001f197211 */ /* 0x000fe400030f0eff */
[----:B------:R-:W-:Y:S01]  /*17540*/  ISETP.LT.AND P2, PT, R11, UR4, !P0 ;  /* 0x000000040b007c0c */ /* 0x000fe2000c741270 */
[----:B------:R-:W-:Y:S01]  /*17550*/  ULDC UR4, c[0x0][0x22c] ;  /* 0x00008b0000047ab9 */ /* 0x000fe20000000800 */
[----:B------:R-:W-:Y:S02]  /*17560*/  LEA R8, P6, R27, R2, 0x1 ;  /* 0x000000021b087211 */ /* 0x000fe400078c08ff */
[----:B------:R-:W-:Y:S01]  /*17570*/  LOP3.LUT R11, R10, 0x92, R181, 0xfe, !PT ;  /* 0x000000920a0b7812 */ /* 0x000fe200078efeb5 */
[----:B------:R0:W-:Y:S01]  /*17580*/  @P3 STG.E.U16 desc[UR18][R24.64], R160 ;  /* 0x000000a018003986 */ /* 0x0001e2000c101512 */
[----:B------:R-:W-:Y:S02]  /*17590*/  PRMT R161, R161, 0x7632, R161 ;  /* 0x00007632a1a17816 */ /* 0x000fe400000000a1 */
[----:B------:R-:W-:-:S02]  /*175a0*/  LEA.HI.X.SX32 R9, R27, R0, 0x1, P6 ;  /* 0x000000001b097211 */ /* 0x000fc400030f0eff */
[----:B------:R-:W-:Y:S01]  /*175b0*/  ISETP.LT.AND P3, PT, R11, UR4, !P0 ;  /* 0x000000040b007c0c */ /* 0x000fe2000c761270 */
[----:B---3--:R-:W-:Y:S01]  /*175c0*/  IMAD R27, R26, 0x2, R27 ;  /* 0x000000021a1b7824 */ /* 0x008fe200078e021b */
[----:B------:R-:W-:Y:S01]  /*175d0*/  LOP3.LUT R11, R10, 0x94, R181, 0xfe, !PT ;  /* 0x000000940a0b7812 */ /* 0x000fe200078efeb5 */
[----:B------:R-:W-:Y:S01]  /*175e0*/  ULDC UR4, c[0x0][0x22c] ;  /* 0x00008b0000047ab9 */ /* 0x000fe20000000800 */
[----:B------:R3:W-:Y:S02]  /*175f0*/  @P5 STG.E.U16 desc[UR18][R8.64], R161 ;  /* 0x000000a108005986 */ /* 0x0007e4000c101512 */
[----:B------:R-:W-:Y:S01]  /*17600*/  ISETP.LT.AND P5, PT, R11, UR4, !P0 ;  /* 0x000000040b007c0c */ /* 0x000fe2000c7a1270 */
[----:B-1----:R-:W-:Y:S01]  /*17610*/  IMAD R11, R30, 0x2, R27 ;  /* 0x000000021e0b7824 */ /* 0x002fe200078e021b */
[C---:B------:R-:W-:Y:S01]  /*17620*/  LEA R26, P6, R27.reuse, R2, 0x1 ;  /* 0x000000021b1a7211 */ /* 0x040fe200078c08ff */
[----:B------:R-:W1:Y:S01]  /*17630*/  LDC R30, c[0x0][0x248] ;  /* 0x00009200ff1e7b82 */ /* 0x000e620000000800 */
[----:B------:R-:W-:Y:S01]  /*17640*/  PRMT R162, R162, 0x7632, R162 ;  /* 0x00007632a2a27816 */ /* 0x000fe200000000a2 */
[----:B0-----:R-:W-:Y:S01]  /*17650*/  IMAD R25, R28, 0x2, R11 ;  /* 0x000000021c197824 */ /* 0x001fe200078e020b */
[----:B------:R-:W-:Y:S01]  /*17660*/  LEA.HI.X.SX32 R27, R27, R0, 0x1, P6 ;  /* 0x000000001b1b7211 */ /* 0x000fe200030f0eff */
[----:B------:R-:W-:-:S04]  /*17670*/  ULDC UR4, c[0x0][0x22c] ;  /* 0x00008b0000047ab9 */ /* 0x000fc80000000800 */
[----:B------:R-:W0:Y:S01]  /*17680*/  LDC R28, c[0x0][0x248] ;  /* 0x00009200ff1c7b82 */ /* 0x000e220000000800 */
[----:B---3--:R-:W-:Y:S02]  /*17690*/  LOP3.LUT R9, R10, 0x96, R181, 0xfe, !PT ;  /* 0x000000960a097812 */ /* 0x008fe400078efeb5 */
[----:B------:R-:W-:Y:S01]  /*176a0*/  LEA R8, P6, R11, R2, 0x1 ;  /* 0x000000020b087211 */ /* 0x000fe200078c08ff */
[----:B------:R2:W-:Y:S01]  /*176b0*/  @P4 STG.E.U16 desc[UR18][R26.64], R162 ;  /* 0x000000a21a004986 */ /* 0x0005e2000c101512 */
[----:B------:R-:W-:Y:S01]  /*176c0*/  ISETP.LT.AND P4, PT, R9, UR4, !P0 ;  /* 0x0000000409007c0c */ /* 0x000fe2000c781270 */
[----:B------:R-:W-:Y:S01]  /*176d0*/  ULDC UR4, c[0x0][0x22c] ;  /* 0x00008b0000047ab9 */ /* 0x000fe20000000800 */
[----:B------:R-:W-:Y:S02]  /*176e0*/  LEA.HI.X.SX32 R9, R11, R0, 0x1, P6 ;  /* 0x000000000b097211 */ /* 0x000fe400030f0eff */
[----:B------:R-:W-:Y:S02]  /*176f0*/  LEA R24, P6, R25, R2, 0x1 ;  /* 0x0000000219187211 */ /* 0x000fe400078c08ff */
[----:B------:R-:W-:Y:S01]  /*17700*/  PRMT R163, R163, 0x7632, R163 ;  /* 0x00007632a3a37816 */ /* 0x000fe200000000a3 */
[----:B--2---:R-:W-:Y:S01]  /*17710*/  IMAD R27, R32, 0x2, R25 ;  /* 0x00000002201b7824 */ /* 0x004fe200078e0219 */
[----:B------:R-:W-:Y:S01]  /*17720*/  LEA.HI.X.SX32 R25, R25, R0, 0x1, P6 ;  /* 0x0000000019197211 */ /* 0x000fe200030f0eff */
[----:B------:R-:W2:Y:S02]  /*17730*/  LDC R32, c[0x0][0x248] ;  /* 0x00009200ff207b82 */ /* 0x000ea40000000800 */
[----:B------:R-:W-:Y:S01]  /*17740*/  IMAD R29, R34, 0x2, R27 ;  /* 0x00000002221d7824 */ /* 0x000fe200078e021b */
[C---:B------:R-:W-:Y:S01]  /*17750*/  LEA R26, P6, R27.reuse, R2, 0x1 ;  /* 0x000000021b1a7211 */ /* 0x040fe200078c08ff */
[----:B------:R3:W-:Y:S03]  /*17760*/  @P1 STG.E.U16 desc[UR18][R8.64], R163 ;  /* 0x000000a308001986 */ /* 0x0007e6000c101512 */
[----:B------:R-:W-:Y:S01]  /*17770*/  LEA.HI.X.SX32 R27, R27, R0, 0x1, P6 ;  /* 0x000000001b1b7211 */ /* 0x000fe200030f0eff */
[----:B------:R-:W4:Y:S01]  /*17780*/  LDC R34, c[0x0][0x248] ;  /* 0x00009200ff227b82 */ /* 0x000f220000000800 */
[----:B------:R-:W-:-:S02]  /*17790*/  LOP3.LUT R11, R10, 0x98, R181, 0xfe, !PT ;  /* 0x000000980a0b7812 */ /* 0x000fc400078efeb5 */
[----:B---3--:R-:W-:Y:S02]  /*177a0*/  LEA R8, P6, R29, R2, 0x1 ;  /* 0x000000021d087211 */ /* 0x008fe400078c08ff */
[----:B------:R-:W-:Y:S01]  /*177b0*/  ISETP.LT.AND P1, PT, R11, UR4, !P0 ;  /* 0x000000040b007c0c */ /* 0x000fe2000c721270 */
[----:B------:R-:W-:Y:S01]  /*177c0*/  ULDC UR4, c[0x0][0x22c] ;  /* 0x00008b0000047ab9 */ /* 0x000fe20000000800 */
[----:B------:R-:W-:Y:S01]  /*177d0*/  LEA.HI.X.SX32 R9, R29, R0, 0x1, P6 ;  /* 0x000000001d097211 */ /* 0x000fe200030f0eff */
[----:B0-----:R-:W-:Y:S01]  /*177e0*/  IMAD R29, R28, 0x2, R29 ;  /* 0x000000021c1d7824 */ /* 0x001fe200078e021d */
[----:B------:R-:W-:Y:S01]  /*177f0*/  LOP3.LUT R11, R10, 0x9a, R181, 0xfe, !PT ;  /* 0x0000009a0a0b7812 */ /* 0x000fe200078efeb5 */
[----:B------:R-:W0:Y:S01]  /*17800*/  LDC R28, c[0x0][0x248] ;  /* 0x00009200ff1c7b82 */ /* 0x000e220000000800 */
[----:B------:R3:W-:Y:S01]  /*17810*/  @P2 STG.E.U16 desc[UR18][R24.64], R164 ;  /* 0x000000a418002986 */ /* 0x0007e2000c101512 */
[----:B-1----:R-:W-:Y:S01]  /*17820*/  IMAD R31, R30, 0x2, R29 ;  /* 0x000000021e1f7824 */ /* 0x002fe200078e021d */
[----:B------:R-:W-:Y:S01]  /*17830*/  ISETP.LT.AND P2, PT, R11, UR4, !P0 ;  /* 0x000000040b007c0c */ /* 0x000fe2000c741270 */
[----:B------:R-:W-:Y:S01]  /*17840*/  ULDC UR4, c[0x0][0x22c] ;  /* 0x00008b0000047ab9 */ /* 0x000fe20000000800 */
[----:B------:R-:W-:-:S03]  /*17850*/  LOP3.LUT R11, R10, 0x9c, R181, 0xfe, !PT ;  /* 0x0000009c0a0b7812 */ /* 0x000fc600078efeb5 */
[----:B------:R-:W1:Y:S01]  /*17860*/  LDC R30, c[0x0][0x248] ;  /* 0x00009200ff1e7b82 */ /* 0x000e620000000800 */
[----:B------:R2:W-:Y:S01]  /*17870*/  @P3 STG.E.U16 desc[UR18][R26.64], R165 ;  /* 0x000000a51a003986 */ /* 0x0005e2000c101512 */
[----:B---3--:R-:W-:Y:S02]  /*17880*/  LEA R24, P6, R29, R2, 0x1 ;  /* 0x000000021d187211 */ /* 0x008fe400078c08ff */
[----:B------:R-:W-:Y:S01]  /*17890*/  ISETP.LT.AND P3, PT, R11, UR4, !P0 ;  /* 0x000000040b007c0c */ /* 0x000fe2000c761270 */
[----:B------:R3:W-:Y:S01]  /*178a0*/  @P5 STG.E.U16 desc[UR18][R8.64], R166 ;  /* 0x000000a608005986 */ /* 0x0007e2000c101512 */
[----:B------:R-:W-:Y:S01]  /*178b0*/  LEA.HI.X.SX32 R25, R29, R0, 0x1, P6 ;  /* 0x000000001d197211 */ /* 0x000fe200030f0eff */
[----:B------:R-:W-:Y:S01]  /*178c0*/  ULDC UR4, c[0x0][0x22c] ;  /* 0x00008b0000047ab9 */ /* 0x000fe20000000800 */
[----:B------:R-:W-:Y:S02]  /*178d0*/  LOP3.LUT R11, R10, 0x9e, R181, 0xfe, !PT ;  /* 0x0000009e0a0b7812 */ /* 0x000fe400078efeb5 */
[----:B--2---:R-:W-:-:S02]  /*178e0*/  LEA R26, P6, R31, R2, 0x1 ;  /* 0x000000021f1a7211 */ /* 0x004fc400078c08ff */
[----:B------:R-:W-:Y:S01]  /*178f0*/  ISETP.LT.AND P5, PT, R11, UR4, !P0 ;  /* 0x000000040b007c0c */ /* 0x000fe2000c7a1270 */
[----:B------:R-:W-:Y:S01]  /*17900*/  ULDC UR4, c[0x0][0x22c] ;  /* 0x00008b0000047ab9 */ /* 0x000fe20000000800 */
[----:B------:R-:W-:Y:S01]  /*17910*/  LEA.HI.X.SX32 R27, R31, R0, 0x1, P6 ;  /* 0x000000001f1b7211 */ /* 0x000fe200030f0eff */
[----:B------:R-:W-:Y:S01]  /*17920*/  IMAD R31, R32, 0x2, R31 ;  /* 0x00000002201f7824 */ /* 0x000fe200078e021f */
[--C-:B---3--:R-:W-:Y:S01]  /*17930*/  LOP3.LUT R8, R10, 0xa0, R181.reuse, 0xfe, !PT ;  /* 0x000000a00a087812 */ /* 0x108fe200078efeb5 */
[----:B------:R-:W2:Y:S01]  /*17940*/  LDC R32, c[0x0][0x248] ;  /* 0x00009200ff207b82 */ /* 0x000ea20000000800 */
[----:B------:R-:W-:Y:S01]  /*17950*/  PRMT R164, R164, 0x7632, R164 ;  /* 0x00007632a4a47816 */ /* 0x000fe200000000a4 */
[----:B------:R3:W-:Y:S01]  /*17960*/  @P4 STG.E.U16 desc[UR18][R24.64], R167 ;  /* 0x000000a718004986 */ /* 0x0007e2000c101512 */
[----:B------:R-:W-:Y:S01]  /*17970*/  ISETP.LT.AND P4, PT, R8, UR4, !P0 ;  /* 0x0000000408007c0c */ /* 0x000fe2000c781270 */
[----:B------:R-:W-:Y:S01]  /*17980*/  ULDC UR4, c[0x0][0x22c] ;  /* 0x00008b0000047ab9 */ /* 0x000fe20000000800 */
[----:B------:R-:W-:-:S02]  /*17990*/  LOP3.LUT R9, R10, 0xa2, R181, 0xfe, !PT ;  /* 0x000000a20a097812 */ /* 0x000fc400078efeb5 */
[----:B------:R-:W-:Y:S01]  /*179a0*/  LEA R8, P6, R31, R2, 0x1 ;  /* 0x000000021f087211 */ /* 0x000fe200078c08ff */
[----:B------:R4:W-:Y:S01]  /*179b0*/  @P1 STG.E.U16 desc[UR18][R26.64], R164 ;  /* 0x000000a41a001986 */ /* 0x0009e2000c101512 */
[----:B------:R-:W-:Y:S01]  /*179c0*/  ISETP.LT.AND P1, PT, R9, UR4, !P0 ;  /* 0x0000000409007c0c */ /* 0x000fe2000c721270 */
[----:B------:R-:W-:Y:S01]  /*179d0*/  ULDC UR4, c[0x0][0x22c] ;  /* 0x00008b0000047ab9 */ /* 0x000fe20000000800 */
[----:B------:R-:W-:Y:S02]  /*179e0*/  PRMT R165, R165, 0x7632, R165 ;  /* 0x00007632a5a57816 */ /* 0x000fe400000000a5 */
[----:B------:R-:W-:Y:S01]  /*179f0*/  LEA.HI.X.SX32 R9, R31, R0, 0x1, P6 ;  /* 0x000000001f097211 */ /* 0x000fe200030f0eff */
[----:B0-----:R-:W-:-:S04]  /*17a00*/  IMAD R31, R28, 0x2, R31 ;  /* 0x000000021c1f7824 */ /* 0x001fc800078e021f */
[----:B------:R0:W-:Y:S01]  /*17a10*/  @P2 STG.E.U16 desc[UR18][R8.64], R165 ;  /* 0x000000a508002986 */ /* 0x0001e2000c101512 */
[----:B-1----:R-:W-:Y:S01]  /*17a20*/  IMAD R29, R30, 0x2, R31 ;  /* 0x000000021e1d7824 */ /* 0x002fe200078e021f */
[C---:B---3--:R-:W-:Y:S01]  /*17a30*/  LEA R24, P2, R31.reuse, R2, 0x1 ;  /* 0x000000021f187211 */ /* 0x048fe200078408ff */
[----:B------:R-:W1:Y:S03]  /*17a40*/  LDC R30, c[0x0][0x248] ;  /* 0x00009200ff1e7b82 */ /* 0x000e660000000800 */
[----:B------:R-:W-:Y:S02]  /*17a50*/  LEA.HI.X.SX32 R25, R31, R0, 0x1, P2 ;  /* 0x000000001f197211 */ /* 0x000fe400010f0eff */
[----:B----4-:R-:W-:-:S04]  /*17a60*/  LEA R26, P2, R29, R2, 0x1 ;  /* 0x000000021d1a7211 */ /* 0x010fc800078408ff */
[----:B------:R-:W-:Y:S01]  /*17a70*/  LEA.HI.X.SX32 R27, R29, R0, 0x1, P2 ;  /* 0x000000001d1b7211 */ /* 0x000fe200010f0eff */
[----:B--2---:R-:W-:Y:S01]  /*17a80*/  IMAD R29, R32, 0x2, R29 ;  /* 0x00000002201d7824 */ /* 0x004fe200078e021d */
[----:B------:R-:W-:Y:S01]  /*17a90*/  PRMT R166, R166, 0x7632, R166 ;  /* 0x00007632a6a67816 */ /* 0x000fe200000000a6 */
[----:B------:R-:W2:Y:S01]  /*17aa0*/  LDC R32, c[0x0][0x248] ;  /* 0x00009200ff207b82 */ /* 0x000ea20000000800 */
[----:B------:R-:W-:Y:S01]  /*17ab0*/  PRMT R167, R167, 0x7632, R167 ;  /* 0x00007632a7a77816 */ /* 0x000fe200000000a7 */
[----:B------:R-:W-:Y:S02]  /*17ac0*/  IMAD R31, R34, 0x2, R29 ;  /* 0x00000002221f7824 */ /* 0x000fe400078e021d */
[----:B------:R3:W-:Y:S01]  /*17ad0*/  @P3 STG.E.U16 desc[UR18][R24.64], R166 ;  /* 0x000000a618003986 */ /* 0x0007e2000c101512 */
[----:B0-----:R-:W-:-:S03]  /*17ae0*/  LEA R8, P3, R29, R2, 0x1 ;  /* 0x000000021d087211 */ /* 0x001fc600078608ff */
[----:B------:R-:W0:Y:S01]  /*17af0*/  LDC R34, c[0x0][0x248] ;  /* 0x00009200ff227b82 */ /* 0x000e220000000800 */
[----:B------:R2:W-:Y:S01]  /*17b00*/  @P5 STG.E.U16 desc[UR18][R26.64], R167 ;  /* 0x000000a71a005986 */ /* 0x0005e2000c101512 */
[----:B------:R-:W-:Y:S02]  /*17b10*/  LEA R28, P5, R31, R2, 0x1 ;  /* 0x000000021f1c7211 */ /* 0x000fe400078a08ff */
[-C--:B------:R-:W-:Y:S02]  /*17b20*/  LEA.HI.X.SX32 R9, R29, R0.reuse, 0x1, P3 ;  /* 0x000000001d097211 */ /* 0x080fe400018f0eff */
[----:B------:R-:W-:Y:S01]  /*17b30*/  LEA.HI.X.SX32 R29, R31, R0, 0x1, P5 ;  /* 0x000000001f1d7211 */ /* 0x000fe200028f0eff */
[----:B-1----:R-:W-:Y:S01]  /*17b40*/  IMAD R31, R30, 0x2, R31 ;  /* 0x000000021e1f7824 */ /* 0x002fe200078e021f */
[C-C-:B------:R-:W-:Y:S01]  /*17b50*/  LOP3.LUT R11, R10.reuse, 0xa4, R181.reuse, 0xfe, !PT ;  /* 0x000000a40a0b7812 */ /* 0x140fe200078efeb5 */
[----:B------:R-:W1:Y:S03]  /*17b60*/  LDC R30, c[0x0][0x248] ;  /* 0x00009200ff1e7b82 */ /* 0x000e660000000800 */
[----:B------:R-:W-:Y:S01]  /*17b70*/  ISETP.LT.AND P6, PT, R11, UR4, !P0 ;  /* 0x000000040b007c0c */ /* 0x000fe2000c7c1270 */
[----:B------:R-:W-:Y:S01]  /*17b80*/  ULDC UR4, c[0x0][0x22c] ;  /* 0x00008b0000047ab9 */ /* 0x000fe20000000800 */
[----:B------:R-:W-:Y:S01]  /*17b90*/  LOP3.LUT R11, R10, 0xa6, R181, 0xfe, !PT ;  /* 0x000000a60a0b7812 */ /* 0x000fe200078efeb5 */
[----:B------:R-:W-:Y:S01]  /*17ba0*/  @P4 STG.E.U16 desc[UR18][R8.64], R168 ;  /* 0x000000a808004986 */ /* 0x000fe2000c101512 */
[----:B---3--:R-:W-:Y:S01]  /*17bb0*/  LEA R24, P5, R31, R2, 0x1 ;  /* 0x000000021f187211 */ /* 0x008fe200078a08ff */
[----:B--2---:R-:W-:Y:S01]  /*17bc0*/  IMAD R27, R32, 0x2, R31 ;  /* 0x00000002201b7824 */ /* 0x004fe200078e021f */
[----:B------:R-:W-:Y:S01]  /*17bd0*/  ISETP.LT.AND P2, PT, R11, UR4, !P0 ;  /* 0x000000040b007c0c */ /* 0x000fe2000c741270 */
[----:B------:R2:W-:Y:S01]  /*17be0*/  @P1 STG.E.U16 desc[UR18][R28.64], R169 ;  /* 0x000000a91c001986 */ /* 0x0005e2000c101512 */
[----:B------:R-:W-:Y:S01]  /*17bf0*/  LOP3.LUT R11, R10, 0xa8, R181, 0xfe, !PT ;  /* 0x000000a80a0b7812 */ /* 0x000fe200078efeb5 */
[----:B------:R-:W-:Y:S01]  /*17c00*/  ULDC UR4, c[0x0][0x22c] ;  /* 0x00008b0000047ab9 */ /* 0x000fe20000000800 */
[----:B------:R-:W-:Y:S01]  /*17c10*/  LEA.HI.X.SX32 R25, R31, R0, 0x1, P5 ;  /* 0x000000001f197211 */ /* 0x000fe200028f0eff */
[----:B------:R-:W3:Y:S01]  /*17c20*/  LDC R32, c[0x0][0x248] ;  /* 0x00009200ff207b82 */ /* 0x000ee20000000800 */
[----:B------:R-:W-:Y:S01]  /*17c30*/  ISETP.LT.AND P3, PT, R11, UR4, !P0 ;  /* 0x000000040b007c0c */ /* 0x000fe2000c761270 */
[----:B------:R-:W-:-:S06]  /*17c40*/  ULDC UR4, c[0x0][0x22c] ;  /* 0x00008b0000047ab9 */ /* 0x000fcc0000000800 */
[----:B--2---:R-:W2:Y:S01]  /*17c50*/  LDC R28, c[0x0][0x248] ;  /* 0x00009200ff1c7b82 */ /* 0x004ea20000000800 */
[----:B0-----:R-:W-:Y:S01]  /*17c60*/  IMAD R29, R34, 0x2, R27 ;  /* 0x00000002221d7824 */ /* 0x001fe200078e021b */
[C-C-:B------:R-:W-:Y:S01]  /*17c70*/  LOP3.LUT R11, R10.reuse, 0xaa, R181.reuse, 0xfe, !PT ;  /* 0x000000aa0a0b7812 */ /* 0x140fe200078efeb5 */
[----:B------:R0:W-:Y:S01]  /*17c80*/  @P6 STG.E.U16 desc[UR18][R24.64], R170 ;  /* 0x000000aa18006986 */ /* 0x0001e2000c101512 */
[-C--:B------:R-:W-:Y:S02]  /*17c90*/  LEA R8, P5, R27, R2.reuse, 0x1 ;  /* 0x000000021b087211 */ /* 0x080fe400078a08ff */
[----:B------:R-:W-:Y:S02]  /*17ca0*/  LEA R26, P6, R29, R2, 0x1 ;  /* 0x000000021d1a7211 */ /* 0x000fe400078c08ff */
[----:B------:R-:W-:Y:S01]  /*17cb0*/  ISETP.LT.AND P4, PT, R11, UR4, !P0 ;  /* 0x000000040b007c0c */ /* 0x000fe2000c781270 */
[----:B------:R-:W-:Y:S01]  /*17cc0*/  ULDC UR4, c[0x0][0x22c] ;  /* 0x00008b0000047ab9 */ /* 0x000fe20000000800 */
[----:B------:R-:W-:Y:S01]  /*17cd0*/  LOP3.LUT R11, R10, 0xac, R181, 0xfe, !PT ;  /* 0x000000ac0a0b7812 */ /* 0x000fe200078efeb5 */
[----:B------:R-:W4:Y:S01]  /*17ce0*/  LDC R34, c[0x0][0x248] ;  /* 0x00009200ff227b82 */ /* 0x000f220000000800 */
[----:B------:R-:W-:-:S02]  /*17cf0*/  LEA.HI.X.SX32 R9, R27, R0, 0x1, P5 ;  /* 0x000000001b097211 */ /* 0x000fc400028f0eff */
[----:B------:R-:W-:Y:S01]  /*17d00*/  LEA.HI.X.SX32 R27, R29, R0, 0x1, P6 ;  /* 0x000000001d1b7211 */ /* 0x000fe200030f0eff */
[----:B-1----:R-:W-:Y:S01]  /*17d10*/  IMAD R29, R30, 0x2, R29 ;  /* 0x000000021e1d7824 */ /* 0x002fe200078e021d */
[----:B------:R-:W-:Y:S01]  /*17d20*/  ISETP.LT.AND P1, PT, R11, UR4, !P0 ;  /* 0x000000040b007c0c */ /* 0x000fe2000c721270 */
[----:B------:R-:W-:Y:S01]  /*17d30*/  ULDC UR4, c[0x0][0x22c] ;  /* 0x00008b0000047ab9 */ /* 0x000fe20000000800 */
[C-C-:B------:R-:W-:Y:S01]  /*17d40*/  LOP3.LUT R11, R10.reuse, 0xae, R181.reuse, 0xfe, !PT ;  /* 0x000000ae0a0b7812 */ /* 0x140fe200078efeb5 */
[----:B------:R-:W1:Y:S01]  /*17d50*/  LDC R30, c[0x0][0x248] ;  /* 0x00009200ff1e7b82 */ /* 0x000e620000000800 */
[----:B0-----:R-:W-:Y:S02]  /*17d60*/  LEA R24, P6, R29, R2, 0x1 ;  /* 0x000000021d187211 */ /* 0x001fe400078c08ff */
[----:B------:R-:W-:Y:S01]  /*17d70*/  ISETP.LT.AND P5, PT, R11, UR4, !P0 ;  /* 0x000000040b007c0c */ /* 0x000fe2000c7a1270 */
[----:B------:R-:W-:Y:S01]  /*17d80*/  ULDC UR4, c[0x0][0x22c] ;  /* 0x00008b0000047ab9 */ /* 0x000fe20000000800 */
[----:B------:R-:W-:Y:S01]  /*17d90*/  LOP3.LUT R11, R10, 0xb0, R181, 0xfe, !PT ;  /* 0x000000b00a0b7812 */ /* 0x000fe200078efeb5 */
[----:B------:R0:W-:Y:S01]  /*17da0*/  @P2 STG.E.U16 desc[UR18][R8.64], R171 ;  /* 0x000000ab08002986 */ /* 0x0001e2000c101512 */
[----:B------:R-:W-:Y:S01]  /*17db0*/  LEA.HI.X.SX32 R25, R29, R0, 0x1, P6 ;  /* 0x000000001d197211 */ /* 0x000fe200030f0eff */
[----:B--2---:R-:W-:Y:S01]  /*17dc0*/  IMAD R29, R28, 0x2, R29 ;  /* 0x000000021c1d7824 */ /* 0x004fe200078e021d */
[----:B------:R-:W-:Y:S01]  /*17dd0*/  PRMT R168, R168, 0x7632, R168 ;  /* 0x00007632a8a87816 */ /* 0x000fe200000000a8 */
[----:B------:R-:W2:Y:S01]  /*17de0*/  LDC R28, c[0x0][0x248] ;  /* 0x00009200ff1c7b82 */ /* 0x000ea20000000800 */
[----:B------:R-:W-:Y:S01]  /*17df0*/  ISETP.LT.AND P2, PT, R11, UR4, !P0 ;  /* 0x000000040b007c0c */ /* 0x000fe2000c741270 */
[----:B------:R-:W-:Y:S01]  /*17e00*/  ULDC UR4, c[0x0][0x22c] ;  /* 0x00008b0000047ab9 */ /* 0x000fe20000000800 */
[----:B------:R-:W-:-:S02]  /*17e10*/  LOP3.LUT R11, R10, 0xb2, R181, 0xfe, !PT ;  /* 0x000000b20a0b7812 */ /* 0x000fc400078efeb5 */
[----:B------:R-:W-:Y:S01]  /*17e20*/  PRMT R169, R169, 0x7632, R169 ;  /* 0x00007632a9a97816 */ /* 0x000fe200000000a9 */
[----:B------:R1:W-:Y:S01]  /*17e30*/  @P3 STG.E.U16 desc[UR18][R26.64], R168 ;  /* 0x000000a81a003986 */ /* 0x0003e2000c101512 */
[----:B------:R-:W-:Y:S01]  /*17e40*/  ISETP.LT.AND P3, PT, R11, UR4, !P0 ;  /* 0x000000040b007c0c */ /* 0x000fe2000c761270 */
[----:B------:R-:W-:Y:S01]  /*17e50*/  ULDC UR4, c[0x0][0x22c] ;  /* 0x00008b0000047ab9 */ /* 0x000fe20000000800 */
[----:B0-----:R-:W-:Y:S02]  /*17e60*/  LOP3.LUT R9, R10, 0xb4, R181, 0xfe, !PT ;  /* 0x000000b40a097812 */ /* 0x001fe400078efeb5 */
[----:B------:R-:W-:Y:S01]  /*17e70*/  LEA R8, P6, R29, R2, 0x1 ;  /* 0x000000021d087211 */ /* 0x000fe200078c08ff */
[----:B------:R0:W-:Y:S01]  /*17e80*/  @P4 STG.E.U16 desc[UR18][R24.64], R169 ;  /* 0x000000a918004986 */ /* 0x0001e2000c101512 */
[----:B------:R-:W-:Y:S01]  /*17e90*/  ISETP.LT.AND P4, PT, R9, UR4, !P0 ;  /* 0x0000000409007c0c */ /* 0x000fe2000c781270 */
[----:B------:R-:W-:Y:S01]  /*17ea0*/  ULDC UR4, c[0x0][0x22c] ;  /* 0x00008b0000047ab9 */ /* 0x000fe20000000800 */
[----:B------:R-:W-:Y:S01]  /*17eb0*/  LEA.HI.X.SX32 R9, R29, R0, 0x1, P6 ;  /* 0x000000001d097211 */ /* 0x000fe200030f0eff */
[----:B---3--:R-:W-:-:S02]  /*17ec0*/  IMAD R29, R32, 0x2, R29 ;  /* 0x00000002201d7824 */ /* 0x008fc400078e021d */
[----:B------:R-:W3:Y:S01]  /*17ed0*/  LDC R32, c[0x0][0x248] ;  /* 0x00009200ff207b82 */ /* 0x000ee20000000800 */
[----:B------:R-:W-:Y:S01]  /*17ee0*/  PRMT R170, R170, 0x7632, R170 ;  /* 0x00007632aaaa7816 */ /* 0x000fe200000000aa */
[----:B-1----:R-:W-:-:S04]  /*17ef0*/  IMAD R27, R30, 0x2, R29 ;  /* 0x000000021e1b7824 */ /* 0x002fc800078e021d */
[----:B------:R1:W-:Y:S01]  /*17f00*/  @P1 STG.E.U16 desc[UR18][R8.64], R170 ;  /* 0x000000aa08001986 */ /* 0x0003e2000c101512 */
[C---:B0-----:R-:W-:Y:S01]  /*17f10*/  LEA R24, P1, R29.reuse, R2, 0x1 ;  /* 0x000000021d187211 */ /* 0x041fe200078208ff */
[----:B------:R-:W0:Y:S03]  /*17f20*/  LDC R30, c[0x0][0x248] ;  /* 0x00009200ff1e7b82 */ /* 0x000e260000000800 */
[----:B------:R-:W-:Y:S01]  /*17f30*/  LEA.HI.X.SX32 R25, R29, R0, 0x1, P1 ;  /* 0x000000001d197211 */ /* 0x000fe200008f0eff */
[----:B--2---:R-:W-:Y:S01]  /*17f40*/  IMAD R29, R28, 0x2, R27 ;  /* 0x000000021c1d7824 */ /* 0x004fe200078e021b */
[----:B------:R-:W-:Y:S02]  /*17f50*/  LEA R26, P1, R27, R2, 0x1 ;  /* 0x000000021b1a7211 */ /* 0x000fe400078208ff */
[----:B------:R-:W-:Y:S01]  /*17f60*/  LOP3.LUT R11, R10, 0xb6, R181, 0xfe, !PT ;  /* 0x000000b60a0b7812 */ /* 0x000fe200078efeb5 */
[----:B------:R-:W2:Y:S01]  /*17f70*/  LDC R28, c[0x0][0x248] ;  /* 0x00009200ff1c7b82 */ /* 0x000ea20000000800 */
[----:B------:R-:W-:-:S02]  /*17f80*/  PRMT R171, R171, 0x7632, R171 ;  /* 0x00007632abab7816 */ /* 0x000fc400000000ab */
[----:B------:R-:W-:Y:S02]  /*17f90*/  LEA.HI.X.SX32 R27, R27, R0, 0x1, P1 ;  /* 0x000000001b1b7211 */ /* 0x000fe400008f0eff */
[----:B------:R-:W-:Y:S01]  /*17fa0*/  ISETP.LT.AND P6, PT, R11, UR4, !P0 ;  /* 0x000000040b007c0c */ /* 0x000fe2000c7c1270 */
[----:B------:R-:W-:Y:S01]  /*17fb0*/  ULDC UR4, c[0x0][0x22c] ;  /* 0x00008b0000047ab9 */ /* 0x000fe20000000800 */
[C---:B-1----:R-:W-:Y:S02]  /*17fc0*/  LEA R8, P1, R29.reuse, R2, 0x1 ;  /* 0x000000021d087211 */ /* 0x042fe400078208ff */
[----:B------:R-:W-:Y:S01]  /*17fd0*/  LOP3.LUT R11, R10, 0xb8, R181, 0xfe, !PT ;  /* 0x000000b80a0b7812 */ /* 0x000fe200078efeb5 */
[----:B------:R1:W-:Y:S01]  /*17fe0*/  @P5 STG.E.U16 desc[UR18][R24.64], R171 ;  /* 0x000000ab18005986 */ /* 0x0003e2000c101512 */
[----:B------:R-:W-:Y:S01]  /*17ff0*/  LEA.HI.X.SX32 R9, R29, R0, 0x1, P1 ;  /* 0x000000001d097211 */ /* 0x000fe200008f0eff */
[----:B---3--:R-:W-:Y:S01]  /*18000*/  IMAD R29, R32, 0x2, R29 ;  /* 0x00000002201d7824 */ /* 0x008fe200078e021d */
[----:B------:R-:W-:Y:S01]  /*18010*/  ISETP.LT.AND P5, PT, R11, UR4, !P0 ;  /* 0x000000040b007c0c */ /* 0x000fe2000c7a1270 */
[----:B------:R-:W-:Y:S01]  /*18020*/  ULDC UR4, c[0x0][0x22c] ;  /* 0x00008b0000047ab9 */ /* 0x000fe20000000800 */
[----:B------:R-:W-:Y:S01]  /*18030*/  LOP3.LUT R11, R10, 0xba, R181, 0xfe, !PT ;  /* 0x000000ba0a0b7812 */ /* 0x000fe200078efeb5 */
[----:B------:R3:W-:Y:S01]  /*18040*/  @P2 STG.E.U16 desc[UR18][R26.64], R172 ;  /* 0x000000ac1a002986 */ /* 0x0007e2000c101512 */
[----:B----4-:R-:W-:Y:S01]  /*18050*/  IMAD R31, R34, 0x2, R29 ;  /* 0x00000002221f7824 */ /* 0x010fe200078e021d */
[----:B------:R-:W4:Y:S01]  /*18060*/  LDC R32, c[0x0][0x248] ;  /* 0x00009200ff207b82 */ /* 0x000f220000000800 */
[----:B------:R-:W-:-:S02]  /*18070*/  ISETP.LT.AND P1, PT, R11, UR4, !P0 ;  /* 0x000000040b007c0c */ /* 0x000fc4000c721270 */
[C---:B-1----:R-:W-:Y:S01]  /*18080*/  LEA R24, P2, R29.reuse, R2, 0x1 ;  /* 0x000000021d187211 */ /* 0x042fe200078408ff */
[----:B------:R1:W-:Y:S01]  /*18090*/  @P3 STG.E.U16 desc[UR18][R8.64], R173 ;  /* 0x000000ad08003986 */ /* 0x0003e2000c101512 */
[C-C-:B------:R-:W-:Y:S01]  /*180a0*/  LOP3.LUT R11, R10.reuse, 0xbc, R181.reuse, 0xfe, !PT ;  /* 0x000000bc0a0b7812 */ /* 0x140fe200078efeb5 */
[----:B------:R-:W-:Y:S01]  /*180b0*/  ULDC UR4, c[0x0][0x22c] ;  /* 0x00008b0000047ab9 */ /* 0x000fe20000000800 */
[----:B------:R-:W-:Y:S01]  /*180c0*/  LEA.HI.X.SX32 R25, R29, R0, 0x1, P2 ;  /* 0x000000001d197211 */ /* 0x000fe200010f0eff */
[----:B------:R-:W4:Y:S01]  /*180d0*/  LDC R34, c[0x0][0x248] ;  /* 0x00009200ff227b82 */ /* 0x000f220000000800 */
[----:B---3--:R-:W-:Y:S02]  /*180e0*/  LEA R26, P3, R31, R2, 0x1 ;  /* 0x000000021f1a7211 */ /* 0x008fe400078608ff */
[----:B------:R-:W-:Y:S01]  /*180f0*/  ISETP.LT.AND P2, PT, R11, UR4, !P0 ;  /* 0x000000040b007c0c */ /* 0x000fe2000c741270 */
[----:B------:R-:W-:Y:S01]  /*18100*/  ULDC UR4, c[0x0][0x22c] ;  /* 0x00008b0000047ab9 */ /* 0x000fe20000000800 */
[----:B------:R-:W-:Y:S01]  /*18110*/  LOP3.LUT R11, R10, 0xbe, R181, 0xfe, !PT ;  /* 0x000000be0a0b7812 */ /* 0x000fe200078efeb5 */
[----:B------:R3:W-:Y:S01]  /*18120*/  @P4 STG.E.U16 desc[UR18][R24.64], R174 ;  /* 0x000000ae18004986 */ /* 0x0007e2000c101512 */
[----:B------:R-:W-:Y:S01]  /*18130*/  LEA.HI.X.SX32 R27, R31, R0, 0x1, P3 ;  /* 0x000000001f1b7211 */ /* 0x000fe200018f0eff */
[----:B--2---:R-:W-:Y:S01]  /*18140*/  IMAD R31, R28, 0x2, R31 ;  /* 0x000000021c1f7824 */ /* 0x004fe200078e021f */
[----:B-1----:R-:W-:Y:S01]  /*18150*/  LOP3.LUT R8, R10, 0xc0, R181, 0xfe, !PT ;  /* 0x000000c00a087812 */ /* 0x002fe200078efeb5 */
[----:B------:R-:W1:Y:S01]  /*18160*/  LDC R28, c[0x0][0x248] ;  /* 0x00009200ff1c7b82 */ /* 0x000e620000000800 */
[----:B------:R-:W-:Y:S01]  /*18170*/  ISETP.LT.AND P4, PT, R11, UR4, !P0 ;  /* 0x000000040b007c0c */ /* 0x000fe2000c781270 */
[----:B------:R-:W-:Y:S01]  /*18180*/  ULDC UR4, c[0x0][0x22c] ;  /* 0x00008b0000047ab9 */ /* 0x000fe20000000800 */
[----:B------:R1:W-:Y:S01]  /*18190*/  @P6 STG.E.U16 desc[UR18][R26.64], R175 ;  /* 0x000000af1a006986 */ /* 0x0003e2000c101512 */
[----:B------:R-:W-:Y:S01]  /*181a0*/  ISETP.LT.AND P3, PT, R8, UR4, !P0 ;  /* 0x0000000408007c0c */ /* 0x000fe2000c761270 */
[----:B------:R-:W-:Y:S01]  /*181b0*/  ULDC UR4, c[0x0][0x22c] ;  /* 0x00008b0000047ab9 */ /* 0x000fe20000000800 */
[----:B------:R-:W-:-:S02]  /*181c0*/  LEA R8, P6, R31, R2, 0x1 ;  /* 0x000000021f087211 */ /* 0x000fc400078c08ff */
[----:B------:R-:W-:Y:S02]  /*181d0*/  PRMT R172, R172, 0x7632, R172 ;  /* 0x00007632acac7816 */ /* 0x000fe400000000ac */
[----:B------:R-:W-:Y:S01]  /*181e0*/  LEA.HI.X.SX32 R9, R31, R0, 0x1, P6 ;  /* 0x000000001f097211 */ /* 0x000fe200030f0eff */
[----:B0-----:R-:W-:Y:S02]  /*181f0*/  IMAD R31, R30, 0x2, R31 ;  /* 0x000000021e1f7824 */ /* 0x001fe400078e021f */
[----:B------:R-:W0:Y:S02]  /*18200*/  LDC R30, c[0x0][0x248] ;  /* 0x00009200ff1e7b82 */ /* 0x000e240000000800 */
[----:B------:R2:W-:Y:S01]  /*18210*/  @P5 STG.E.U16 desc[UR18][R8.64], R172 ;  /* 0x000000ac08005986 */ /* 0x0005e2000c101512 */
[----:B---3--:R-:W-:Y:S02]  /*18220*/  LEA R24, P5, R31, R2, 0x1 ;  /* 0x000000021f187211 */ /* 0x008fe400078a08ff */
[----:B------:R-:W-:-:S02]  /*18230*/  PRMT R173, R173, 0x7632, R173 ;  /* 0x00007632adad7816 */ /* 0x000fc400000000ad */
[----:B------:R-:W-:Y:S01]  /*18240*/  LEA.HI.X.SX32 R25, R31, R0, 0x1, P5 ;  /* 0x000000001f197211 */ /* 0x000fe200028f0eff */
[----:B----4-:R-:W-:Y:S02]  /*18250*/  IMAD R31, R32, 0x2, R31 ;  /* 0x00000002201f7824 */ /* 0x010fe400078e021f */
[----:B------:R-:W3:Y:S02]  /*18260*/  LDC R32, c[0x0][0x248] ;  /* 0x00009200ff207b82 */ /* 0x000ee40000000800 */
[----:B------:R4:W-:Y:S01]  /*18270*/  @P1 STG.E.U16 desc[UR18][R24.64], R173 ;  /* 0x000000ad18001986 */ /* 0x0009e2000c101512 */
[----:B-1----:R-:W-:Y:S01]  /*18280*/  IMAD R27, R28, 0x2, R31 ;  /* 0x000000021c1b7824 */ /* 0x002fe200078e021f */
[C---:B--2---:R-:W-:Y:S02]  /*18290*/  LEA R8, P1, R31.reuse, R2, 0x1 ;  /* 0x000000021f087211 */ /* 0x044fe400078208ff */
[----:B------:R-:W-:Y:S01]  /*182a0*/  PRMT R174, R174, 0x7632, R174 ;  /* 0x00007632aeae7816 */ /* 0x000fe200000000ae */
[----:B------:R-:W-:Y:S01]  /*182b0*/  IMAD R29, R34, 0x2, R27 ;  /* 0x00000002221d7824 */ /* 0x000fe200078e021b */
[----:B------:R-:W-:-:S02]  /*182c0*/  LEA.HI.X.SX32 R9, R31, R0, 0x1, P1 ;  /* 0x000000001f097211 */ /* 0x000fc400008f0eff */
[----:B------:R-:W-:-:S03]  /*182d0*/  LOP3.LUT R11, R10, 0xc2, R181, 0xfe, !PT ;  /* 0x000000c20a0b7812 */ /* 0x000fc600078efeb5 */
[----:B------:R1:W-:Y:S01]  /*182e0*/  @P2 STG.E.U16 desc[UR18][R8.64], R174 ;  /* 0x000000ae08002986 */ /* 0x0003e2000c101512 */
[-C--:B----4-:R-:W-:Y:S02]  /*182f0*/  LEA R24, P2, R29, R2.reuse, 0x1 ;  /* 0x000000021d187211 */ /* 0x090fe400078408ff */
[----:B------:R-:W-:Y:S02]  /*18300*/  LEA R26, P1, R27, R2, 0x1 ;  /* 0x000000021b1a7211 */ /* 0x000fe400078208ff */
[----:B------:R-:W-:Y:S01]  /*18310*/  LEA.HI.X.SX32 R25, R29, R0, 0x1, P2 ;  /* 0x000000001d197211 */ /* 0x000fe200010f0eff */
[----:B0-----:R-:W-:Y:S01]  /*18320*/  IMAD R29, R30, 0x2, R29 ;  /* 0x000000021e1d7824 */ /* 0x001fe200078e021d */
[----:B------:R-:W-:Y:S01]  /*18330*/  ISETP.LT.AND P6, PT, R11, UR4, !P0 ;  /* 0x000000040b007c0c */ /* 0x000fe2000c7c1270 */
[----:B------:R-:W-:Y:S01]  /*18340*/  ULDC UR4, c[0x0][0x22c] ;  /* 0x00008b0000047ab9 */ /* 0x000fe20000000800 */
[----:B------:R-:W-:Y:S02]  /*18350*/  LOP3.LUT R11, R10, 0xc4, R181, 0xfe, !PT ;  /* 0x000000c40a0b7812 */ /* 0x000fe400078efeb5 */
[----:B------:R-:W-:-:S02]  /*18360*/  PRMT R175, R175, 0x7632, R175 ;  /* 0x00007632afaf7816 */ /* 0x000fc400000000af */
[----:B------:R-:W-:Y:S01]  /*18370*/  LEA.HI.X.SX32 R27, R27, R0, 0x1, P1 ;  /* 0x000000001b1b7211 */ /* 0x000fe200008f0eff */
[----:B---3--:R-:W-:Y:S01]  /*18380*/  IMAD R31, R32, 0x2, R29 ;  /* 0x00000002201f7824 */ /* 0x008fe200078e021d */
[----:B------:R-:W-:Y:S01]  /*18390*/  ISETP.LT.AND P5, PT, R11, UR4, !P0 ;  /* 0x000000040b007c0c */ /* 0x000fe2000c7a1270 */
[----:B------:R-:W-:Y:S01]  /*183a0*/  ULDC UR4, c[0x0][0x22c] ;  /* 0x00008b0000047ab9 */ /* 0x000fe20000000800 */
[----:B------:R-:W-:Y:S01]  /*183b0*/  LOP3.LUT R11, R10, 0xc6, R181, 0xfe, !PT ;  /* 0x000000c60a0b7812 */ /* 0x000fe200078efeb5 */
[----:B------:R0:W-:Y:S01]  /*183c0*/  @P4 STG.E.U16 desc[UR18][R26.64], R175 ;  /* 0x000000af1a004986 */ /* 0x0001e2000c101512 */
[-C--:B-1----:R-:W-:Y:S01]  /*183d0*/  LEA R8, P2, R29, R2.reuse, 0x1 ;  /* 0x000000021d087211 */ /* 0x082fe200078408ff */
[----:B------:R-:W-:Y:S02]  /*183e0*/  IMAD R33, R36, 0x2, R31 ;  /* 0x0000000224217824 */ /* 0x000fe400078e021f */
[----:B------:R1:W-:Y:S01]  /*183f0*/  @P3 STG.E.U16 desc[UR18][R24.64], R76 ;  /* 0x0000004c18003986 */ /* 0x0003e2000c101512 */
[----:B------:R-:W-:-:S02]  /*18400*/  LEA R28, P3, R31, R2, 0x1 ;  /* 0x000000021f1c7211 */ /* 0x000fc400078608ff */
[----:B------:R-:W-:Y:S02]  /*18410*/  ISETP.LT.AND P1, PT, R11, UR4, !P0 ;  /* 0x000000040b007c0c */ /* 0x000fe4000c721270 */
[-C--:B------:R-:W-:Y:S01]  /*18420*/  LEA.HI.X.SX32 R9, R29, R0.reuse, 0x1, P2 ;  /* 0x000000001d097211 */ /* 0x080fe200010f0eff */
[----:B------:R-:W-:Y:S01]  /*18430*/  IMAD R235, R38, 0x2, R33 ;  /* 0x0000000226eb7824 */ /* 0x000fe200078e0221 */
[----:B------:R-:W-:Y:S01]  /*18440*/  LEA.HI.X.SX32 R29, R31, R0, 0x1, P3 ;  /* 0x000000001f1d7211 */ /* 0x000fe200018f0eff */
[----:B------:R-:W-:Y:S01]  /*18450*/  ULDC UR4, c[0x0][0x22c] ;  /* 0x00008b0000047ab9 */ /* 0x000fe20000000800 */
[C---:B0-----:R-:W-:Y:S02]  /*18460*/  LEA R26, P3, R33.reuse, R2, 0x1 ;  /* 0x00000002211a7211 */ /* 0x041fe400078608ff */
[C-C-:B------:R-:W-:Y:S02]  /*18470*/  LOP3.LUT R11, R10.reuse, 0xc8, R181.reuse, 0xfe, !PT ;  /* 0x000000c80a0b7812 */ /* 0x140fe400078efeb5 */
[----:B------:R-:W-:Y:S01]  /*18480*/  LEA.HI.X.SX32 R27, R33, R0, 0x1, P3 ;  /* 0x00000000211b7211 */ /* 0x000fe200018f0eff */
[----:B------:R-:W-:Y:S01]  /*18490*/  @P6 STG.E.U16 desc[UR18][R8.64], R77 ;  /* 0x0000004d08006986 */ /* 0x000fe2000c101512 */
[----:B------:R-:W-:-:S02]  /*184a0*/  LOP3.LUT R164, R10, 0x1fe, R181, 0xfe, !PT ;  /* 0x000001fe0aa47812 */ /* 0x000fc400078efeb5 */
[----:B------:R-:W-:Y:S01]  /*184b0*/  ISETP.LT.AND P2, PT, R11, UR4, !P0 ;  /* 0x000000040b007c0c */ /* 0x000fe2000c741270 */
[----:B------:R-:W-:Y:S01]  /*184c0*/  @P5 STG.E.U16 desc[UR18][R28.64], R78 ;  /* 0x0000004e1c005986 */ /* 0x000fe2000c101512 */
[C---:B-1----:R-:W-:Y:S01]  /*184d0*/  LEA R24, P3, R235.reuse, R2, 0x1 ;  /* 0x00000002eb187211 */ /* 0x042fe200078608ff */
[----:B------:R-:W-:Y:S02]  /*184e0*/  ULDC UR4, c[0x0][0x22c] ;  /* 0x00008b0000047ab9 */ /* 0x000fe40000000800 */
[----:B------:R0:W-:Y:S01]  /*184f0*/  @P1 STG.E.U16 desc[UR18][R26.64], R79 ;  /* 0x0000004f1a001986 */ /* 0x0001e2000c101512 */
[----:B------:R-:W-:Y:S01]  /*18500*/  ISETP.LT.AND P1, PT, R164, UR4, !P0 ;  /* 0x00000004a4007c0c */ /* 0x000fe2000c721270 */
[----:B------:R-:W-:Y:S01]  /*18510*/  ULDC UR4, c[0x0][0x22c] ;  /* 0x00008b0000047ab9 */ /* 0x000fe20000000800 */
[----:B------:R-:W-:Y:S02]  /*18520*/  LEA.HI.X.SX32 R25, R235, R0, 0x1, P3 ;  /* 0x00000000eb197211 */ /* 0x000fe400018f0eff */
[----:B------:R-:W-:Y:S01]  /*18530*/  ISETP.LT.AND P3, PT, R232, UR4, !P0 ;  /* 0x00000004e8007c0c */ /* 0x000fe2000c761270 */
[----:B------:R-:W-:Y:S01]  /*18540*/  ULDC UR4, c[0x0][0x22c] ;  /* 0x00008b0000047ab9 */ /* 0x000fe20000000800 */
[----:B------:R-:W-:Y:S01]  /*18550*/  PRMT R76, R76, 0x7632, R76 ;  /* 0x000076324c4c7816 */ /* 0x000fe2000000004c */
[----:B------:R-:W1:Y:S01]  /*18560*/  LDC R232, c[0x0][0x248] ;  /* 0x00009200ffe87b82 */ /* 0x000e620000000800 */
[----:B------:R-:W-:Y:S01]  /*18570*/  ISETP.LT.AND P6, PT, R230, UR4, !P0 ;  /* 0x00000004e6007c0c */ /* 0x000fe2000c7c1270 */
[----:B------:R-:W-:Y:S01]  /*18580*/  IMAD R235, R236, 0x2, R235 ;  /* 0x00000002eceb7824 */ /* 0x000fe200078e02eb */
[----:B------:R-:W-:Y:S01]  /*18590*/  LOP3.LUT R228, R10, 0xce, R181, 0xfe, !PT ;  /* 0x000000ce0ae47812 */ /* 0x000fe200078efeb5 */
[----:B------:R-:W-:-:S04]  /*185a0*/  ULDC UR4, c[0x0][0x22c] ;  /* 0x00008b0000047ab9 */ /* 0x000fc80000000800 */
[----:B------:R-:W2:Y:S01]  /*185b0*/  LDC R230, c[0x0][0x248] ;  /* 0x00009200ffe67b82 */ /* 0x000ea20000000800 */
[----:B------:R-:W-:Y:S01]  /*185c0*/  @P2 STG.E.U16 desc[UR18][R24.64], R76 ;  /* 0x0000004c18002986 */ /* 0x000fe2000c101512 */
[----:B------:R-:W-:Y:S02]  /*185d0*/  LOP3.LUT R165, R10, 0xd0, R181, 0xfe, !PT ;  /* 0x000000d00aa57812 */ /* 0x000fe400078efeb5 */
[----:B------:R-:W-:Y:S01]  /*185e0*/  ISETP.LT.AND P2, PT, R228, UR4, !P0 ;  /* 0x00000004e4007c0c */ /* 0x000fe2000c741270 */
[----:B------:R-:W-:Y:S01]  /*185f0*/  ULDC UR4, c[0x0][0x22c] ;  /* 0x00008b0000047ab9 */ /* 0x000fe20000000800 */
[----:B------:R-:W-:Y:S02]  /*18600*/  LEA R164, P4, R235, R2, 0x1 ;  /* 0x00000002eba47211 */ /* 0x000fe400078808ff */
[----:B------:R-:W-:Y:S01]  /*18610*/  ISETP.LT.AND P5, PT, R165, UR4, !P0 ;  /* 0x00000004a5007c0c */ /* 0x000fe2000c7a1270 */
[----:B------:R-:W3:Y:S01]  /*18620*/  LDC R228, c[0x0][0x248] ;  /* 0x00009200ffe47b82 */ /* 0x000ee20000000800 */
[----:B------:R-:W-:Y:S01]  /*18630*/  LEA.HI.X.SX32 R165, R235, R0, 0x1, P4 ;  /* 0x00000000eba57211 */ /* 0x000fe200020f0eff */
[----:B------:R-:W-:Y:S01]  /*18640*/  IMAD R235, R238, 0x2, R235 ;  /* 0x00000002eeeb7824 */ /* 0x000fe200078e02eb */
[----:B0-----:R-:W-:Y:S01]  /*18650*/  PRMT R79, R77, 0x7632, R79 ;  /* 0x000076324d4f7816 */ /* 0x001fe2000000004f */
[----:B------:R-:W-:Y:S01]  /*18660*/  ULDC UR4, c[0x0][0x22c] ;  /* 0x00008b0000047ab9 */ /* 0x000fe20000000800 */
[----:B------:R-:W-:-:S03]  /*18670*/  LOP3.LUT R227, R10, 0xd2, R181, 0xfe, !PT ;  /* 0x000000d20ae37812 */ /* 0x000fc600078efeb5 */
[----:B------:R0:W-:Y:S01]  /*18680*/  @P3 STG.E.U16 desc[UR18][R164.64], R79 ;  /* 0x0000004fa4003986 */ /* 0x0001e2000c101512 */
[----:B------:R-:W4:Y:S01]  /*18690*/  LDC R236, c[0x0][0x248] ;  /* 0x00009200ffec7b82 */ /* 0x000f220000000800 */
[----:B------:R-:W-:Y:S01]  /*186a0*/  ISETP.LT.AND P4, PT, R227, UR4, !P0 ;  /* 0x00000004e3007c0c */ /* 0x000fe2000c781270 */
[----:B------:R-:W-:Y:S01]  /*186b0*/  ULDC UR4, c[0x0][0x22c] ;  /* 0x00008b0000047ab9 */ /* 0x000fe20000000800 */
[----:B--2---:R-:W-:Y:S01]  /*186c0*/  IMAD R77, R230, 0x2, R235 ;  /* 0x00000002e64d7824 */ /* 0x004fe200078e02eb */
[----:B------:R-:W-:-:S04]  /*186d0*/  PRMT R227, R78, 0x7632, R227 ;  /* 0x000076324ee37816 */ /* 0x000fc800000000e3 */
[----:B------:R-:W2:Y:S01]  /*186e0*/  LDC R230, c[0x0][0x248] ;  /* 0x00009200ffe67b82 */ /* 0x000ea20000000800 */
[C---:B0-----:R-:W-:Y:S02]  /*186f0*/  LEA R164, P3, R235.reuse, R2, 0x1 ;  /* 0x00000002eba47211 */ /* 0x041fe400078608ff */
[C-C-:B------:R-:W-:Y:S02]  /*18700*/  LOP3.LUT R220, R10.reuse, 0xd4, R181.reuse, 0xfe, !PT ;  /* 0x000000d40adc7812 */ /* 0x140fe400078efeb5 */
[----:B------:R-:W-:Y:S02]  /*18710*/  LEA.HI.X.SX32 R165, R235, R0, 0x1, P3 ;  /* 0x00000000eba57211 */ /* 0x000fe400018f0eff */
[----:B------:R-:W-:Y:S02]  /*18720*/  LEA R78, P3, R77, R2, 0x1 ;  /* 0x000000024d4e7211 */ /* 0x000fe400078608ff */
[C-C-:B------:R-:W-:Y:S02]  /*18730*/  LOP3.LUT R222, R10.reuse, 0xd6, R181.reuse, 0xfe, !PT ;  /* 0x000000d60ade7812 */ /* 0x140fe400078efeb5 */
[----:B------:R-:W-:-:S02]  /*18740*/  LOP3.LUT R218, R10, 0xd8, R181, 0xfe, !PT ;  /* 0x000000d80ada7812 */ /* 0x000fc400078efeb5 */
[C-C-:B------:R-:W-:Y:S02]  /*18750*/  LOP3.LUT R217, R10.reuse, 0xda, R181.reuse, 0xfe, !PT ;  /* 0x000000da0ad97812 */ /* 0x140fe400078efeb5 */
[C-C-:B------:R-:W-:Y:S02]  /*18760*/  LOP3.LUT R216, R10.reuse, 0xdc, R181.reuse, 0xfe, !PT ;  /* 0x000000dc0ad87812 */ /* 0x140fe400078efeb5 */
[C-C-:B------:R-:W-:Y:S02]  /*18770*/  LOP3.LUT R234, R10.reuse, 0xde, R181.reuse, 0xfe, !PT ;  /* 0x000000de0aea7812 */ /* 0x140fe400078efeb5 */
[C-C-:B------:R-:W-:Y:S02]  /*18780*/  LOP3.LUT R233, R10.reuse, 0xe0, R181.reuse, 0xfe, !PT ;  /* 0x000000e00ae97812 */ /* 0x140fe400078efeb5 */
        /* <DEDUP_REMOVED lines=141> */
[----:B------:R-:W-:Y:S01]  /*19060*/  LOP3.LUT R10, R10, 0x1fc, R181, 0xfe, !PT ;  /* 0x000001fc0a0a7812 */ /* 0x000fe200078efeb5 */
[----:B-1----:R-:W-:Y:S01]  /*19070*/  IMAD R181, R232, 0x2, R77 ;  /* 0x00000002e8b57824 */ /* 0x002fe200078e024d */
[----:B------:R-:W-:Y:S02]  /*19080*/  PRMT R235, R79, 0x7632, R235 ;  /* 0x000076324feb7816 */ /* 0x000fe400000000eb */
[----:B------:R-:W-:Y:S01]  /*19090*/  LEA.HI.X.SX32 R79, R77, R0, 0x1, P3 ;  /* 0x000000004d4f7211 */ /* 0x000fe200018f0eff */
[----:B------:R0:W-:Y:S01]  /*190a0*/  @P6 STG.E.U16 desc[UR18][R164.64], R227 ;  /* 0x000000e3a4006986 */ /* 0x0001e2000c101512 */
[----:B------:R-:W-:Y:S01]  /*190b0*/  ISETP.LT.AND P3, PT, R220, UR4, !P0 ;  /* 0x00000004dc007c0c */ /* 0x000fe2000c761270 */
[----:B------:R-:W-:Y:S01]  /*190c0*/  ULDC UR4, c[0x0][0x22c] ;  /* 0x00008b0000047ab9 */ /* 0x000fe20000000800 */
[----:B------:R-:W1:Y:S01]  /*190d0*/  LDC R220, c[0x0][0x248] ;  /* 0x00009200ffdc7b82 */ /* 0x000e620000000800 */
[----:B------:R-:W-:Y:S01]  /*190e0*/  @P2 STG.E.U16 desc[UR18][R78.64], R235 ;  /* 0x000000eb4e002986 */ /* 0x000fe2000c101512 */
[----:B------:R-:W-:Y:S01]  /*190f0*/  ISETP.LT.AND P2, PT, R222, UR4, !P0 ;  /* 0x00000004de007c0c */ /* 0x000fe2000c741270 */
[----:B------:R-:W-:-:S05]  /*19100*/  ULDC UR4, c[0x0][0x22c] ;  /* 0x00008b0000047ab9 */ /* 0x000fca0000000800 */
[----:B------:R-:W1:Y:S01]  /*19110*/  LDC R222, c[0x0][0x248] ;  /* 0x00009200ffde7b82 */ /* 0x000e620000000800 */
[----:B0-----:R-:W-:-:S04]  /*19120*/  LEA R164, P6, R181, R2, 0x1 ;  /* 0x00000002b5a47211 */ /* 0x001fc800078c08ff */
[----:B------:R-:W-:Y:S01]  /*19130*/  LEA.HI.X.SX32 R165, R181, R0, 0x1, P6 ;  /* 0x00000000b5a57211 */ /* 0x000fe200030f0eff */
[----:B---3--:R-:W-:Y:S01]  /*19140*/  IMAD R181, R228, 0x2, R181 ;  /* 0x00000002e4b57824 */ /* 0x008fe200078e02b5 */
[----:B------:R-:W-:Y:S01]  /*19150*/  ISETP.LT.AND P6, PT, R218, UR4, !P0 ;  /* 0x00000004da007c0c */ /* 0x000fe2000c7c1270 */
[----:B------:R-:W-:Y:S01]  /*19160*/  ULDC UR4, c[0x0][0x22c] ;  /* 0x00008b0000047ab9 */ /* 0x000fe20000000800 */
[----:B------:R-:W0:Y:S01]  /*19170*/  LDC R218, c[0x0][0x248] ;  /* 0x00009200ffda7b82 */ /* 0x000e220000000800 */
[----:B------:R3:W-:Y:S01]  /*19180*/  @P5 STG.E.U16 desc[UR18][R164.64], R12 ;  /* 0x0000000ca4005986 */ /* 0x0007e2000c101512 */
[----:B----4-:R-:W-:Y:S01]  /*19190*/  IMAD R77, R236, 0x2, R181 ;  /* 0x00000002ec4d7824 */ /* 0x010fe200078e02b5 */
[----:B---3--:R-:W-:-:S04]  /*191a0*/  LEA R164, P5, R181, R2, 0x1 ;  /* 0x00000002b5a47211 */ /* 0x008fc800078a08ff */
[----:B------:R-:W-:Y:S01]  /*191b0*/  LEA.HI.X.SX32 R165, R181, R0, 0x1, P5 ;  /* 0x00000000b5a57211 */ /* 0x000fe200028f0eff */
[----:B--2---:R-:W-:Y:S01]  /*191c0*/  IMAD R181, R230, 0x2, R77 ;  /* 0x00000002e6b57824 */ /* 0x004fe200078e024d */
[----:B------:R-:W-:-:S03]  /*191d0*/  LEA R78, P5, R77, R2, 0x1 ;  /* 0x000000024d4e7211 */ /* 0x000fc600078a08ff */
[----:B------:R2:W-:Y:S01]  /*191e0*/  @P4 STG.E.U16 desc[UR18][R164.64], R13 ;  /* 0x0000000da4004986 */ /* 0x0005e2000c101512 */
[----:B------:R-:W-:Y:S02]  /*191f0*/  LEA.HI.X.SX32 R79, R77, R0, 0x1, P5 ;  /* 0x000000004d4f7211 */ /* 0x000fe400028f0eff */
[----:B------:R-:W-:Y:S01]  /*19200*/  ISETP.LT.AND P5, PT, R217, UR4, !P0 ;  /* 0x00000004d9007c0c */ /* 0x000fe2000c7a1270 */
[----:B------:R-:W-:Y:S02]  /*19210*/  ULDC UR4, c[0x0][0x22c] ;  /* 0x00008b0000047ab9 */ /* 0x000fe40000000800 */
[----:B------:R3:W-:Y:S01]  /*19220*/  @P3 STG.E.U16 desc[UR18][R78.64], R14 ;  /* 0x0000000e4e003986 */ /* 0x0007e2000c101512 */
[----:B------:R-:W-:Y:S01]  /*19230*/  ISETP.LT.AND P3, PT, R216, UR4, !P0 ;  /* 0x00000004d8007c0c */ /* 0x000fe2000c761270 */
[----:B------:R-:W-:Y:S01]  /*19240*/  ULDC UR4, c[0x0][0x22c] ;  /* 0x00008b0000047ab9 */ /* 0x000fe20000000800 */
[----:B------:R-:W4:Y:S01]  /*19250*/  LDC R216, c[0x0][0x248] ;  /* 0x00009200ffd87b82 */ /* 0x000f220000000800 */
[----:B--2---:R-:W-:-:S04]  /*19260*/  LEA R164, P4, R181, R2, 0x1 ;  /* 0x00000002b5a47211 */ /* 0x004fc800078808ff */
[----:B------:R-:W-:Y:S01]  /*19270*/  LEA.HI.X.SX32 R165, R181, R0, 0x1, P4 ;  /* 0x00000000b5a57211 */ /* 0x000fe200020f0eff */
[----:B-1----:R-:W-:Y:S02]  /*19280*/  IMAD R181, R220, 0x2, R181 ;  /* 0x00000002dcb57824 */ /* 0x002fe400078e02b5 */
[----:B------:R-:W1:Y:S02]  /*19290*/  LDC R220, c[0x0][0x248] ;  /* 0x00009200ffdc7b82 */ /* 0x000e640000000800 */
[----:B0-----:R-:W-:Y:S01]  /*192a0*/  IMAD R77, R218, 0x2, R181 ;  /* 0x00000002da4d7824 */ /* 0x001fe200078e02b5 */
[----:B------:R0:W-:Y:S05]  /*192b0*/  @P2 STG.E.U16 desc[UR18][R164.64], R15 ;  /* 0x0000000fa4002986 */ /* 0x0001ea000c101512 */
[----:B------:R-:W2:Y:S01]  /*192c0*/  LDC R218, c[0x0][0x248] ;  /* 0x00009200ffda7b82 */ /* 0x000ea20000000800 */
[----:B---3--:R-:W-:-:S02]  /*192d0*/  PRMT R14, R13, 0x7632, R14 ;  /* 0x000076320d0e7816 */ /* 0x008fc4000000000e */
[----:B0-----:R-:W-:-:S05]  /*192e0*/  PRMT R165, R12, 0x7632, R165 ;  /* 0x000076320ca57816 */ /* 0x001fca00000000a5 */
[----:B------:R-:W0:Y:S01]  /*192f0*/  LDC R164, c[0x0][0x248] ;  /* 0x00009200ffa47b82 */ /* 0x000e220000000800 */
[----:B------:R-:W-:-:S04]  /*19300*/  LEA R12, P2, R181, R2, 0x1 ;  /* 0x00000002b50c7211 */ /* 0x000fc800078408ff */
[----:B------:R-:W-:Y:S01]  /*19310*/  LEA.HI.X.SX32 R13, R181, R0, 0x1, P2 ;  /* 0x00000000b50d7211 */ /* 0x000fe200010f0eff */
[----:B------:R-:W-:Y:S01]  /*19320*/  IMAD R181, R222, 0x2, R77 ;  /* 0x00000002deb57824 */ /* 0x000fe200078e024d */
[----:B------:R-:W-:-:S03]  /*19330*/  LEA R78, P2, R77, R2, 0x1 ;  /* 0x000000024d4e7211 */ /* 0x000fc600078408ff */
[----:B------:R3:W-:Y:S01]  /*19340*/  @P6 STG.E.U16 desc[UR18][R12.64], R165 ;  /* 0x000000a50c006986 */ /* 0x0007e2000c101512 */
[----:B------:R-:W-:Y:S02]  /*19350*/  LEA.HI.X.SX32 R79, R77, R0, 0x1, P2 ;  /* 0x000000004d4f7211 */ /* 0x000fe400010f0eff */
[----:B------:R-:W-:-:S03]  /*19360*/  PRMT R15, R14, 0x7632, R15 ;  /* 0x000076320e0f7816 */ /* 0x000fc6000000000f */
[----:B------:R1:W-:Y:S01]  /*19370*/  @P5 STG.E.U16 desc[UR18][R78.64], R14 ;  /* 0x0000000e4e005986 */ /* 0x0003e2000c101512 */
[C---:B---3--:R-:W-:Y:S02]  /*19380*/  LEA R12, P6, R181.reuse, R2, 0x1 ;  /* 0x00000002b50c7211 */ /* 0x048fe400078c08ff */
[----:B------:R-:W-:Y:S01]  /*19390*/  ISETP.LT.AND P4, PT, R234, UR5, !P0 ;  /* 0x00000005ea007c0c */ /* 0x000fe2000c781270 */
[----:B------:R-:W-:Y:S01]  /*193a0*/  ULDC UR5, c[0x0][0x22c] ;  /* 0x00008b0000057ab9 */ /* 0x000fe20000000800 */
[----:B------:R-:W-:Y:S01]  /*193b0*/  LEA.HI.X.SX32 R13, R181, R0, 0x1, P6 ;  /* 0x00000000b50d7211 */ /* 0x000fe200030f0eff */
[----:B----4-:R-:W-:Y:S01]  /*193c0*/  IMAD R181, R216, 0x2, R181 ;  /* 0x00000002d8b57824 */ /* 0x010fe200078e02b5 */
[----:B-1----:R-:W1:Y:S03]  /*193d0*/  LDC R78, c[0x0][0x248] ;  /* 0x00009200ff4e7b82 */ /* 0x002e660000000800 */
[----:B------:R3:W-:Y:S01]  /*193e0*/  @P3 STG.E.U16 desc[UR18][R12.64], R15 ;  /* 0x0000000f0c003986 */ /* 0x0007e2000c101512 */
[----:B--2---:R-:W-:Y:S01]  /*193f0*/  IMAD R77, R218, 0x2, R181 ;  /* 0x00000002da4d7824 */ /* 0x004fe200078e02b5 */
[----:B------:R-:W-:-:S03]  /*19400*/  PRMT R165, R15, 0x7632, R165 ;  /* 0x000076320fa57816 */ /* 0x000fc600000000a5 */
[----:B------:R-:W2:Y:S01]  /*19410*/  LDC R216, c[0x0][0x248] ;  /* 0x00009200ffd87b82 */ /* 0x000ea20000000800 */
[----:B------:R-:W-:Y:S01]  /*19420*/  IMAD R79, R220, 0x2, R77 ;  /* 0x00000002dc4f7824 */ /* 0x000fe200078e024d */
[----:B---3--:R-:W-:-:S06]  /*19430*/  LEA R12, P6, R181, R2, 0x1 ;  /* 0x00000002b50c7211 */ /* 0x008fcc00078c08ff */
[----:B------:R-:W3:Y:S01]  /*19440*/  LDC R218, c[0x0][0x248] ;  /* 0x00009200ffda7b82 */ /* 0x000ee20000000800 */
[----:B------:R-:W-:Y:S02]  /*19450*/  LEA.HI.X.SX32 R13, R181, R0, 0x1, P6 ;  /* 0x00000000b50d7211 */ /* 0x000fe400030f0eff */
[----:B------:R-:W-:Y:S02]  /*19460*/  LEA R14, P6, R77, R2, 0x1 ;  /* 0x000000024d0e7211 */ /* 0x000fe400078c08ff */
[----:B------:R-:W-:Y:S01]  /*19470*/  ISETP.LT.AND P2, PT, R233, UR4, !P0 ;  /* 0x00000004e9007c0c */ /* 0x000fe2000c741270 */
[----:B------:R4:W-:Y:S01]  /*19480*/  @P4 STG.E.U16 desc[UR18][R12.64], R165 ;  /* 0x000000a50c004986 */ /* 0x0009e2000c101512 */
[----:B------:R-:W-:Y:S01]  /*19490*/  LEA.HI.X.SX32 R15, R77, R0, 0x1, P6 ;  /* 0x000000004d0f7211 */ /* 0x000fe200030f0eff */
[----:B------:R-:W-:Y:S02]  /*194a0*/  ULDC UR4, c[0x0][0x22c] ;  /* 0x00008b0000047ab9 */ /* 0x000fe40000000800 */
[----:B------:R-:W-:Y:S01]  /*194b0*/  ISETP.LT.AND P5, PT, R231, UR4, !P0 ;  /* 0x00000004e7007c0c */ /* 0x000fe2000c7a1270 */
[----:B------:R-:W-:Y:S01]  /*194c0*/  ULDC UR4, c[0x0][0x22c] ;  /* 0x00008b0000047ab9 */ /* 0x000fe20000000800 */
[----:B----4-:R-:W-:-:S04]  /*194d0*/  LEA R12, P6, R79, R2, 0x1 ;  /* 0x000000024f0c7211 */ /* 0x010fc800078c08ff */
[----:B------:R-:W-:Y:S01]  /*194e0*/  LEA.HI.X.SX32 R13, R79, R0, 0x1, P6 ;  /* 0x000000004f0d7211 */ /* 0x000fe200030f0eff */
[----:B0-----:R-:W-:Y:S01]  /*194f0*/  IMAD R79, R164, 0x2, R79 ;  /* 0x00000002a44f7824 */ /* 0x001fe200078e024f */
[----:B------:R-:W-:Y:S01]  /*19500*/  ISETP.LT.AND P3, PT, R229, UR4, !P0 ;  /* 0x00000004e5007c0c */ /* 0x000fe2000c761270 */
[----:B------:R-:W-:Y:S01]  /*19510*/  ULDC UR4, c[0x0][0x22c] ;  /* 0x00008b0000047ab9 */ /* 0x000fe20000000800 */
[----:B------:R0:W-:Y:S01]  /*19520*/  @P2 STG.E.U16 desc[UR18][R14.64], R4 ;  /* 0x000000040e002986 */ /* 0x0001e2000c101512 */
[----:B-1----:R-:W-:Y:S01]  /*19530*/  IMAD R77, R78, 0x2, R79 ;  /* 0x000000024e4d7824 */ /* 0x002fe200078e024f */
[----:B------:R-:W1:Y:S01]  /*19540*/  LDC R164, c[0x0][0x248] ;  /* 0x00009200ffa47b82 */ /* 0x000e620000000800 */
[----:B------:R-:W-:Y:S01]  /*19550*/  ISETP.LT.AND P4, PT, R225, UR4, !P0 ;  /* 0x00000004e1007c0c */ /* 0x000fe2000c781270 */
[----:B------:R4:W-:Y:S01]  /*19560*/  @P5 STG.E.U16 desc[UR18][R12.64], R5 ;  /* 0x000000050c005986 */ /* 0x0009e2000c101512 */
[----:B------:R-:W-:-:S05]  /*19570*/  ULDC UR4, c[0x0][0x22c] ;  /* 0x00008b0000047ab9 */ /* 0x000fca0000000800 */
[----:B------:R-:W1:Y:S01]  /*19580*/  LDC R78, c[0x0][0x248] ;  /* 0x00009200ff4e7b82 */ /* 0x000e620000000800 */
[----:B0-----:R-:W-:-:S04]  /*19590*/  LEA R14, P6, R79, R2, 0x1 ;  /* 0x000000024f0e7211 */ /* 0x001fc800078c08ff */
[----:B------:R-:W-:Y:S01]  /*195a0*/  LEA.HI.X.SX32 R15, R79, R0, 0x1, P6 ;  /* 0x000000004f0f7211 */ /* 0x000fe200030f0eff */
[----:B--2---:R-:W-:Y:S01]  /*195b0*/  IMAD R79, R216, 0x2, R77 ;  /* 0x00000002d84f7824 */ /* 0x004fe200078e024d */
[C---:B----4-:R-:W-:Y:S01]  /*195c0*/  LEA R12, P6, R77.reuse, R2, 0x1 ;  /* 0x000000024d0c7211 */ /* 0x050fe200078c08ff */
[----:B------:R-:W0:Y:S01]  /*195d0*/  LDC R216, c[0x0][0x248] ;  /* 0x00009200ffd87b82 */ /* 0x000e220000000800 */
[----:B------:R-:W-:Y:S01]  /*195e0*/  ISETP.LT.AND P2, PT, R226, UR4, !P0 ;  /* 0x00000004e2007c0c */ /* 0x000fe2000c741270 */
[----:B------:R2:W-:Y:S01]  /*195f0*/  @P3 STG.E.U16 desc[UR18][R14.64], R6 ;  /* 0x000000060e003986 */ /* 0x0005e2000c101512 */
[----:B------:R-:W-:Y:S01]  /*19600*/  LEA.HI.X.SX32 R13, R77, R0, 0x1, P6 ;  /* 0x000000004d0d7211 */ /* 0x000fe200030f0eff */
[----:B---3--:R-:W-:Y:S01]  /*19610*/  IMAD R77, R218, 0x2, R79 ;  /* 0x00000002da4d7824 */ /* 0x008fe200078e024f */
[----:B------:R-:W-:Y:S02]  /*19620*/  ULDC UR4, c[0x0][0x22c] ;  /* 0x00008b0000047ab9 */ /* 0x000fe40000000800 */
[----:B------:R-:W-:Y:S01]  /*19630*/  ISETP.LT.AND P5, PT, R224, UR4, !P0 ;  /* 0x00000004e0007c0c */ /* 0x000fe2000c7a1270 */
[----:B------:R3:W-:Y:S01]  /*19640*/  @P4 STG.E.U16 desc[UR18][R12.64], R7 ;  /* 0x000000070c004986 */ /* 0x0007e2000c101512 */
[----:B------:R-:W4:Y:S01]  /*19650*/  LDC R218, c[0x0][0x248] ;  /* 0x00009200ffda7b82 */ /* 0x000f220000000800 */
[----:B------:R-:W-:Y:S01]  /*19660*/  PRMT R5, R4, 0x7632, R5 ;  /* 0x0000763204057816 */ /* 0x000fe20000000005 */
[----:B------:R-:W-:Y:S01]  /*19670*/  ULDC UR4, c[0x0][0x22c] ;  /* 0x00008b0000047ab9 */ /* 0x000fe20000000800 */
[----:B--2---:R-:W-:-:S04]  /*19680*/  LEA R14, P6, R79, R2, 0x1 ;  /* 0x000000024f0e7211 */ /* 0x004fc800078c08ff */
[----:B------:R-:W-:Y:S02]  /*19690*/  LEA.HI.X.SX32 R15, R79, R0, 0x1, P6 ;  /* 0x000000004f0f7211 */ /* 0x000fe400030f0eff */
[----:B---3--:R-:W-:-:S04]  /*196a0*/  LEA R12, P6, R77, R2, 0x1 ;  /* 0x000000024d0c7211 */ /* 0x008fc800078c08ff */
[----:B------:R-:W-:Y:S01]  /*196b0*/  LEA.HI.X.SX32 R13, R77, R0, 0x1, P6 ;  /* 0x000000004d0d7211 */ /* 0x000fe200030f0eff */
[----:B-1----:R-:W-:Y:S01]  /*196c0*/  IMAD R77, R78, 0x2, R77 ;  /* 0x000000024e4d7824 */ /* 0x002fe200078e024d */
[----:B------:R1:W-:Y:S01]  /*196d0*/  @P2 STG.E.U16 desc[UR18][R14.64], R5 ;  /* 0x000000050e002986 */ /* 0x0003e2000c101512 */
[----:B------:R-:W-:Y:S01]  /*196e0*/  PRMT R6, R5, 0x7632, R6 ;  /* 0x0000763205067816 */ /* 0x000fe20000000006 */
[----:B------:R-:W2:Y:S01]  /*196f0*/  LDC R78, c[0x0][0x248] ;  /* 0x00009200ff4e7b82 */ /* 0x000ea20000000800 */
[----:B------:R-:W-:Y:S01]  /*19700*/  IMAD R79, R164, 0x2, R77 ;  /* 0x00000002a44f7824 */ /* 0x000fe200078e024d */
[----:B------:R-:W-:Y:S01]  /*19710*/  ISETP.LT.AND P3, PT, R223, UR4, !P0 ;  /* 0x00000004df007c0c */ /* 0x000fe2000c761270 */
[----:B------:R-:W-:Y:S01]  /*19720*/  ULDC UR4, c[0x0][0x22c] ;  /* 0x00008b0000047ab9 */ /* 0x000fe20000000800 */
[----:B------:R3:W-:Y:S01]  /*19730*/  @P5 STG.E.U16 desc[UR18][R12.64], R6 ;  /* 0x000000060c005986 */ /* 0x0007e2000c101512 */
[----:B------:R-:W-:Y:S01]  /*19740*/  ISETP.LT.AND P4, PT, R221, UR4, !P0 ;  /* 0x00000004dd007c0c */ /* 0x000fe2000c781270 */
[----:B------:R-:W-:-:S02]  /*19750*/  ULDC UR4, c[0x0][0x22c] ;  /* 0x00008b0000047ab9 */ /* 0x000fc40000000800 */
[----:B-1----:R-:W1:Y:S01]  /*19760*/  LDC R14, c[0x0][0x248] ;  /* 0x00009200ff0e7b82 */ /* 0x002e620000000800 */
[-C--:B------:R-:W-:Y:S02]  /*19770*/  LEA R4, P5, R77, R2.reuse, 0x1 ;  /* 0x000000024d047211 */ /* 0x080fe400078a08ff */
[----:B---3--:R-:W-:Y:S02]  /*19780*/  LEA R12, P6, R79, R2, 0x1 ;  /* 0x000000024f0c7211 */ /* 0x008fe400078c08ff */
[----:B------:R-:W-:-:S03]  /*19790*/  PRMT R7, R6, 0x7632, R7 ;  /* 0x0000763206077816 */ /* 0x000fc60000000007 */
[----:B------:R-:W3:Y:S01]  /*197a0*/  LDC R164, c[0x0][0x248] ;  /* 0x00009200ffa47b82 */ /* 0x000ee20000000800 */
[-C--:B------:R-:W-:Y:S01]  /*197b0*/  LEA.HI.X.SX32 R13, R79, R0.reuse, 0x1, P6 ;  /* 0x000000004f0d7211 */ /* 0x080fe200030f0eff */
[----:B0-----:R-:W-:Y:S01]  /*197c0*/  IMAD R79, R216, 0x2, R79 ;  /* 0x00000002d84f7824 */ /* 0x001fe200078e024f */
[----:B------:R-:W-:Y:S02]  /*197d0*/  LEA.HI.X.SX32 R5, R77, R0, 0x1, P5 ;  /* 0x000000004d057211 */ /* 0x000fe400028f0eff */
[----:B------:R-:W-:Y:S01]  /*197e0*/  PRMT R77, R7, 0x7632, R77 ;  /* 0x00007632074d7816 */ /* 0x000fe2000000004d */
[----:B----4-:R-:W-:Y:S01]  /*197f0*/  IMAD R15, R218, 0x2, R79 ;  /* 0x00000002da0f7824 */ /* 0x010fe200078e024f */
[----:B------:R-:W-:Y:S01]  /*19800*/  ISETP.LT.AND P2, PT, R219, UR4, !P0 ;  /* 0x00000004db007c0c */ /* 0x000fe2000c741270 */
[----:B------:R-:W-:Y:S01]  /*19810*/  ULDC UR4, c[0x0][0x22c] ;  /* 0x00008b0000047ab9 */ /* 0x000fe20000000800 */
[----:B------:R0:W-:Y:S01]  /*19820*/  @P3 STG.E.U16 desc[UR18][R4.64], R7 ;  /* 0x0000000704003986 */ /* 0x0001e2000c101512 */
[----:B------:R-:W-:Y:S01]  /*19830*/  ISETP.LT.AND P5, PT, R215, UR4, !P0 ;  /* 0x00000004d7007c0c */ /* 0x000fe2000c7a1270 */
[----:B------:R-:W-:Y:S01]  /*19840*/  ULDC UR4, c[0x0][0x22c] ;  /* 0x00008b0000047ab9 */ /* 0x000fe20000000800 */
[-C--:B------:R-:W-:Y:S01]  /*19850*/  LEA R6, P6, R15, R2.reuse, 0x1 ;  /* 0x000000020f067211 */ /* 0x080fe200078c08ff */
[----:B------:R4:W-:Y:S01]  /*19860*/  @P4 STG.E.U16 desc[UR18][R12.64], R77 ;  /* 0x0000004d0c004986 */ /* 0x0009e2000c101512 */
[----:B0-----:R-:W-:Y:S01]  /*19870*/  LEA R4, P3, R79, R2, 0x1 ;  /* 0x000000024f047211 */ /* 0x001fe200078608ff */
[----:B----4-:R-:W0:Y:S01]  /*19880*/  LDC R12, c[0x0][0x248] ;  /* 0x00009200ff0c7b82 */ /* 0x010e220000000800 */
[-C--:B------:R-:W-:Y:S01]  /*19890*/  LEA.HI.X.SX32 R7, R15, R0.reuse, 0x1, P6 ;  /* 0x000000000f077211 */ /* 0x080fe200030f0eff */
[----:B-1----:R-:W-:Y:S01]  /*198a0*/  IMAD R15, R14, 0x2, R15 ;  /* 0x000000020e0f7824 */ /* 0x002fe200078e020f */
[----:B------:R-:W-:-:S03]  /*198b0*/  LEA.HI.X.SX32 R5, R79, R0, 0x1, P3 ;  /* 0x000000004f057211 */ /* 0x000fc600018f0eff */
[----:B--2---:R-:W-:Y:S02]  /*198c0*/  IMAD R13, R78, 0x2, R15 ;  /* 0x000000024e0d7824 */ /* 0x004fe400078e020f */
[----:B------:R-:W1:Y:S01]  /*198d0*/  LDC R14, c[0x0][0x248] ;  /* 0x00009200ff0e7b82 */ /* 0x000e620000000800 */
[----:B------:R2:W-:Y:S01]  /*198e0*/  @P2 STG.E.U16 desc[UR18][R4.64], R68 ;  /* 0x0000004404002986 */ /* 0x0005e2000c101512 */
[----:B------:R-:W-:Y:S01]  /*198f0*/  ISETP.LT.AND P4, PT, R211, UR4, !P0 ;  /* 0x00000004d3007c0c */ /* 0x000fe2000c781270 */
[----:B------:R-:W-:Y:S01]  /*19900*/  ULDC UR4, c[0x0][0x22c] ;  /* 0x00008b0000047ab9 */ /* 0x000fe20000000800 */
[----:B------:R-:W-:Y:S01]  /*19910*/  ISETP.LT.AND P3, PT, R210, UR5, !P0 ;  /* 0x00000005d2007c0c */ /* 0x000fe2000c761270 */
[----:B------:R4:W-:Y:S01]  /*19920*/  @P5 STG.E.U16 desc[UR18][R6.64], R69 ;  /* 0x0000004506005986 */ /* 0x0009e2000c101512 */
[----:B------:R-:W-:Y:S02]  /*19930*/  ULDC UR5, c[0x0][0x22c] ;  /* 0x00008b0000057ab9 */ /* 0x000fe40000000800 */
[----:B------:R-:W1:Y:S01]  /*19940*/  LDC R78, c[0x0][0x248] ;  /* 0x00009200ff4e7b82 */ /* 0x000e620000000800 */
[----:B--2---:R-:W-:-:S02]  /*19950*/  LEA R4, P2, R15, R2, 0x1 ;  /* 0x000000020f047211 */ /* 0x004fc400078408ff */
[----:B----4-:R-:W-:-:S04]  /*19960*/  LEA R6, P6, R13, R2, 0x1 ;  /* 0x000000020d067211 */ /* 0x010fc800078c08ff */
[-C--:B------:R-:W-:Y:S01]  /*19970*/  LEA.HI.X.SX32 R7, R13, R0.reuse, 0x1, P6 ;  /* 0x000000000d077211 */ /* 0x080fe200030f0eff */
[----:B---3--:R-:W-:Y:S01]  /*19980*/  IMAD R13, R164, 0x2, R13 ;  /* 0x00000002a40d7824 */ /* 0x008fe200078e020d */
[----:B------:R-:W-:Y:S01]  /*19990*/  LEA.HI.X.SX32 R5, R15, R0, 0x1, P2 ;  /* 0x000000000f057211 */ /* 0x000fe200010f0eff */
[----:B------:R-:W2:Y:S01]  /*199a0*/  LDC R164, c[0x0][0x248] ;  /* 0x00009200ffa47b82 */ /* 0x000ea20000000800 */
[----:B------:R-:W-:Y:S01]  /*199b0*/  ISETP.LT.AND P5, PT, R205, UR4, !P0 ;  /* 0x00000004cd007c0c */ /* 0x000fe2000c7a1270 */
[----:B0-----:R-:W-:Y:S01]  /*199c0*/  IMAD R15, R12, 0x2, R13 ;  /* 0x000000020c0f7824 */ /* 0x001fe200078e020d */
[----:B------:R-:W-:Y:S01]  /*199d0*/  ISETP.LT.AND P2, PT, R206, UR5, !P0 ;  /* 0x00000005ce007c0c */ /* 0x000fe2000c741270 */
[----:B------:R0:W-:Y:S01]  /*199e0*/  @P4 STG.E.U16 desc[UR18][R4.64], R70 ;  /* 0x0000004604004986 */ /* 0x0001e2000c101512 */
[----:B------:R-:W-:Y:S01]  /*199f0*/  PRMT R68, R68, 0x7632, R68 ;  /* 0x0000763244447816 */ /* 0x000fe20000000044 */
[----:B------:R-:W-:Y:S01]  /*19a00*/  ULDC UR4, c[0x0][0x22c] ;  /* 0x00008b0000047ab9 */ /* 0x000fe20000000800 */
[----:B------:R-:W-:Y:S01]  /*19a10*/  PRMT R69, R69, 0x7632, R69 ;  /* 0x0000763245457816 */ /* 0x000fe20000000045 */
[----:B------:R3:W-:Y:S01]  /*19a20*/  @P3 STG.E.U16 desc[UR18][R6.64], R71 ;  /* 0x0000004706003986 */ /* 0x0007e2000c101512 */
[----:B------:R-:W4:Y:S01]  /*19a30*/  LDC R12, c[0x0][0x248] ;  /* 0x00009200ff0c7b82 */ /* 0x000f220000000800 */
[----:B------:R-:W-:Y:S01]  /*19a40*/  ULDC UR5, c[0x0][0x22c] ;  /* 0x00008b0000057ab9 */ /* 0x000fe20000000800 */
[----:B0-----:R-:W-:-:S02]  /*19a50*/  LEA R4, P3, R13, R2, 0x1 ;  /* 0x000000020d047211 */ /* 0x001fc400078608ff */
[----:B---3--:R-:W-:Y:S02]  /*19a60*/  LEA R6, P4, R15, R2, 0x1 ;  /* 0x000000020f067211 */ /* 0x008fe400078808ff */
[-C--:B------:R-:W-:Y:S01]  /*19a70*/  LEA.HI.X.SX32 R5, R13, R0.reuse, 0x1, P3 ;  /* 0x000000000d057211 */ /* 0x080fe200018f0eff */
[----:B-1----:R-:W-:Y:S01]  /*19a80*/  IMAD R13, R14, 0x2, R15 ;  /* 0x000000020e0d7824 */ /* 0x002fe200078e020f */
[----:B------:R-:W-:Y:S01]  /*19a90*/  LEA.HI.X.SX32 R7, R15, R0, 0x1, P4 ;  /* 0x000000000f077211 */ /* 0x000fe200020f0eff */
[----:B------:R-:W0:Y:S01]  /*19aa0*/  LDC R14, c[0x0][0x248] ;  /* 0x00009200ff0e7b82 */ /* 0x000e220000000800 */
[----:B------:R-:W-:Y:S01]  /*19ab0*/  ISETP.LT.AND P6, PT, R207, UR4, !P0 ;  /* 0x00000004cf007c0c */ /* 0x000fe2000c7c1270 */
[----:B------:R1:W-:Y:S01]  /*19ac0*/  @P5 STG.E.U16 desc[UR18][R4.64], R68 ;  /* 0x0000004404005986 */ /* 0x0003e2000c101512 */
[----:B------:R-:W-:Y:S01]  /*19ad0*/  IMAD R15, R78, 0x2, R13 ;  /* 0x000000024e0f7824 */ /* 0x000fe200078e020d */
[----:B------:R-:W-:Y:S01]  /*19ae0*/  PRMT R70, R70, 0x7632, R70 ;  /* 0x0000763246467816 */ /* 0x000fe20000000046 */
[----:B------:R-:W-:Y:S01]  /*19af0*/  ULDC UR4, c[0x0][0x22c] ;  /* 0x00008b0000047ab9 */ /* 0x000fe20000000800 */
[----:B------:R3:W-:Y:S01]  /*19b00*/  @P2 STG.E.U16 desc[UR18][R6.64], R69 ;  /* 0x0000004506002986 */ /* 0x0007e2000c101512 */
[C---:B-1----:R-:W-:Y:S01]  /*19b10*/  LEA R4, P2, R13.reuse, R2, 0x1 ;  /* 0x000000020d047211 */ /* 0x042fe200078408ff */
[----:B------:R-:W1:Y:S03]  /*19b20*/  LDC R68, c[0x0][0x248] ;  /* 0x00009200ff447b82 */ /* 0x000e660000000800 */
[----:B------:R-:W-:Y:S01]  /*19b30*/  LEA.HI.X.SX32 R5, R13, R0, 0x1, P2 ;  /* 0x000000000d057211 */ /* 0x000fe200010f0eff */
[----:B--2---:R-:W-:Y:S01]  /*19b40*/  IMAD R13, R164, 0x2, R15 ;  /* 0x00000002a40d7824 */ /* 0x004fe200078e020f */
[----:B------:R-:W-:Y:S01]  /*19b50*/  ISETP.LT.AND P3, PT, R204, UR4, !P0 ;  /* 0x00000004cc007c0c */ /* 0x000fe2000c761270 */
[----:B------:R-:W-:-:S02]  /*19b60*/  ULDC UR4, c[0x0][0x22c] ;  /* 0x00008b0000047ab9 */ /* 0x000fc40000000800 */
[----:B------:R2:W-:Y:S01]  /*19b70*/  @P6 STG.E.U16 desc[UR18][R4.64], R70 ;  /* 0x0000004604006986 */ /* 0x0005e2000c101512 */
[----:B------:R-:W-:Y:S01]  /*19b80*/  ISETP.LT.AND P5, PT, R202, UR4, !P0 ;  /* 0x00000004ca007c0c */ /* 0x000fe2000c7a1270 */
[----:B------:R-:W-:Y:S01]  /*19b90*/  ULDC UR4, c[0x0][0x22c] ;  /* 0x00008b0000047ab9 */ /* 0x000fe20000000800 */
[-C--:B---3--:R-:W-:Y:S02]  /*19ba0*/  LEA R6, P2, R15, R2.reuse, 0x1 ;  /* 0x000000020f067211 */ /* 0x088fe400078408ff */
[C---:B--2---:R-:W-:Y:S01]  /*19bb0*/  LEA R4, P6, R13.reuse, R2, 0x1 ;  /* 0x000000020d047211 */ /* 0x044fe200078c08ff */
[----:B------:R-:W2:Y:S03]  /*19bc0*/  LDC R70, c[0x0][0x248] ;  /* 0x00009200ff467b82 */ /* 0x000ea60000000800 */
[----:B------:R-:W-:Y:S01]  /*19bd0*/  LEA.HI.X.SX32 R5, R13, R0, 0x1, P6 ;  /* 0x000000000d057211 */ /* 0x000fe200030f0eff */
[----:B----4-:R-:W-:Y:S01]  /*19be0*/  IMAD R13, R12, 0x2, R13 ;  /* 0x000000020c0d7824 */ /* 0x010fe200078e020d */
[----:B------:R-:W-:-:S03]  /*19bf0*/  PRMT R71, R71, 0x7632, R71 ;  /* 0x0000763247477816 */ /* 0x000fc60000000047 */
[----:B------:R-:W3:Y:S01]  /*19c00*/  LDC R12, c[0x0][0x248] ;  /* 0x00009200ff0c7b82 */ /* 0x000ee20000000800 */
[----:B------:R-:W-:Y:S02]  /*19c10*/  LEA.HI.X.SX32 R7, R15, R0, 0x1, P2 ;  /* 0x000000000f077211 */ /* 0x000fe400010f0eff */
[----:B------:R-:W-:Y:S01]  /*19c20*/  ISETP.LT.AND P4, PT, R203, UR4, !P0 ;  /* 0x00000004cb007c0c */ /* 0x000fe2000c781270 */
[----:B0-----:R-:W-:Y:S01]  /*19c30*/  IMAD R15, R14, 0x2, R13 ;  /* 0x000000020e0f7824 */ /* 0x001fe200078e020d */
[----:B------:R-:W-:Y:S01]  /*19c40*/  ULDC UR4, c[0x0][0x22c] ;  /* 0x00008b0000047ab9 */ /* 0x000fe20000000800 */
[----:B------:R0:W-:Y:S02]  /*19c50*/  @P3 STG.E.U16 desc[UR18][R6.64], R71 ;  /* 0x0000004706003986 */ /* 0x0001e4000c101512 */
[----:B------:R-:W4:Y:S02]  /*19c60*/  LDC R14, c[0x0][0x248] ;  /* 0x00009200ff0e7b82 */ /* 0x000f240000000800 */
[----:B------:R1:W-:Y:S01]  /*19c70*/  @P5 STG.E.U16 desc[UR18][R4.64], R20 ;  /* 0x0000001404005986 */ /* 0x0003e2000c101512 */
[----:B0-----:R-:W-:-:S04]  /*19c80*/  LEA R6, P5, R13, R2, 0x1 ;  /* 0x000000020d067211 */ /* 0x001fc800078a08ff */
[----:B------:R-:W-:Y:S01]  /*19c90*/  LEA.HI.X.SX32 R7, R13, R0, 0x1, P5 ;  /* 0x000000000d077211 */ /* 0x000fe200028f0eff */
[----:B-1----:R-:W-:Y:S01]  /*19ca0*/  IMAD R13, R68, 0x2, R15 ;  /* 0x00000002440d7824 */ /* 0x002fe200078e020f */
[----:B------:R-:W-:Y:S01]  /*19cb0*/  ISETP.LT.AND P2, PT, R196, UR4, !P0 ;  /* 0x00000004c4007c0c */ /* 0x000fe2000c741270 */
[----:B------:R-:W-:Y:S02]  /*19cc0*/  ULDC UR4, c[0x0][0x22c] ;  /* 0x00008b0000047ab9 */ /* 0x000fe40000000800 */
[----:B------:R0:W-:Y:S01]  /*19cd0*/  @P4 STG.E.U16 desc[UR18][R6.64], R21 ;  /* 0x0000001506004986 */ /* 0x0001e2000c101512 */
[----:B------:R-:W-:Y:S01]  /*19ce0*/  ISETP.LT.AND P3, PT, R197, UR4, !P0 ;  /* 0x00000004c5007c0c */ /* 0x000fe2000c761270 */
[----:B------:R-:W-:Y:S01]  /*19cf0*/  ULDC UR4, c[0x0][0x22c] ;  /* 0x00008b0000047ab9 */ /* 0x000fe20000000800 */
[-C--:B------:R-:W-:Y:S02]  /*19d00*/  LEA R4, P5, R15, R2.reuse, 0x1 ;  /* 0x000000020f047211 */ /* 0x080fe400078a08ff */
[----:B0-----:R-:W-:-:S04]  /*19d10*/  LEA R6, P4, R13, R2, 0x1 ;  /* 0x000000020d067211 */ /* 0x001fc800078808ff */
[-C--:B------:R-:W-:Y:S01]  /*19d20*/  LEA.HI.X.SX32 R7, R13, R0.reuse, 0x1, P4 ;  /* 0x000000000d077211 */ /* 0x080fe200020f0eff */
[----:B---3--:R-:W-:Y:S02]  /*19d30*/  IMAD R13, R12, 0x2, R13 ;  /* 0x000000020c0d7824 */ /* 0x008fe400078e020d */
[----:B------:R-:W0:Y:S01]  /*19d40*/  LDC R12, c[0x0][0x248] ;  /* 0x00009200ff0c7b82 */ /* 0x000e220000000800 */
[----:B------:R-:W-:Y:S02]  /*19d50*/  LEA.HI.X.SX32 R5, R15, R0, 0x1, P5 ;  /* 0x000000000f057211 */ /* 0x000fe400028f0eff */
[----:B------:R-:W-:Y:S01]  /*19d60*/  ISETP.LT.AND P6, PT, R195, UR4, !P0 ;  /* 0x00000004c3007c0c */ /* 0x000fe2000c7c1270 */
[----:B----4-:R-:W-:Y:S01]  /*19d70*/  IMAD R15, R14, 0x2, R13 ;  /* 0x000000020e0f7824 */ /* 0x010fe200078e020d */
[----:B------:R-:W-:Y:S01]  /*19d80*/  PRMT R21, R20, 0x7632, R21 ;  /* 0x0000763214157816 */ /* 0x000fe20000000015 */
[----:B------:R1:W-:Y:S01]  /*19d90*/  @P2 STG.E.U16 desc[UR18][R4.64], R22 ;  /* 0x0000001604002986 */ /* 0x0003e2000c101512 */
[----:B------:R-:W-:Y:S01]  /*19da0*/  ULDC UR4, c[0x0][0x22c] ;  /* 0x00008b0000047ab9 */ /* 0x000fe20000000800 */
[----:B------:R-:W3:Y:S02]  /*19db0*/  LDC R14, c[0x0][0x248] ;  /* 0x00009200ff0e7b82 */ /* 0x000ee40000000800 */
[----:B------:R4:W-:Y:S01]  /*19dc0*/  @P3 STG.E.U16 desc[UR18][R6.64], R23 ;  /* 0x0000001706003986 */ /* 0x0009e2000c101512 */
[----:B------:R-:W-:Y:S01]  /*19dd0*/  ISETP.LT.AND P5, PT, R193, UR4, !P0 ;  /* 0x00000004c1007c0c */ /* 0x000fe2000c7a1270 */
[----:B------:R-:W-:-:S04]  /*19de0*/  ULDC UR4, c[0x0][0x22c] ;  /* 0x00008b0000047ab9 */ /* 0x000fc80000000800 */
[----:B------:R-:W3:Y:S01]  /*19df0*/  LDC R20, c[0x0][0x248] ;  /* 0x00009200ff147b82 */ /* 0x000ee20000000800 */
[----:B-1----:R-:W-:-:S04]  /*19e00*/  LEA R4, P3, R13, R2, 0x1 ;  /* 0x000000020d047211 */ /* 0x002fc800078608ff */
[----:B------:R-:W-:Y:S01]  /*19e10*/  LEA.HI.X.SX32 R5, R13, R0, 0x1, P3 ;  /* 0x000000000d057211 */ /* 0x000fe200018f0eff */
[----:B--2---:R-:W-:Y:S01]  /*19e20*/  IMAD R13, R70, 0x2, R15 ;  /* 0x00000002460d7824 */ /* 0x004fe200078e020f */
[----:B------:R-:W-:Y:S01]  /*19e30*/  ISETP.LT.AND P2, PT, R191, UR4, !P0 ;  /* 0x00000004bf007c0c */ /* 0x000fe2000c741270 */
[----:B------:R-:W-:Y:S02]  /*19e40*/  ULDC UR4, c[0x0][0x22c] ;  /* 0x00008b0000047ab9 */ /* 0x000fe40000000800 */
[----:B------:R1:W-:Y:S01]  /*19e50*/  @P6 STG.E.U16 desc[UR18][R4.64], R21 ;  /* 0x0000001504006986 */ /* 0x0003e2000c101512 */
[----:B----4-:R-:W-:Y:S02]  /*19e60*/  LEA R6, P3, R15, R2, 0x1 ;  /* 0x000000020f067211 */ /* 0x010fe400078608ff */
[----:B------:R-:W-:Y:S02]  /*19e70*/  PRMT R22, R21, 0x7632, R22 ;  /* 0x0000763215167816 */ /* 0x000fe40000000016 */
[----:B------:R-:W-:-:S02]  /*19e80*/  LEA.HI.X.SX32 R7, R15, R0, 0x1, P3 ;  /* 0x000000000f077211 */ /* 0x000fc400018f0eff */
[----:B-1----:R-:W-:-:S04]  /*19e90*/  LEA R4, P6, R13, R2, 0x1 ;  /* 0x000000020d047211 */ /* 0x002fc800078c08ff */
[----:B------:R-:W-:Y:S01]  /*19ea0*/  LEA.HI.X.SX32 R5, R13, R0, 0x1, P6 ;  /* 0x000000000d057211 */ /* 0x000fe200030f0eff */
[----:B0-----:R-:W-:Y:S02]  /*19eb0*/  IMAD R13, R12, 0x2, R13 ;  /* 0x000000020c0d7824 */ /* 0x001fe400078e020d */
[----:B------:R-:W0:Y:S01]  /*19ec0*/  LDC R12, c[0x0][0x248] ;  /* 0x00009200ff0c7b82 */ /* 0x000e220000000800 */
[----:B------:R-:W-:Y:S01]  /*19ed0*/  PRMT R15, R22, 0x7632, R15 ;  /* 0x00007632160f7816 */ /* 0x000fe2000000000f */
[----:B------:R1:W-:Y:S01]  /*19ee0*/  @P5 STG.E.U16 desc[UR18][R6.64], R22 ;  /* 0x0000001606005986 */ /* 0x0003e2000c101512 */
[----:B------:R-:W-:Y:S01]  /*19ef0*/  ISETP.LT.AND P4, PT, R190, UR5, !P0 ;  /* 0x00000005be007c0c */ /* 0x000fe2000c781270 */
[----:B------:R-:W-:Y:S02]  /*19f00*/  ULDC UR5, c[0x0][0x22c] ;  /* 0x00008b0000057ab9 */ /* 0x000fe40000000800 */
[----:B------:R2:W-:Y:S02]  /*19f10*/  @P2 STG.E.U16 desc[UR18][R4.64], R15 ;  /* 0x0000000f04002986 */ /* 0x0005e4000c101512 */
[----:B-1----:R-:W1:Y:S01]  /*19f20*/  LDC R22, c[0x0][0x248] ;  /* 0x00009200ff167b82 */ /* 0x002e620000000800 */
[----:B---3--:R-:W-:Y:S01]  /*19f30*/  IMAD R7, R14, 0x2, R13 ;  /* 0x000000020e077824 */ /* 0x008fe200078e020d */
[----:B--2---:R-:W-:-:S02]  /*19f40*/  LEA R4, P6, R13, R2, 0x1 ;  /* 0x000000020d047211 */ /* 0x004fc400078c08ff */
[----:B------:R-:W-:-:S04]  /*19f50*/  PRMT R23, R23, 0x7632, R23 ;  /* 0x0000763217177816 */ /* 0x000fc80000000017 */
[----:B------:R-:W2:Y:S01]  /*19f60*/  LDC R14, c[0x0][0x248] ;  /* 0x00009200ff0e7b82 */ /* 0x000ea20000000800 */
[----:B------:R-:W-:Y:S01]  /*19f70*/  LEA.HI.X.SX32 R5, R13, R0, 0x1, P6 ;  /* 0x000000000d057211 */ /* 0x000fe200030f0eff */
[----:B------:R-:W-:Y:S01]  /*19f80*/  IMAD R13, R20, 0x2, R7 ;  /* 0x00000002140d7824 */ /* 0x000fe200078e0207 */
[----:B------:R-:W-:Y:S02]  /*19f90*/  LEA R6, P6, R7, R2, 0x1 ;  /* 0x0000000207067211 */ /* 0x000fe400078c08ff */
[----:B------:R-:W-:Y:S01]  /*19fa0*/  ISETP.LT.AND P3, PT, R187, UR4, !P0 ;  /* 0x00000004bb007c0c */ /* 0x000fe2000c761270 */
[----:B------:R-:W-:Y:S01]  /*19fb0*/  ULDC UR4, c[0x0][0x22c] ;  /* 0x00008b0000047ab9 */ /* 0x000fe20000000800 */
[----:B------:R3:W-:Y:S01]  /*19fc0*/  @P4 STG.E.U16 desc[UR18][R4.64], R23 ;  /* 0x0000001704004986 */ /* 0x0007e2000c101512 */
[----:B------:R-:W4:Y:S01]  /*19fd0*/  LDC R20, c[0x0][0x248] ;  /* 0x00009200ff147b82 */ /* 0x000f220000000800 */
[----:B------:R-:W-:Y:S02]  /*19fe0*/  LEA.HI.X.SX32 R7, R7, R0, 0x1, P6 ;  /* 0x0000000007077211 */ /* 0x000fe400030f0eff */
[----:B------:R-:W-:Y:S01]  /*19ff0*/  ISETP.LT.AND P5, PT, R185, UR4, !P0 ;  /* 0x00000004b9007c0c */ /* 0x000fe2000c7a1270 */
[----:B------:R-:W-:Y:S01]  /*1a000*/  ULDC UR4, c[0x0][0x22c] ;  /* 0x00008b0000047ab9 */ /* 0x000fe20000000800 */
[----:B---3--:R-:W-:-:S04]  /*1a010*/  LEA R4, P6, R13, R2, 0x1 ;  /* 0x000000020d047211 */ /* 0x008fc800078c08ff */
[----:B------:R-:W-:Y:S01]  /*1a020*/  LEA.HI.X.SX32 R5, R13, R0, 0x1, P6 ;  /* 0x000000000d057211 */ /* 0x000fe200030f0eff */
[----:B0-----:R-:W-:Y:S01]  /*1a030*/  IMAD R13, R12, 0x2, R13 ;  /* 0x000000020c0d7824 */ /* 0x001fe200078e020d */
[----:B------:R-:W-:Y:S01]  /*1a040*/  ISETP.LT.AND P2, PT, R183, UR4, !P0 ;  /* 0x00000004b7007c0c */ /* 0x000fe2000c741270 */
[----:B------:R-:W0:Y:S01]  /*1a050*/  LDC R12, c[0x0][0x248] ;  /* 0x00009200ff0c7b82 */ /* 0x000e220000000800 */
[----:B------:R-:W-:Y:S01]  /*1a060*/  ULDC UR4, c[0x0][0x22c] ;  /* 0x00008b0000047ab9 */ /* 0x000fe20000000800 */
[----:B------:R3:W-:Y:S01]  /*1a070*/  @P3 STG.E.U16 desc[UR18][R6.64], R16 ;  /* 0x0000001006003986 */ /* 0x0007e2000c101512 */
[----:B-1----:R-:W-:Y:S01]  /*1a080*/  IMAD R15, R22, 0x2, R13 ;  /* 0x00000002160f7824 */ /* 0x002fe200078e020d */
[----:B------:R-:W-:Y:S01]  /*1a090*/  ISETP.LT.AND P4, PT, R177, UR4, !P0 ;  /* 0x00000004b1007c0c */ /* 0x000fe2000c781270 */
[----:B------:R-:W-:Y:S01]  /*1a0a0*/  ULDC UR4, c[0x0][0x22c] ;  /* 0x00008b0000047ab9 */ /* 0x000fe20000000800 */
[----:B------:R1:W-:Y:S02]  /*1a0b0*/  @P5 STG.E.U16 desc[UR18][R4.64], R17 ;  /* 0x0000001104005986 */ /* 0x0003e4000c101512 */
[----:B------:R-:W0:Y:S01]  /*1a0c0*/  LDC R22, c[0x0][0x248] ;  /* 0x00009200ff167b82 */ /* 0x000e220000000800 */
[----:B---3--:R-:W-:-:S04]  /*1a0d0*/  LEA R6, P6, R13, R2, 0x1 ;  /* 0x000000020d067211 */ /* 0x008fc800078c08ff */
[----:B------:R-:W-:Y:S01]  /*1a0e0*/  LEA.HI.X.SX32 R7, R13, R0, 0x1, P6 ;  /* 0x000000000d077211 */ /* 0x000fe200030f0eff */
[----:B--2---:R-:W-:Y:S01]  /*1a0f0*/  IMAD R13, R14, 0x2, R15 ;  /* 0x000000020e0d7824 */ /* 0x004fe200078e020f */
[C---:B-1----:R-:W-:Y:S01]  /*1a100*/  LEA R4, P6, R15.reuse, R2, 0x1 ;  /* 0x000000020f047211 */ /* 0x042fe200078c08ff */
[----:B------:R-:W1:Y:S01]  /*1a110*/  LDC R14, c[0x0][0x248] ;  /* 0x00009200ff0e7b82 */ /* 0x000e620000000800 */
[----:B------:R-:W-:Y:S01]  /*1a120*/  ISETP.LT.AND P3, PT, R178, UR4, !P0 ;  /* 0x00000004b2007c0c */ /* 0x000fe2000c761270 */
[----:B------:R2:W-:Y:S01]  /*1a130*/  @P2 STG.E.U16 desc[UR18][R6.64], R18 ;  /* 0x0000001206002986 */ /* 0x0005e2000c101512 */
[----:B------:R-:W-:Y:S01]  /*1a140*/  LEA.HI.X.SX32 R5, R15, R0, 0x1, P6 ;  /* 0x000000000f057211 */ /* 0x000fe200030f0eff */
[----:B----4-:R-:W-:Y:S01]  /*1a150*/  IMAD R15, R20, 0x2, R13 ;  /* 0x00000002140f7824 */ /* 0x010fe200078e020d */
[----:B------:R-:W-:-:S03]  /*1a160*/  ULDC UR4, c[0x0][0x22c] ;  /* 0x00008b0000047ab9 */ /* 0x000fc60000000800 */
[----:B------:R3:W-:Y:S01]  /*1a170*/  @P4 STG.E.U16 desc[UR18][R4.64], R19 ;  /* 0x0000001304004986 */ /* 0x0007e2000c101512 */
[----:B--2---:R-:W-:-:S04]  /*1a180*/  LEA R6, P6, R13, R2, 0x1 ;  /* 0x000000020d067211 */ /* 0x004fc800078c08ff */
[----:B------:R-:W-:Y:S02]  /*1a190*/  LEA.HI.X.SX32 R7, R13, R0, 0x1, P6 ;  /* 0x000000000d077211 */ /* 0x000fe400030f0eff */
[----:B---3--:R-:W-:Y:S02]  /*1a1a0*/  PRMT R5, R16, 0x7632, R5 ;  /* 0x0000763210057816 */ /* 0x008fe40000000005 */
[----:B------:R-:W2:Y:S01]  /*1a1b0*/  LDC R16, c[0x0][0x248] ;  /* 0x00009200ff107b82 */ /* 0x000ea20000000800 */
[----:B------:R-:W-:Y:S02]  /*1a1c0*/  LEA R4, P6, R15, R2, 0x1 ;  /* 0x000000020f047211 */ /* 0x000fe400078c08ff */
[----:B------:R-:W-:Y:S01]  /*1a1d0*/  ISETP.LT.AND P5, PT, R176, UR4, !P0 ;  /* 0x00000004b0007c0c */ /* 0x000fe2000c7a1270 */
[----:B------:R3:W-:Y:S01]  /*1a1e0*/  @P3 STG.E.U16 desc[UR18][R6.64], R5 ;  /* 0x0000000506003986 */ /* 0x0007e2000c101512 */
[----:B------:R-:W-:Y:S01]  /*1a1f0*/  ULDC UR4, c[0x0][0x22c] ;  /* 0x00008b0000047ab9 */ /* 0x000fe20000000800 */
[----:B------:R-:W-:-:S02]  /*1a200*/  PRMT R17, R17, 0x7632, R17 ;  /* 0x0000763211117816 */ /* 0x000fc40000000011 */
[----:B------:R-:W-:Y:S01]  /*1a210*/  ISETP.LT.AND P2, PT, R174, UR4, !P0 ;  /* 0x00000004ae007c0c */ /* 0x000fe2000c741270 */
[----:B------:R-:W-:Y:S01]  /*1a220*/  ULDC UR4, c[0x0][0x22c] ;  /* 0x00008b0000047ab9 */ /* 0x000fe20000000800 */
[----:B---3--:R-:W-:Y:S01]  /*1a230*/  LEA.HI.X.SX32 R5, R15, R0, 0x1, P6 ;  /* 0x000000000f057211 */ /* 0x008fe200030f0eff */
[----:B0-----:R-:W-:Y:S02]  /*1a240*/  IMAD R15, R12, 0x2, R15 ;  /* 0x000000020c0f7824 */ /* 0x001fe400078e020f */
[----:B------:R-:W0:Y:S02]  /*1a250*/  LDC R12, c[0x0][0x248] ;  /* 0x00009200ff0c7b82 */ /* 0x000e240000000800 */
[----:B------:R-:W-:Y:S01]  /*1a260*/  IMAD R13, R22, 0x2, R15 ;  /* 0x00000002160d7824 */ /* 0x000fe200078e020f */
[----:B------:R-:W-:Y:S02]  /*1a270*/  ISETP.LT.AND P4, PT, R172, UR4, !P0 ;  /* 0x00000004ac007c0c */ /* 0x000fe4000c781270 */
[----:B------:R-:W-:Y:S01]  /*1a280*/  PRMT R19, R18, 0x7632, R19 ;  /* 0x0000763212137816 */ /* 0x000fe20000000013 */
[----:B------:R3:W-:Y:S01]  /*1a290*/  @P5 STG.E.U16 desc[UR18][R4.64], R17 ;  /* 0x0000001104005986 */ /* 0x0007e2000c101512 */
[----:B------:R-:W-:Y:S01]  /*1a2a0*/  LEA R6, P6, R13, R2, 0x1 ;  /* 0x000000020d067211 */ /* 0x000fe200078c08ff */
[----:B------:R-:W4:Y:S01]  /*1a2b0*/  LDC R18, c[0x0][0x248] ;  /* 0x00009200ff127b82 */ /* 0x000f220000000800 */
[----:B------:R-:W-:-:S02]  /*1a2c0*/  ULDC UR4, c[0x0][0x22c] ;  /* 0x00008b0000047ab9 */ /* 0x000fc40000000800 */
[----:B------:R-:W-:Y:S01]  /*1a2d0*/  LEA.HI.X.SX32 R7, R13, R0, 0x1, P6 ;  /* 0x000000000d077211 */ /* 0x000fe200030f0eff */
[----:B-1----:R-:W-:Y:S01]  /*1a2e0*/  IMAD R13, R14, 0x2, R13 ;  /* 0x000000020e0d7824 */ /* 0x002fe200078e020d */
[----:B------:R-:W-:-:S03]  /*1a2f0*/  PRMT R20, R19, 0x7632, R20 ;  /* 0x0000763213147816 */ /* 0x000fc60000000014 */
[----:B------:R-:W1:Y:S01]  /*1a300*/  LDC R14, c[0x0][0x248] ;  /* 0x00009200ff0e7b82 */ /* 0x000e620000000800 */
[----:B---3--:R-:W-:-:S04]  /*1a310*/  LEA R4, P5, R15, R2, 0x1 ;  /* 0x000000020f047211 */ /* 0x008fc800078a08ff */
[----:B------:R-:W-:Y:S01]  /*1a320*/  LEA.HI.X.SX32 R5, R15, R0, 0x1, P5 ;  /* 0x000000000f057211 */ /* 0x000fe200028f0eff */
[----:B--2---:R-:W-:Y:S01]  /*1a330*/  IMAD R15, R16, 0x2, R13 ;  /* 0x00000002100f7824 */ /* 0x004fe200078e020d */
[----:B------:R-:W-:Y:S01]  /*1a340*/  ISETP.LT.AND P3, PT, R171, UR4, !P0 ;  /* 0x00000004ab007c0c */ /* 0x000fe2000c761270 */
[----:B------:R-:W-:Y:S01]  /*1a350*/  ULDC UR4, c[0x0][0x22c] ;  /* 0x00008b0000047ab9 */ /* 0x000fe20000000800 */
[----:B------:R-:W2:Y:S01]  /*1a360*/  LDC R16, c[0x0][0x248] ;  /* 0x00009200ff107b82 */ /* 0x000ea20000000800 */
[----:B------:R-:W-:Y:S01]  /*1a370*/  @P2 STG.E.U16 desc[UR18][R4.64], R19 ;  /* 0x0000001304002986 */ /* 0x000fe2000c101512 */
[----:B------:R-:W-:Y:S01]  /*1a380*/  ISETP.LT.AND P5, PT, R173, UR4, !P0 ;  /* 0x00000004ad007c0c */ /* 0x000fe2000c7a1270 */
[----:B------:R-:W-:Y:S02]  /*1a390*/  ULDC UR4, c[0x0][0x22c] ;  /* 0x00008b0000047ab9 */ /* 0x000fe40000000800 */
[----:B------:R3:W-:Y:S03]  /*1a3a0*/  @P4 STG.E.U16 desc[UR18][R6.64], R20 ;  /* 0x0000001406004986 */ /* 0x0007e6000c101512 */
[----:B------:R-:W2:Y:S01]  /*1a3b0*/  LDC R22, c[0x0][0x248] ;  /* 0x00009200ff167b82 */ /* 0x000ea20000000800 */
[----:B---3--:R-:W-:-:S07]  /*1a3c0*/  LEA R6, P6, R15, R2, 0x1 ;  /* 0x000000020f067211 */ /* 0x008fce00078c08ff */
[----:B------:R-:W3:Y:S01]  /*1a3d0*/  LDC R20, c[0x0][0x248] ;  /* 0x00009200ff147b82 */ /* 0x000ee20000000800 */
[----:B------:R-:W-:Y:S02]  /*1a3e0*/  LEA R4, P2, R13, R2, 0x1 ;  /* 0x000000020d047211 */ /* 0x000fe400078408ff */
[-C--:B------:R-:W-:Y:S01]  /*1a3f0*/  LEA.HI.X.SX32 R7, R15, R0.reuse, 0x1, P6 ;  /* 0x000000000f077211 */ /* 0x080fe200030f0eff */
[----:B0-----:R-:W-:Y:S01]  /*1a400*/  IMAD R15, R12, 0x2, R15 ;  /* 0x000000020c0f7824 */ /* 0x001fe200078e020f */
[----:B------:R-:W-:-:S03]  /*1a410*/  LEA.HI.X.SX32 R5, R13, R0, 0x1, P2 ;  /* 0x000000000d057211 */ /* 0x000fc600010f0eff */
[----:B------:R-:W0:Y:S01]  /*1a420*/  LDC R12, c[0x0][0x248] ;  /* 0x00009200ff0c7b82 */ /* 0x000e220000000800 */
[----:B----4-:R-:W-:Y:S01]  /*1a430*/  IMAD R13, R18, 0x2, R15 ;  /* 0x00000002120d7824 */ /* 0x010fe200078e020f */
[----:B------:R-:W-:Y:S04]  /*1a440*/  @P3 STG.E.U16 desc[UR18][R4.64], R60 ;  /* 0x0000003c04003986 */ /* 0x000fe8000c101512 */
[----:B------:R4:W-:Y:S01]  /*1a450*/  @P5 STG.E.U16 desc[UR18][R6.64], R61 ;  /* 0x0000003d06005986 */ /* 0x0009e2000c101512 */
[----:B------:R-:W-:Y:S01]  /*1a460*/  ISETP.LT.AND P4, PT, R168, UR4, !P0 ;  /* 0x00000004a8007c0c */ /* 0x000fe2000c781270 */
[----:B------:R-:W3:Y:S01]  /*1a470*/  LDC R18, c[0x0][0x248] ;  /* 0x00009200ff127b82 */ /* 0x000ee20000000800 */
[----:B------:R-:W-:Y:S01]  /*1a480*/  ISETP.LT.AND P2, PT, R166, UR5, !P0 ;  /* 0x00000005a6007c0c */ /* 0x000fe2000c741270 */
[----:B------:R-:W-:Y:S01]  /*1a490*/  ULDC UR4, c[0x0][0x22c] ;  /* 0x00008b0000047ab9 */ /* 0x000fe20000000800 */
[----:B------:R-:W-:Y:S01]  /*1a4a0*/  ULDC UR5, c[0x0][0x22c] ;  /* 0x00008b0000057ab9 */ /* 0x000fe20000000800 */
[----:B----4-:R-:W-:-:S04]  /*1a4b0*/  LEA R6, P6, R13, R2, 0x1 ;  /* 0x000000020d067211 */ /* 0x010fc800078c08ff */
[----:B------:R-:W-:Y:S01]  /*1a4c0*/  LEA.HI.X.SX32 R7, R13, R0, 0x1, P6 ;  /* 0x000000000d077211 */ /* 0x000fe200030f0eff */
[----:B-1----:R-:W-:Y:S01]  /*1a4d0*/  IMAD R13, R14, 0x2, R13 ;  /* 0x000000020e0d7824 */ /* 0x002fe200078e020d */
[C---:B------:R-:W-:Y:S01]  /*1a4e0*/  LEA R4, P3, R15.reuse, R2, 0x1 ;  /* 0x000000020f047211 */ /* 0x040fe200078608ff */
[----:B------:R-:W1:Y:S03]  /*1a4f0*/  LDC R14, c[0x0][0x248] ;  /* 0x00009200ff0e7b82 */ /* 0x000e660000000800 */
[----:B------:R-:W-:Y:S01]  /*1a500*/  LEA.HI.X.SX32 R5, R15, R0, 0x1, P3 ;  /* 0x000000000f057211 */ /* 0x000fe200018f0eff */
[----:B0-----:R-:W-:Y:S01]  /*1a510*/  IMAD R15, R12, 0x2, R13 ;  /* 0x000000020c0f7824 */ /* 0x001fe200078e020d */
[----:B------:R-:W-:Y:S01]  /*1a520*/  ISETP.LT.AND P5, PT, R163, UR4, !P0 ;  /* 0x00000004a3007c0c */ /* 0x000fe2000c7a1270 */
[----:B------:R-:W-:Y:S01]  /*1a530*/  ULDC UR4, c[0x0][0x22c] ;  /* 0x00008b0000047ab9 */ /* 0x000fe20000000800 */
[----:B------:R-:W-:Y:S01]  /*1a540*/  ISETP.LT.AND P3, PT, R169, UR5, !P0 ;  /* 0x00000005a9007c0c */ /* 0x000fe2000c761270 */
[----:B------:R0:W-:Y:S01]  /*1a550*/  @P4 STG.E.U16 desc[UR18][R4.64], R62 ;  /* 0x0000003e04004986 */ /* 0x0001e2000c101512 */
[----:B------:R-:W4:Y:S01]  /*1a560*/  LDC R12, c[0x0][0x248] ;  /* 0x00009200ff0c7b82 */ /* 0x000f220000000800 */
[----:B------:R-:W-:Y:S01]  /*1a570*/  PRMT R60, R60, 0x7632, R60 ;  /* 0x000076323c3c7816 */ /* 0x000fe2000000003c */
[----:B------:R-:W-:Y:S01]  /*1a580*/  ULDC UR5, c[0x0][0x22c] ;  /* 0x00008b0000057ab9 */ /* 0x000fe20000000800 */
[----:B------:R2:W-:Y:S01]  /*1a590*/  @P2 STG.E.U16 desc[UR18][R6.64], R63 ;  /* 0x0000003f06002986 */ /* 0x0005e2000c101512 */
[----:B------:R-:W-:-:S02]  /*1a5a0*/  PRMT R61, R61, 0x7632, R61 ;  /* 0x000076323d3d7816 */ /* 0x000fc4000000003d */
[-C--:B0-----:R-:W-:Y:S02]  /*1a5b0*/  LEA R4, P2, R13, R2.reuse, 0x1 ;  /* 0x000000020d047211 */ /* 0x081fe400078408ff */
[----:B--2---:R-:W-:Y:S02]  /*1a5c0*/  LEA R6, P4, R15, R2, 0x1 ;  /* 0x000000020f067211 */ /* 0x004fe400078808ff */
[-C--:B------:R-:W-:Y:S01]  /*1a5d0*/  LEA.HI.X.SX32 R5, R13, R0.reuse, 0x1, P2 ;  /* 0x000000000d057211 */ /* 0x080fe200010f0eff */
[----:B------:R-:W-:Y:S01]  /*1a5e0*/  IMAD R13, R16, 0x2, R15 ;  /* 0x00000002100d7824 */ /* 0x000fe200078e020f */
[----:B------:R-:W-:Y:S01]  /*1a5f0*/  LEA.HI.X.SX32 R7, R15, R0, 0x1, P4 ;  /* 0x000000000f077211 */ /* 0x000fe200020f0eff */
[----:B------:R-:W0:Y:S01]  /*1a600*/  LDC R16, c[0x0][0x248] ;  /* 0x00009200ff107b82 */ /* 0x000e220000000800 */
[----:B------:R-:W-:Y:S01]  /*1a610*/  ISETP.LT.AND P6, PT, R170, UR4, !P0 ;  /* 0x00000004aa007c0c */ /* 0x000fe2000c7c1270 */
[----:B------:R2:W-:Y:S01]  /*1a620*/  @P5 STG.E.U16 desc[UR18][R4.64], R60 ;  /* 0x0000003c04005986 */ /* 0x0005e2000c101512 */
[----:B-1----:R-:W-:Y:S01]  /*1a630*/  IMAD R15, R14, 0x2, R13 ;  /* 0x000000020e0f7824 */ /* 0x002fe200078e020d */
[----:B------:R-:W-:Y:S01]  /*1a640*/  PRMT R62, R62, 0x7632, R62 ;  /* 0x000076323e3e7816 */ /* 0x000fe2000000003e */
[----:B------:R-:W-:Y:S01]  /*1a650*/  ULDC UR4, c[0x0][0x22c] ;  /* 0x00008b0000047ab9 */ /* 0x000fe20000000800 */
[----:B------:R1:W-:Y:S02]  /*1a660*/  @P3 STG.E.U16 desc[UR18][R6.64], R61 ;  /* 0x0000003d06003986 */ /* 0x0003e4000c101512 */
[----:B------:R-:W0:Y:S01]  /*1a670*/  LDC R14, c[0x0][0x248] ;  /* 0x00009200ff0e7b82 */ /* 0x000e220000000800 */
[----:B--2---:R-:W-:-:S04]  /*1a680*/  LEA R4, P3, R13, R2, 0x1 ;  /* 0x000000020d047211 */ /* 0x004fc800078608ff */
[----:B------:R-:W-:Y:S01]  /*1a690*/  LEA.HI.X.SX32 R5, R13, R0, 0x1, P3 ;  /* 0x000000000d057211 */ /* 0x000fe200018f0eff */
[----:B---3--:R-:W-:Y:S01]  /*1a6a0*/  IMAD R13, R18, 0x2, R15 ;  /* 0x00000002120d7824 */ /* 0x008fe200078e020f */
[----:B------:R-:W-:Y:S01]  /*1a6b0*/  ISETP.LT.AND P2, PT, R155, UR4, !P0 ;  /* 0x000000049b007c0c */ /* 0x000fe2000c741270 */
[----:B------:R-:W-:Y:S01]  /*1a6c0*/  ULDC UR4, c[0x0][0x22c] ;  /* 0x00008b0000047ab9 */ /* 0x000fe20000000800 */
[-C--:B-1----:R-:W-:Y:S01]  /*1a6d0*/  LEA R6, P3, R15, R2.reuse, 0x1 ;  /* 0x000000020f067211 */ /* 0x082fe200078608ff */
[----:B------:R1:W-:Y:S01]  /*1a6e0*/  @P6 STG.E.U16 desc[UR18][R4.64], R62 ;  /* 0x0000003e04006986 */ /* 0x0003e2000c101512 */
[----:B------:R-:W-:Y:S01]  /*1a6f0*/  ISETP.LT.AND P5, PT, R167, UR4, !P0 ;  /* 0x00000004a7007c0c */ /* 0x000fe2000c7a1270 */
[----:B------:R-:W-:Y:S01]  /*1a700*/  ULDC UR4, c[0x0][0x22c] ;  /* 0x00008b0000047ab9 */ /* 0x000fe20000000800 */
[----:B------:R-:W-:Y:S01]  /*1a710*/  PRMT R63, R63, 0x7632, R63 ;  /* 0x000076323f3f7816 */ /* 0x000fe2000000003f */
[----:B------:R-:W2:Y:S01]  /*1a720*/  LDC R18, c[0x0][0x248] ;  /* 0x00009200ff127b82 */ /* 0x000ea20000000800 */
[----:B-1----:R-:W-:-:S04]  /*1a730*/  LEA R4, P6, R13, R2, 0x1 ;  /* 0x000000020d047211 */ /* 0x002fc800078c08ff */
[-C--:B------:R-:W-:Y:S01]  /*1a740*/  LEA.HI.X.SX32 R5, R13, R0.reuse, 0x1, P6 ;  /* 0x000000000d057211 */ /* 0x080fe200030f0eff */
[----:B----4-:R-:W-:Y:S02]  /*1a750*/  IMAD R13, R12, 0x2, R13 ;  /* 0x000000020c0d7824 */ /* 0x010fe400078e020d */
[----:B------:R-:W1:Y:S01]  /*1a760*/  LDC R12, c[0x0][0x248] ;  /* 0x00009200ff0c7b82 */ /* 0x000e620000000800 */
[----:B------:R-:W-:Y:S01]  /*1a770*/  LEA.HI.X.SX32 R7, R15, R0, 0x1, P3 ;  /* 0x000000000f077211 */ /* 0x000fe200018f0eff */
[----:B0-----:R-:W-:Y:S01]  /*1a780*/  IMAD R15, R16, 0x2, R13 ;  /* 0x00000002100f7824 */ /* 0x001fe200078e020d */
[----:B------:R-:W-:Y:S01]  /*1a790*/  ISETP.LT.AND P4, PT, R161, UR4, !P0 ;  /* 0x00000004a1007c0c */ /* 0x000fe2000c781270 */
[----:B------:R-:W-:Y:S02]  /*1a7a0*/  ULDC UR4, c[0x0][0x22c] ;  /* 0x00008b0000047ab9 */ /* 0x000fe40000000800 */
[----:B------:R-:W-:Y:S02]  /*1a7b0*/  @P2 STG.E.U16 desc[UR18][R6.64], R63 ;  /* 0x0000003f06002986 */ /* 0x000fe4000c101512 */
[----:B------:R-:W0:Y:S02]  /*1a7c0*/  LDC R16, c[0x0][0x248] ;  /* 0x00009200ff107b82 */ /* 0x000e240000000800 */
[----:B------:R3:W-:Y:S01]  /*1a7d0*/  @P5 STG.E.U16 desc[UR18][R4.64], R84 ;  /* 0x0000005404005986 */ /* 0x0007e2000c101512 */
[----:B------:R-:W-:Y:S01]  /*1a7e0*/  ISETP.LT.AND P3, PT, R157, UR4, !P0 ;  /* 0x000000049d007c0c */ /* 0x000fe2000c761270 */
[----:B------:R-:W-:-:S02]  /*1a7f0*/  ULDC UR4, c[0x0][0x22c] ;  /* 0x00008b0000047ab9 */ /* 0x000fc40000000800 */
[----:B------:R-:W-:Y:S01]  /*1a800*/  ISETP.LT.AND P2, PT, R162, UR4, !P0 ;  /* 0x00000004a2007c0c */ /* 0x000fe2000c741270 */
[----:B------:R-:W-:Y:S01]  /*1a810*/  ULDC UR4, c[0x0][0x22c] ;  /* 0x00008b0000047ab9 */ /* 0x000fe20000000800 */
[----:B---3--:R-:W-:-:S04]  /*1a820*/  LEA R4, P5, R13, R2, 0x1 ;  /* 0x000000020d047211 */ /* 0x008fc800078a08ff */
[----:B------:R-:W-:Y:S01]  /*1a830*/  LEA.HI.X.SX32 R5, R13, R0, 0x1, P5 ;  /* 0x000000000d057211 */ /* 0x000fe200028f0eff */
[----:B------:R-:W-:Y:S01]  /*1a840*/  IMAD R13, R14, 0x2, R15 ;  /* 0x000000020e0d7824 */ /* 0x000fe200078e020f */
[C---:B------:R-:W-:Y:S01]  /*1a850*/  LEA R6, P5, R15.reuse, R2, 0x1 ;  /* 0x000000020f067211 */ /* 0x040fe200078a08ff */
[----:B------:R-:W3:Y:S02]  /*1a860*/  LDC R14, c[0x0][0x248] ;  /* 0x00009200ff0e7b82 */ /* 0x000ee40000000800 */
[----:B------:R4:W-:Y:S01]  /*1a870*/  @P4 STG.E.U16 desc[UR18][R4.64], R85 ;  /* 0x0000005504004986 */ /* 0x0009e2000c101512 */
[----:B------:R-:W-:Y:S02]  /*1a880*/  LEA.HI.X.SX32 R7, R15, R0, 0x1, P5 ;  /* 0x000000000f077211 */ /* 0x000fe400028f0eff */
[----:B------:R-:W-:Y:S01]  /*1a890*/  ISETP.LT.AND P6, PT, R158, UR4, !P0 ;  /* 0x000000049e007c0c */ /* 0x000fe2000c7c1270 */
[----:B------:R-:W-:Y:S01]  /*1a8a0*/  ULDC UR4, c[0x0][0x22c] ;  /* 0x00008b0000047ab9 */ /* 0x000fe20000000800 */
[----:B----4-:R-:W-:-:S04]  /*1a8b0*/  LEA R4, P4, R13, R2, 0x1 ;  /* 0x000000020d047211 */ /* 0x010fc800078808ff */
[----:B------:R-:W-:Y:S01]  /*1a8c0*/  LEA.HI.X.SX32 R5, R13, R0, 0x1, P4 ;  /* 0x000000000d057211 */ /* 0x000fe200020f0eff */
[----:B-1----:R-:W-:Y:S01]  /*1a8d0*/  IMAD R13, R12, 0x2, R13 ;  /* 0x000000020c0d7824 */ /* 0x002fe200078e020d */
[----:B------:R0:W-:Y:S04]  /*1a8e0*/  @P3 STG.E.U16 desc[UR18][R6.64], R86 ;  /* 0x0000005606003986 */ /* 0x0001e8000c101512 */
[----:B------:R1:W-:Y:S01]  /*1a8f0*/  @P2 STG.E.U16 desc[UR18][R4.64], R87 ;  /* 0x0000005704002986 */ /* 0x0003e2000c101512 */
[----:B------:R-:W-:Y:S02]  /*1a900*/  LEA R12, P2, R13, R2, 0x1 ;  /* 0x000000020d0c7211 */ /* 0x000fe400078408ff */
[----:B------:R-:W-:Y:S01]  /*1a910*/  PRMT R84, R84, 0x7632, R84 ;  /* 0x0000763254547816 */ /* 0x000fe20000000054 */
[----:B0-----:R-:W-:-:S02]  /*1a920*/  IMAD R7, R16, 0x2, R13 ;  /* 0x0000000210077824 */ /* 0x001fc400078e020d */
[----:B------:R-:W0:Y:S01]  /*1a930*/  LDC R16, c[0x0][0x248] ;  /* 0x00009200ff107b82 */ /* 0x000e220000000800 */
[----:B------:R-:W-:Y:S01]  /*1a940*/  LEA.HI.X.SX32 R13, R13, R0, 0x1, P2 ;  /* 0x000000000d0d7211 */ /* 0x000fe200010f0eff */
[----:B--2---:R-:W-:Y:S01]  /*1a950*/  IMAD R15, R18, 0x2, R7 ;  /* 0x00000002120f7824 */ /* 0x004fe200078e0207 */
[----:B------:R-:W-:Y:S01]  /*1a960*/  ISETP.LT.AND P5, PT, R152, UR4, !P0 ;  /* 0x0000000498007c0c */ /* 0x000fe2000c7a1270 */
[----:B------:R-:W-:Y:S02]  /*1a970*/  ULDC UR4, c[0x0][0x22c] ;  /* 0x00008b0000047ab9 */ /* 0x000fe40000000800 */
[----:B------:R2:W-:Y:S01]  /*1a980*/  @P6 STG.E.U16 desc[UR18][R12.64], R84 ;  /* 0x000000540c006986 */ /* 0x0005e2000c101512 */
[-C--:B-1----:R-:W-:Y:S01]  /*1a990*/  LEA R4, P6, R15, R2.reuse, 0x1 ;  /* 0x000000020f047211 */ /* 0x082fe200078c08ff */
[----:B------:R-:W1:Y:S01]  /*1a9a0*/  LDC R18, c[0x0][0x248] ;  /* 0x00009200ff127b82 */ /* 0x000e620000000800 */
[----:B------:R-:W-:Y:S02]  /*1a9b0*/  LEA R6, P2, R7, R2, 0x1 ;  /* 0x0000000207067211 */ /* 0x000fe400078408ff */
[----:B------:R-:W-:Y:S01]  /*1a9c0*/  LEA.HI.X.SX32 R5, R15, R0, 0x1, P6 ;  /* 0x000000000f057211 */ /* 0x000fe200030f0eff */
[----:B---3--:R-:W-:Y:S01]  /*1a9d0*/  IMAD R15, R14, 0x2, R15 ;  /* 0x000000020e0f7824 */ /* 0x008fe200078e020f */
[----:B------:R-:W-:-:S03]  /*1a9e0*/  PRMT R85, R85, 0x7632, R85 ;  /* 0x0000763255557816 */ /* 0x000fc60000000055 */
[----:B------:R-:W3:Y:S01]  /*1a9f0*/  LDC R14, c[0x0][0x248] ;  /* 0x00009200ff0e7b82 */ /* 0x000ee20000000800 */
[----:B------:R-:W-:Y:S02]  /*1aa00*/  LEA.HI.X.SX32 R7, R7, R0, 0x1, P2 ;  /* 0x0000000007077211 */ /* 0x000fe400010f0eff */
[----:B------:R-:W-:Y:S01]  /*1aa10*/  ISETP.LT.AND P3, PT, R160, UR4, !P0 ;  /* 0x00000004a0007c0c */ /* 0x000fe2000c761270 */
[----:B------:R-:W-:Y:S01]  /*1aa20*/  ULDC UR4, c[0x0][0x22c] ;  /* 0x00008b0000047ab9 */ /* 0x000fe20000000800 */
[C---:B--2---:R-:W-:Y:S01]  /*1aa30*/  LEA R12, P6, R15.reuse, R2, 0x1 ;  /* 0x000000020f0c7211 */ /* 0x044fe200078c08ff */
[----:B------:R0:W-:Y:S01]  /*1aa40*/  @P5 STG.E.U16 desc[UR18][R6.64], R85 ;  /* 0x0000005506005986 */ /* 0x0001e2000c101512 */
[----:B------:R-:W-:Y:S02]  /*1aa50*/  PRMT R86, R86, 0x7632, R86 ;  /* 0x0000763256567816 */ /* 0x000fe40000000056 */
[----:B------:R-:W-:Y:S01]  /*1aa60*/  LEA.HI.X.SX32 R13, R15, R0, 0x1, P6 ;  /* 0x000000000f0d7211 */ /* 0x000fe200030f0eff */
[----:B0-----:R-:W-:-:S02]  /*1aa70*/  IMAD R7, R16, 0x2, R15 ;  /* 0x0000000210077824 */ /* 0x001fc400078e020f */
[----:B------:R-:W0:Y:S02]  /*1aa80*/  LDC R16, c[0x0][0x248] ;  /* 0x00009200ff107b82 */ /* 0x000e240000000800 */
[----:B------:R-:W-:Y:S01]  /*1aa90*/  IMAD R15, R20, 0x2, R7 ;  /* 0x00000002140f7824 */ /* 0x000fe200078e0207 */
[----:B------:R-:W-:Y:S01]  /*1aaa0*/  LEA R6, P6, R7, R2, 0x1 ;  /* 0x0000000207067211 */ /* 0x000fe200078c08ff */
[----:B------:R2:W-:Y:S01]  /*1aab0*/  @P3 STG.E.U16 desc[UR18][R4.64], R86 ;  /* 0x0000005604003986 */ /* 0x0005e2000c101512 */
[----:B------:R-:W-:Y:S01]  /*1aac0*/  ISETP.LT.AND P4, PT, R159, UR5, !P0 ;  /* 0x000000059f007c0c */ /* 0x000fe2000c781270 */
[----:B------:R-:W-:Y:S01]  /*1aad0*/  ULDC UR5, c[0x0][0x22c] ;  /* 0x00008b0000057ab9 */ /* 0x000fe20000000800 */
[----:B------:R-:W-:Y:S01]  /*1aae0*/  LEA.HI.X.SX32 R7, R7, R0, 0x1, P6 ;  /* 0x0000000007077211 */ /* 0x000fe200030f0eff */
[----:B------:R-:W4:Y:S01]  /*1aaf0*/  LDC R20, c[0x0][0x248] ;  /* 0x00009200ff147b82 */ /* 0x000f220000000800 */
[----:B------:R-:W-:Y:S01]  /*1ab00*/  ISETP.LT.AND P2, PT, R156, UR4, !P0 ;  /* 0x000000049c007c0c */ /* 0x000fe2000c741270 */
[----:B------:R-:W-:Y:S01]  /*1ab10*/  ULDC UR4, c[0x0][0x22c] ;  /* 0x00008b0000047ab9 */ /* 0x000fe20000000800 */
[----:B--2---:R-:W-:-:S04]  /*1ab20*/  LEA R4, P6, R15, R2, 0x1 ;  /* 0x000000020f047211 */ /* 0x004fc800078c08ff */
[----:B------:R-:W-:Y:S01]  /*1ab30*/  LEA.HI.X.SX32 R5, R15, R0, 0x1, P6 ;  /* 0x000000000f057211 */ /* 0x000fe200030f0eff */
[----:B---3--:R-:W-:Y:S01]  /*1ab40*/  IMAD R15, R14, 0x2, R15 ;  /* 0x000000020e0f7824 */ /* 0x008fe200078e020f */
[----:B------:R-:W-:Y:S02]  /*1ab50*/  PRMT R87, R87, 0x7632, R87 ;  /* 0x0000763257577816 */ /* 0x000fe40000000057 */
[----:B------:R-:W-:Y:S01]  /*1ab60*/  ISETP.LT.AND P5, PT, R146, UR4, !P0 ;  /* 0x0000000492007c0c */ /* 0x000fe2000c7a1270 */
[----:B-1----:R-:W-:Y:S01]  /*1ab70*/  IMAD R17, R18, 0x2, R15 ;  /* 0x0000000212117824 */ /* 0x002fe200078e020f */
[----:B------:R-:W-:Y:S01]  /*1ab80*/  ULDC UR4, c[0x0][0x22c] ;  /* 0x00008b0000047ab9 */ /* 0x000fe20000000800 */
[----:B------:R-:W1:Y:S01]  /*1ab90*/  LDC R18, c[0x0][0x248] ;  /* 0x00009200ff127b82 */ /* 0x000e620000000800 */
[----:B------:R2:W-:Y:S01]  /*1aba0*/  @P4 STG.E.U16 desc[UR18][R12.64], R87 ;  /* 0x000000570c004986 */ /* 0x0005e2000c101512 */
[----:B------:R-:W-:Y:S01]  /*1abb0*/  ISETP.LT.AND P3, PT, R153, UR4, !P0 ;  /* 0x0000000499007c0c */ /* 0x000fe2000c761270 */
[----:B------:R-:W-:-:S02]  /*1abc0*/  ULDC UR4, c[0x0][0x22c] ;  /* 0x00008b0000047ab9 */ /* 0x000fc40000000800 */
[----:B------:R0:W-:Y:S01]  /*1abd0*/  @P2 STG.E.U16 desc[UR18][R6.64], R92 ;  /* 0x0000005c06002986 */ /* 0x0001e2000c101512 */
[----:B--2---:R-:W-:-:S04]  /*1abe0*/  LEA R12, P6, R15, R2, 0x1 ;  /* 0x000000020f0c7211 */ /* 0x004fc800078c08ff */
[----:B------:R-:W-:Y:S01]  /*1abf0*/  LEA.HI.X.SX32 R13, R15, R0, 0x1, P6 ;  /* 0x000000000f0d7211 */ /* 0x000fe200030f0eff */
[----:B0-----:R-:W-:Y:S01]  /*1ac00*/  IMAD R7, R16, 0x2, R17 ;  /* 0x0000000210077824 */ /* 0x001fe200078e0211 */
[C---:B------:R-:W-:Y:S01]  /*1ac10*/  LEA R14, P6, R17.reuse, R2, 0x1 ;  /* 0x00000002110e7211 */ /* 0x040fe200078c08ff */
[----:B------:R0:W-:Y:S01]  /*1ac20*/  @P5 STG.E.U16 desc[UR18][R4.64], R93 ;  /* 0x0000005d04005986 */ /* 0x0001e2000c101512 */
[----:B------:R-:W-:Y:S01]  /*1ac30*/  ISETP.LT.AND P4, PT, R150, UR4, !P0 ;  /* 0x0000000496007c0c */ /* 0x000fe2000c781270 */
[----:B------:R-:W2:Y:S01]  /*1ac40*/  LDC R16, c[0x0][0x248] ;  /* 0x00009200ff107b82 */ /* 0x000ea20000000800 */
[----:B------:R-:W-:Y:S01]  /*1ac50*/  LEA.HI.X.SX32 R15, R17, R0, 0x1, P6 ;  /* 0x00000000110f7211 */ /* 0x000fe200030f0eff */
[----:B----4-:R-:W-:Y:S01]  /*1ac60*/  IMAD R17, R20, 0x2, R7 ;  /* 0x0000000214117824 */ /* 0x010fe200078e0207 */
[----:B------:R-:W-:Y:S02]  /*1ac70*/  ULDC UR4, c[0x0][0x22c] ;  /* 0x00008b0000047ab9 */ /* 0x000fe40000000800 */
[----:B------:R-:W-:Y:S01]  /*1ac80*/  ISETP.LT.AND P2, PT, R154, UR4, !P0 ;  /* 0x000000049a007c0c */ /* 0x000fe2000c741270 */
[----:B------:R-:W-:-:S02]  /*1ac90*/  ULDC UR4, c[0x0][0x22c] ;  /* 0x00008b0000047ab9 */ /* 0x000fc40000000800 */
[----:B------:R-:W3:Y:S01]  /*1aca0*/  LDC R20, c[0x0][0x248] ;  /* 0x00009200ff147b82 */ /* 0x000ee20000000800 */
[----:B0-----:R-:W-:-:S04]  /*1acb0*/  LEA R4, P6, R7, R2, 0x1 ;  /* 0x0000000207047211 */ /* 0x001fc800078c08ff */
[----:B------:R-:W-:Y:S02]  /*1acc0*/  LEA.HI.X.SX32 R5, R7, R0, 0x1, P6 ;  /* 0x0000000007057211 */ /* 0x000fe400030f0eff */
[----:B------:R-:W-:Y:S02]  /*1acd0*/  LEA R6, P6, R17, R2, 0x1 ;  /* 0x0000000211067211 */ /* 0x000fe400078c08ff */
[----:B------:R-:W-:Y:S01]  /*1ace0*/  ISETP.LT.AND P5, PT, R149, UR4, !P0 ;  /* 0x0000000495007c0c */ /* 0x000fe2000c7a1270 */
[----:B------:R-:W-:Y:S01]  /*1acf0*/  @P3 STG.E.U16 desc[UR18][R12.64], R94 ;  /* 0x0000005e0c003986 */ /* 0x000fe2000c101512 */
[----:B------:R-:W-:Y:S01]  /*1ad00*/  LEA.HI.X.SX32 R7, R17, R0, 0x1, P6 ;  /* 0x0000000011077211 */ /* 0x000fe200030f0eff */
[----:B-1----:R-:W-:Y:S01]  /*1ad10*/  IMAD R17, R18, 0x2, R17 ;  /* 0x0000000212117824 */ /* 0x002fe200078e0211 */
[----:B------:R-:W-:Y:S01]  /*1ad20*/  PRMT R92, R92, 0x7632, R92 ;  /* 0x000076325c5c7816 */ /* 0x000fe2000000005c */
[----:B------:R0:W-:Y:S01]  /*1ad30*/  @P4 STG.E.U16 desc[UR18][R14.64], R95 ;  /* 0x0000005f0e004986 */ /* 0x0001e2000c101512 */
[----:B------:R-:W1:Y:S01]  /*1ad40*/  LDC R18, c[0x0][0x248] ;  /* 0x00009200ff127b82 */ /* 0x000e620000000800 */
[----:B------:R-:W-:Y:S01]  /*1ad50*/  ULDC UR4, c[0x0][0x22c] ;  /* 0x00008b0000047ab9 */ /* 0x000fe20000000800 */
[----:B------:R-:W-:Y:S01]  /*1ad60*/  PRMT R93, R93, 0x7632, R93 ;  /* 0x000076325d5d7816 */ /* 0x000fe2000000005d */
[----:B------:R4:W-:Y:S01]  /*1ad70*/  @P2 STG.E.U16 desc[UR18][R4.64], R92 ;  /* 0x0000005c04002986 */ /* 0x0009e2000c101512 */
[----:B------:R-:W-:Y:S01]  /*1ad80*/  ISETP.LT.AND P3, PT, R151, UR4, !P0 ;  /* 0x0000000497007c0c */ /* 0x000fe2000c761270 */
[----:B------:R-:W-:Y:S01]  /*1ad90*/  ULDC UR4, c[0x0][0x22c] ;  /* 0x00008b0000047ab9 */ /* 0x000fe20000000800 */
[----:B0-----:R-:W-:Y:S01]  /*1ada0*/  IMAD R15, R22, 0x2, R17 ;  /* 0x00000002160f7824 */ /* 0x001fe200078e0211 */
[----:B------:R0:W-:Y:S01]  /*1adb0*/  @P5 STG.E.U16 desc[UR18][R6.64], R93 ;  /* 0x0000005d06005986 */ /* 0x0001e2000c101512 */
[-C--:B------:R-:W-:Y:S01]  /*1adc0*/  LEA R12, P5, R17, R2.reuse, 0x1 ;  /* 0x00000002110c7211 */ /* 0x080fe200078a08ff */
[----:B------:R-:W1:Y:S02]  /*1add0*/  LDC R22, c[0x0][0x248] ;  /* 0x00009200ff167b82 */ /* 0x000e640000000800 */
[----:B----4-:R-:W-:-:S04]  /*1ade0*/  LEA R4, P6, R15, R2, 0x1 ;  /* 0x000000020f047211 */ /* 0x010fc800078c08ff */
[-C--:B------:R-:W-:Y:S01]  /*1adf0*/  LEA.HI.X.SX32 R5, R15, R0.reuse, 0x1, P6 ;  /* 0x000000000f057211 */ /* 0x080fe200030f0eff */
[----:B--2---:R-:W-:Y:S01]  /*1ae00*/  IMAD R15, R16, 0x2, R15 ;  /* 0x00000002100f7824 */ /* 0x004fe200078e020f */
[----:B------:R-:W-:Y:S01]  /*1ae10*/  LEA.HI.X.SX32 R13, R17, R0, 0x1, P5 ;  /* 0x00000000110d7211 */ /* 0x000fe200028f0eff */
[----:B------:R-:W2:Y:S01]  /*1ae20*/  LDC R16, c[0x0][0x248] ;  /* 0x00009200ff107b82 */ /* 0x000ea20000000800 */
[----:B------:R-:W-:Y:S01]  /*1ae30*/  PRMT R94, R94, 0x7632, R94 ;  /* 0x000076325e5e7816 */ /* 0x000fe2000000005e */
[----:B---3--:R-:W-:Y:S01]  /*1ae40*/  IMAD R17, R20, 0x2, R15 ;  /* 0x0000000214117824 */ /* 0x008fe200078e020f */
[----:B------:R-:W-:Y:S01]  /*1ae50*/  ISETP.LT.AND P4, PT, R147, UR4, !P0 ;  /* 0x0000000493007c0c */ /* 0x000fe2000c781270 */
[----:B------:R-:W-:Y:S02]  /*1ae60*/  ULDC UR4, c[0x0][0x22c] ;  /* 0x00008b0000047ab9 */ /* 0x000fe40000000800 */
[----:B------:R3:W-:Y:S01]  /*1ae70*/  @P3 STG.E.U16 desc[UR18][R12.64], R94 ;  /* 0x0000005e0c003986 */ /* 0x0007e2000c101512 */
[-C--:B0-----:R-:W-:Y:S01]  /*1ae80*/  LEA R6, P3, R15, R2.reuse, 0x1 ;  /* 0x000000020f067211 */ /* 0x081fe200078608ff */
[----:B------:R-:W0:Y:S01]  /*1ae90*/  LDC R20, c[0x0][0x248] ;  /* 0x00009200ff147b82 */ /* 0x000e220000000800 */
[----:B------:R-:W-:-:S02]  /*1aea0*/  LEA R14, P6, R17, R2, 0x1 ;  /* 0x00000002110e7211 */ /* 0x000fc400078c08ff */
[-C--:B------:R-:W-:Y:S02]  /*1aeb0*/  LEA.HI.X.SX32 R7, R15, R0.reuse, 0x1, P3 ;  /* 0x000000000f077211 */ /* 0x080fe400018f0eff */
[----:B------:R-:W-:Y:S01]  /*1aec0*/  ISETP.LT.AND P2, PT, R145, UR4, !P0 ;  /* 0x0000000491007c0c */ /* 0x000fe2000c741270 */
[----:B------:R-:W-:Y:S01]  /*1aed0*/  ULDC UR4, c[0x0][0x22c] ;  /* 0x00008b0000047ab9 */ /* 0x000fe20000000800 */
[----:B------:R-:W-:Y:S01]  /*1aee0*/  LEA.HI.X.SX32 R15, R17, R0, 0x1, P6 ;  /* 0x00000000110f7211 */ /* 0x000fe200030f0eff */
[----:B-1----:R-:W-:Y:S01]  /*1aef0*/  IMAD R17, R18, 0x2, R17 ;  /* 0x0000000212117824 */ /* 0x002fe200078e0211 */
[----:B------:R-:W-:Y:S01]  /*1af00*/  ISETP.LT.AND P5, PT, R148, UR4, !P0 ;  /* 0x0000000494007c0c */ /* 0x000fe2000c7a1270 */
[----:B------:R-:W1:Y:S01]  /*1af10*/  LDC R18, c[0x0][0x248] ;  /* 0x00009200ff127b82 */ /* 0x000e620000000800 */
[----:B------:R-:W-:Y:S01]  /*1af20*/  PRMT R95, R95, 0x7632, R95 ;  /* 0x000076325f5f7816 */ /* 0x000fe2000000005f */
[----:B------:R-:W-:Y:S01]  /*1af30*/  ULDC UR4, c[0x0][0x22c] ;  /* 0x00008b0000047ab9 */ /* 0x000fe20000000800 */
[----:B------:R-:W-:Y:S01]  /*1af40*/  IMAD R19, R22, 0x2, R17 ;  /* 0x0000000216137824 */ /* 0x000fe200078e0211 */
[----:B------:R-:W-:Y:S01]  /*1af50*/  ISETP.LT.AND P3, PT, R140, UR5, !P0 ;  /* 0x000000058c007c0c */ /* 0x000fe2000c761270 */
[----:B------:R-:W-:Y:S01]  /*1af60*/  ULDC UR5, c[0x0][0x22c] ;  /* 0x00008b0000057ab9 */ /* 0x000fe20000000800 */
[----:B------:R4:W-:Y:S01]  /*1af70*/  @P4 STG.E.U16 desc[UR18][R4.64], R95 ;  /* 0x0000005f04004986 */ /* 0x0009e2000c101512 */
[----:B------:R-:W-:Y:S01]  /*1af80*/  ISETP.LT.AND P4, PT, R142, UR4, !P0 ;  /* 0x000000048e007c0c */ /* 0x000fe2000c781270 */
[----:B------:R-:W-:Y:S01]  /*1af90*/  ULDC UR4, c[0x0][0x22c] ;  /* 0x00008b0000047ab9 */ /* 0x000fe20000000800 */
[----:B------:R-:W0:Y:S01]  /*1afa0*/  LDC R22, c[0x0][0x248] ;  /* 0x00009200ff167b82 */ /* 0x000e220000000800 */
[----:B------:R-:W-:Y:S01]  /*1afb0*/  @P2 STG.E.U16 desc[UR18][R6.64], R64 ;  /* 0x0000004006002986 */ /* 0x000fe2000c101512 */
[----:B---3--:R-:W-:-:S03]  /*1afc0*/  LEA R12, P6, R19, R2, 0x1 ;  /* 0x00000002130c7211 */ /* 0x008fc600078c08ff */
[----:B------:R3:W-:Y:S01]  /*1afd0*/  @P5 STG.E.U16 desc[UR18][R14.64], R65 ;  /* 0x000000410e005986 */ /* 0x0007e2000c101512 */
[----:B----4-:R-:W-:Y:S02]  /*1afe0*/  LEA R4, P2, R17, R2, 0x1 ;  /* 0x0000000211047211 */ /* 0x010fe400078408ff */
[-C--:B------:R-:W-:Y:S02]  /*1aff0*/  LEA.HI.X.SX32 R13, R19, R0.reuse, 0x1, P6 ;  /* 0x00000000130d7211 */ /* 0x080fe400030f0eff */
[----:B------:R-:W-:Y:S01]  /*1b000*/  LEA.HI.X.SX32 R5, R17, R0, 0x1, P2 ;  /* 0x0000000011057211 */ /* 0x000fe200010f0eff */
[----:B---3--:R-:W3:Y:S01]  /*1b010*/  LDC R14, c[0x0][0x248] ;  /* 0x00009200ff0e7b82 */ /* 0x008ee20000000800 */
[----:B--2---:R-:W-:-:S03]  /*1b020*/  IMAD R19, R16, 0x2, R19 ;  /* 0x0000000210137824 */ /* 0x004fc600078e0213 */
[----:B------:R2:W-:Y:S01]  /*1b030*/  @P4 STG.E.U16 desc[UR18][R4.64], R66 ;  /* 0x0000004204004986 */ /* 0x0005e2000c101512 */
[----:B------:R-:W-:Y:S01]  /*1b040*/  ISETP.LT.AND P2, PT, R139, UR4, !P0 ;  /* 0x000000048b007c0c */ /* 0x000fe2000c741270 */
[----:B------:R-:W-:Y:S02]  /*1b050*/  ULDC UR4, c[0x0][0x22c] ;  /* 0x00008b0000047ab9 */ /* 0x000fe40000000800 */
[----:B------:R-:W4:Y:S01]  /*1b060*/  LDC R16, c[0x0][0x248] ;  /* 0x00009200ff107b82 */ /* 0x000f220000000800 */
[----:B------:R0:W-:Y:S01]  /*1b070*/  @P3 STG.E.U16 desc[UR18][R12.64], R67 ;  /* 0x000000430c003986 */ /* 0x0001e2000c101512 */
[----:B------:R-:W-:Y:S01]  /*1b080*/  LEA R6, P3, R19, R2, 0x1 ;  /* 0x0000000213067211 */ /* 0x000fe200078608ff */
[----:B-1----:R-:W-:Y:S01]  /*1b090*/  IMAD R15, R18, 0x2, R19 ;  /* 0x00000002120f7824 */ /* 0x002fe200078e0213 */
[----:B------:R-:W-:Y:S01]  /*1b0a0*/  ISETP.LT.AND P5, PT, R143, UR5, !P0 ;  /* 0x000000058f007c0c */ /* 0x000fe2000c7a1270 */
[----:B------:R-:W-:Y:S01]  /*1b0b0*/  ULDC UR5, c[0x0][0x22c] ;  /* 0x00008b0000057ab9 */ /* 0x000fe20000000800 */
[----:B------:R-:W-:-:S02]  /*1b0c0*/  LEA.HI.X.SX32 R7, R19, R0, 0x1, P3 ;  /* 0x0000000013077211 */ /* 0x000fc400018f0eff */
[C---:B--2---:R-:W-:Y:S01]  /*1b0d0*/  LEA R4, P3, R15.reuse, R2, 0x1 ;  /* 0x000000020f047211 */ /* 0x044fe200078608ff */
[----:B------:R-:W1:Y:S01]  /*1b0e0*/  LDC R18, c[0x0][0x248] ;  /* 0x00009200ff127b82 */ /* 0x000e620000000800 */
[----:B------:R-:W-:Y:S02]  /*1b0f0*/  PRMT R64, R64, 0x7632, R64 ;  /* 0x0000763240407816 */ /* 0x000fe40000000040 */
[----:B------:R-:W-:Y:S01]  /*1b100*/  LEA.HI.X.SX32 R5, R15, R0, 0x1, P3 ;  /* 0x000000000f057211 */ /* 0x000fe200018f0eff */
[----:B0-----:R-:W-:Y:S01]  /*1b110*/  IMAD R13, R20, 0x2, R15 ;  /* 0x00000002140d7824 */ /* 0x001fe200078e020f */
[----:B------:R-:W-:Y:S02]  /*1b120*/  PRMT R65, R65, 0x7632, R65 ;  /* 0x0000763241417816 */ /* 0x000fe40000000041 */
[----:B------:R-:W-:Y:S01]  /*1b130*/  ISETP.LT.AND P6, PT, R144, UR4, !P0 ;  /* 0x0000000490007c0c */ /* 0x000fe2000c7c1270 */
[----:B------:R-:W0:Y:S01]  /*1b140*/  LDC R20, c[0x0][0x248] ;  /* 0x00009200ff147b82 */ /* 0x000e220000000800 */
[----:B------:R3:W-:Y:S01]  /*1b150*/  @P2 STG.E.U16 desc[UR18][R6.64], R64 ;  /* 0x0000004006002986 */ /* 0x0007e2000c101512 */
[----:B------:R-:W-:Y:S01]  /*1b160*/  PRMT R66, R66, 0x7632, R66 ;  /* 0x0000763242427816 */ /* 0x000fe20000000042 */
[----:B------:R-:W-:-:S02]  /*1b170*/  ULDC UR4, c[0x0][0x22c] ;  /* 0x00008b0000047ab9 */ /* 0x000fc40000000800 */
[----:B------:R2:W-:Y:S01]  /*1b180*/  @P5 STG.E.U16 desc[UR18][R4.64], R65 ;  /* 0x0000004104005986 */ /* 0x0005e2000c101512 */
[C---:B------:R-:W-:Y:S01]  /*1b190*/  LEA R12, P5, R13.reuse, R2, 0x1 ;  /* 0x000000020d0c7211 */ /* 0x040fe200078a08ff */
[----:B---3--:R-:W-:Y:S02]  /*1b1a0*/  IMAD R7, R14, 0x2, R13 ;  /* 0x000000020e077824 */ /* 0x008fe400078e020d */
[----:B------:R-:W3:Y:S01]  /*1b1b0*/  LDC R14, c[0x0][0x248] ;  /* 0x00009200ff0e7b82 */ /* 0x000ee20000000800 */
[----:B------:R-:W-:Y:S01]  /*1b1c0*/  LEA.HI.X.SX32 R13, R13, R0, 0x1, P5 ;  /* 0x000000000d0d7211 */ /* 0x000fe200028f0eff */
[----:B----4-:R-:W-:Y:S01]  /*1b1d0*/  IMAD R15, R16, 0x2, R7 ;  /* 0x00000002100f7824 */ /* 0x010fe200078e0207 */
[----:B------:R-:W-:Y:S01]  /*1b1e0*/  ISETP.LT.AND P4, PT, R131, UR4, !P0 ;  /* 0x0000000483007c0c */ /* 0x000fe2000c781270 */
[----:B------:R-:W-:Y:S02]  /*1b1f0*/  ULDC UR4, c[0x0][0x22c] ;  /* 0x00008b0000047ab9 */ /* 0x000fe40000000800 */
[----:B------:R4:W-:Y:S01]  /*1b200*/  @P6 STG.E.U16 desc[UR18][R12.64], R66 ;  /* 0x000000420c006986 */ /* 0x0009e2000c101512 */
[-C--:B--2---:R-:W-:Y:S01]  /*1b210*/  LEA R4, P6, R15, R2.reuse, 0x1 ;  /* 0x000000020f047211 */ /* 0x084fe200078c08ff */
[----:B------:R-:W2:Y:S01]  /*1b220*/  LDC R16, c[0x0][0x248] ;  /* 0x00009200ff107b82 */ /* 0x000ea20000000800 */
[----:B------:R-:W-:-:S02]  /*1b230*/  LEA R6, P5, R7, R2, 0x1 ;  /* 0x0000000207067211 */ /* 0x000fc400078a08ff */
[-C--:B------:R-:W-:Y:S01]  /*1b240*/  LEA.HI.X.SX32 R5, R15, R0.reuse, 0x1, P6 ;  /* 0x000000000f057211 */ /* 0x080fe200030f0eff */
[----:B-1----:R-:W-:Y:S01]  /*1b250*/  IMAD R15, R18, 0x2, R15 ;  /* 0x00000002120f7824 */ /* 0x002fe200078e020f */
[----:B------:R-:W-:Y:S01]  /*1b260*/  ISETP.LT.AND P2, PT, R141, UR4, !P0 ;  /* 0x000000048d007c0c */ /* 0x000fe2000c741270 */
[----:B------:R-:W-:Y:S02]  /*1b270*/  ULDC UR4, c[0x0][0x22c] ;  /* 0x00008b0000047ab9 */ /* 0x000fe40000000800 */
[----:B------:R-:W1:Y:S01]  /*1b280*/  LDC R18, c[0x0][0x248] ;  /* 0x00009200ff127b82 */ /* 0x000e620000000800 */
[----:B------:R-:W-:Y:S01]  /*1b290*/  PRMT R67, R67, 0x7632, R67 ;  /* 0x0000763243437816 */ /* 0x000fe20000000043 */
[----:B0-----:R-:W-:Y:S01]  /*1b2a0*/  IMAD R17, R20, 0x2, R15 ;  /* 0x0000000214117824 */ /* 0x001fe200078e020f */
[----:B------:R-:W-:Y:S02]  /*1b2b0*/  LEA.HI.X.SX32 R7, R7, R0, 0x1, P5 ;  /* 0x0000000007077211 */ /* 0x000fe400028f0eff */
[----:B------:R-:W-:Y:S01]  /*1b2c0*/  ISETP.LT.AND P3, PT, R137, UR4, !P0 ;  /* 0x0000000489007c0c */ /* 0x000fe2000c761270 */
[----:B------:R-:W-:Y:S01]  /*1b2d0*/  ULDC UR4, c[0x0][0x22c] ;  /* 0x00008b0000047ab9 */ /* 0x000fe20000000800 */
[----:B----4-:R-:W-:Y:S01]  /*1b2e0*/  LEA R12, P6, R15, R2, 0x1 ;  /* 0x000000020f0c7211 */ /* 0x010fe200078c08ff */
[----:B------:R-:W0:Y:S01]  /*1b2f0*/  LDC R20, c[0x0][0x248] ;  /* 0x00009200ff147b82 */ /* 0x000e220000000800 */
[----:B------:R-:W-:Y:S01]  /*1b300*/  ISETP.LT.AND P5, PT, R133, UR4, !P0 ;  /* 0x0000000485007c0c */ /* 0x000fe2000c7a1270 */
[----:B------:R-:W-:Y:S01]  /*1b310*/  ULDC UR4, c[0x0][0x22c] ;  /* 0x00008b0000047ab9 */ /* 0x000fe20000000800 */
[----:B------:R4:W-:Y:S01]  /*1b320*/  @P4 STG.E.U16 desc[UR18][R6.64], R67 ;  /* 0x0000004306004986 */ /* 0x0009e2000c101512 */
[----:B------:R-:W-:Y:S01]  /*1b330*/  LEA.HI.X.SX32 R13, R15, R0, 0x1, P6 ;  /* 0x000000000f0d7211 */ /* 0x000fe200030f0eff */
[----:B---3--:R-:W-:Y:S01]  /*1b340*/  IMAD R15, R14, 0x2, R17 ;  /* 0x000000020e0f7824 */ /* 0x008fe200078e0211 */
[----:B------:R-:W-:Y:S01]  /*1b350*/  ISETP.LT.AND P4, PT, R138, UR4, !P0 ;  /* 0x000000048a007c0c */ /* 0x000fe2000c781270 */
[----:B------:R3:W-:Y:S01]  /*1b360*/  @P2 STG.E.U16 desc[UR18][R4.64], R72 ;  /* 0x0000004804002986 */ /* 0x0007e2000c101512 */
[----:B------:R-:W0:Y:S01]  /*1b370*/  LDC R14, c[0x0][0x248] ;  /* 0x00009200ff0e7b82 */ /* 0x000e220000000800 */
[----:B------:R-:W-:Y:S01]  /*1b380*/  ULDC UR4, c[0x0][0x22c] ;  /* 0x00008b0000047ab9 */ /* 0x000fe20000000800 */
[----:B----4-:R-:W-:-:S04]  /*1b390*/  LEA R6, P6, R17, R2, 0x1 ;  /* 0x0000000211067211 */ /* 0x010fc800078c08ff */
[----:B------:R-:W-:Y:S02]  /*1b3a0*/  LEA.HI.X.SX32 R7, R17, R0, 0x1, P6 ;  /* 0x0000000011077211 */ /* 0x000fe400030f0eff */
[C---:B---3--:R-:W-:Y:S01]  /*1b3b0*/  LEA R4, P6, R15.reuse, R2, 0x1 ;  /* 0x000000020f047211 */ /* 0x048fe200078c08ff */
[----:B------:R3:W-:Y:S03]  /*1b3c0*/  @P3 STG.E.U16 desc[UR18][R12.64], R73 ;  /* 0x000000490c003986 */ /* 0x0007e6000c101512 */
[----:B------:R-:W-:Y:S01]  /*1b3d0*/  LEA.HI.X.SX32 R5, R15, R0, 0x1, P6 ;  /* 0x000000000f057211 */ /* 0x000fe200030f0eff */
[----:B--2---:R-:W-:Y:S01]  /*1b3e0*/  IMAD R15, R16, 0x2, R15 ;  /* 0x00000002100f7824 */ /* 0x004fe200078e020f */
[----:B------:R1:W-:Y:S01]  /*1b3f0*/  @P5 STG.E.U16 desc[UR18][R6.64], R74 ;  /* 0x0000004a06005986 */ /* 0x0003e2000c101512 */
[----:B------:R-:W2:Y:S03]  /*1b400*/  LDC R16, c[0x0][0x248] ;  /* 0x00009200ff107b82 */ /* 0x000ea60000000800 */
[----:B------:R4:W-:Y:S01]  /*1b410*/  @P4 STG.E.U16 desc[UR18][R4.64], R75 ;  /* 0x0000004b04004986 */ /* 0x0009e2000c101512 */
[----:B---3--:R-:W-:Y:S01]  /*1b420*/  LEA R12, P4, R15, R2, 0x1 ;  /* 0x000000020f0c7211 */ /* 0x008fe200078808ff */
[----:B-1----:R-:W-:-:S03]  /*1b430*/  IMAD R7, R18, 0x2, R15 ;  /* 0x0000000212077824 */ /* 0x002fc600078e020f */
[----:B------:R-:W-:Y:S01]  /*1b440*/  LEA.HI.X.SX32 R13, R15, R0, 0x1, P4 ;  /* 0x000000000f0d7211 */ /* 0x000fe200020f0eff */
[----:B------:R-:W1:Y:S01]  /*1b450*/  LDC R18, c[0x0][0x248] ;  /* 0x00009200ff127b82 */ /* 0x000e620000000800 */
[----:B------:R-:W-:Y:S01]  /*1b460*/  ISETP.LT.AND P2, PT, R134, UR4, !P0 ;  /* 0x0000000486007c0c */ /* 0x000fe2000c741270 */
[----:B0-----:R-:W-:Y:S01]  /*1b470*/  IMAD R15, R20, 0x2, R7 ;  /* 0x00000002140f7824 */ /* 0x001fe200078e0207 */
[C---:B------:R-:W-:Y:S01]  /*1b480*/  LEA R6, P4, R7.reuse, R2, 0x1 ;  /* 0x0000000207067211 */ /* 0x040fe200078808ff */
[----:B------:R-:W-:Y:S02]  /*1b490*/  ULDC UR4, c[0x0][0x22c] ;  /* 0x00008b0000047ab9 */ /* 0x000fe40000000800 */
[----:B------:R-:W-:Y:S01]  /*1b4a0*/  ISETP.LT.AND P3, PT, R128, UR4, !P0 ;  /* 0x0000000480007c0c */ /* 0x000fe2000c761270 */
[----:B------:R-:W-:Y:S01]  /*1b4b0*/  ULDC UR4, c[0x0][0x22c] ;  /* 0x00008b0000047ab9 */ /* 0x000fe20000000800 */
[----:B------:R-:W-:Y:S01]  /*1b4c0*/  LEA.HI.X.SX32 R7, R7, R0, 0x1, P4 ;  /* 0x0000000007077211 */ /* 0x000fe200020f0eff */
[----:B------:R-:W0:Y:S01]  /*1b4d0*/  LDC R20, c[0x0][0x248] ;  /* 0x00009200ff147b82 */ /* 0x000e220000000800 */
[----:B----4-:R-:W-:-:S02]  /*1b4e0*/  LEA R4, P4, R15, R2, 0x1 ;  /* 0x000000020f047211 */ /* 0x010fc400078808ff */
[----:B------:R-:W-:Y:S01]  /*1b4f0*/  ISETP.LT.AND P6, PT, R136, UR4, !P0 ;  /* 0x0000000488007c0c */ /* 0x000fe2000c7c1270 */
[----:B------:R-:W-:Y:S01]  /*1b500*/  ULDC UR4, c[0x0][0x22c] ;  /* 0x00008b0000047ab9 */ /* 0x000fe20000000800 */
[----:B------:R-:W-:Y:S01]  /*1b510*/  LEA.HI.X.SX32 R5, R15, R0, 0x1, P4 ;  /* 0x000000000f057211 */ /* 0x000fe200020f0eff */
[----:B------:R-:W-:Y:S01]  /*1b520*/  IMAD R15, R14, 0x2, R15 ;  /* 0x000000020e0f7824 */ /* 0x000fe200078e020f */
[----:B------:R-:W-:Y:S01]  /*1b530*/  PRMT R72, R72, 0x7632, R72 ;  /* 0x0000763248487816 */ /* 0x000fe20000000048 */
[----:B------:R-:W3:Y:S01]  /*1b540*/  LDC R14, c[0x0][0x248] ;  /* 0x00009200ff0e7b82 */ /* 0x000ee20000000800 */
[----:B------:R-:W-:Y:S02]  /*1b550*/  PRMT R73, R73, 0x7632, R73 ;  /* 0x0000763249497816 */ /* 0x000fe40000000049 */
[----:B------:R-:W-:Y:S01]  /*1b560*/  PRMT R74, R74, 0x7632, R74 ;  /* 0x000076324a4a7816 */ /* 0x000fe2000000004a */
[----:B------:R4:W-:Y:S04]  /*1b570*/  @P2 STG.E.U16 desc[UR18][R12.64], R72 ;  /* 0x000000480c002986 */ /* 0x0009e8000c101512 */
[----:B------:R2:W-:Y:S04]  /*1b580*/  @P3 STG.E.U16 desc[UR18][R6.64], R73 ;  /* 0x0000004906003986 */ /* 0x0005e8000c101512 */
[----:B------:R1:W-:Y:S01]  /*1b590*/  @P6 STG.E.U16 desc[UR18][R4.64], R74 ;  /* 0x0000004a04006986 */ /* 0x0003e2000c101512 */
[----:B----4-:R-:W-:Y:S01]  /*1b5a0*/  LEA R12, P6, R15, R2, 0x1 ;  /* 0x000000020f0c7211 */ /* 0x010fe200078c08ff */
[----:B--2---:R-:W-:-:S03]  /*1b5b0*/  IMAD R7, R16, 0x2, R15 ;  /* 0x0000000210077824 */ /* 0x004fc600078e020f */
[----:B------:R-:W-:Y:S01]  /*1b5c0*/  LEA.HI.X.SX32 R13, R15, R0, 0x1, P6 ;  /* 0x000000000f0d7211 */ /* 0x000fe200030f0eff */
[----:B------:R-:W2:Y:S01]  /*1b5d0*/  LDC R16, c[0x0][0x248] ;  /* 0x00009200ff107b82 */ /* 0x000ea20000000800 */
[----:B-1----:R-:W-:Y:S01]  /*1b5e0*/  IMAD R15, R18, 0x2, R7 ;  /* 0x00000002120f7824 */ /* 0x002fe200078e0207 */
[----:B------:R-:W-:Y:S02]  /*1b5f0*/  LEA R6, P6, R7, R2, 0x1 ;  /* 0x0000000207067211 */ /* 0x000fe400078c08ff */
[----:B------:R-:W-:Y:S01]  /*1b600*/  ISETP.LT.AND P5, PT, R135, UR5, !P0 ;  /* 0x0000000587007c0c */ /* 0x000fe2000c7a1270 */
[----:B------:R-:W-:Y:S01]  /*1b610*/  ULDC UR5, c[0x0][0x22c] ;  /* 0x00008b0000057ab9 */ /* 0x000fe20000000800 */
[----:B------:R-:W-:Y:S02]  /*1b620*/  LEA.HI.X.SX32 R7, R7, R0, 0x1, P6 ;  /* 0x0000000007077211 */ /* 0x000fe400030f0eff */
[----:B------:R-:W1:Y:S01]  /*1b630*/  LDC R18, c[0x0][0x248] ;  /* 0x00009200ff127b82 */ /* 0x000e620000000800 */
[----:B------:R-:W-:-:S02]  /*1b640*/  LEA R4, P6, R15, R2, 0x1 ;  /* 0x000000020f047211 */ /* 0x000fc400078c08ff */
[----:B------:R-:W-:Y:S01]  /*1b650*/  ISETP.LT.AND P2, PT, R132, UR4, !P0 ;  /* 0x0000000484007c0c */ /* 0x000fe2000c741270 */
[----:B------:R-:W-:Y:S01]  /*1b660*/  ULDC UR4, c[0x0][0x22c] ;  /* 0x00008b0000047ab9 */ /* 0x000fe20000000800 */
[----:B------:R-:W-:Y:S01]  /*1b670*/  LEA.HI.X.SX32 R5, R15, R0, 0x1, P6 ;  /* 0x000000000f057211 */ /* 0x000fe200030f0eff */
[----:B---3--:R-:W-:Y:S01]  /*1b680*/  IMAD R15, R14, 0x2, R15 ;  /* 0x000000020e0f7824 */ /* 0x008fe200078e020f */
[----:B------:R-:W-:Y:S02]  /*1b690*/  PRMT R75, R75, 0x7632, R75 ;  /* 0x000076324b4b7816 */ /* 0x000fe4000000004b */
[----:B------:R-:W-:Y:S01]  /*1b6a0*/  ISETP.LT.AND P3, PT, R122, UR4, !P0 ;  /* 0x000000047a007c0c */ /* 0x000fe2000c761270 */
[----:B0-----:R-:W-:Y:S01]  /*1b6b0*/  IMAD R17, R20, 0x2, R15 ;  /* 0x0000000214117824 */ /* 0x001fe200078e020f */
[----:B------:R-:W-:Y:S01]  /*1b6c0*/  ULDC UR4, c[0x0][0x22c] ;  /* 0x00008b0000047ab9 */ /* 0x000fe20000000800 */
[----:B------:R-:W0:Y:S01]  /*1b6d0*/  LDC R20, c[0x0][0x248] ;  /* 0x00009200ff147b82 */ /* 0x000e220000000800 */
[----:B------:R3:W-:Y:S01]  /*1b6e0*/  @P5 STG.E.U16 desc[UR18][R12.64], R75 ;  /* 0x0000004b0c005986 */ /* 0x0007e2000c101512 */
[----:B------:R-:W-:Y:S01]  /*1b6f0*/  ISETP.LT.AND P4, PT, R129, UR4, !P0 ;  /* 0x0000000481007c0c */ /* 0x000fe2000c781270 */
[----:B------:R-:W-:-:S02]  /*1b700*/  ULDC UR4, c[0x0][0x22c] ;  /* 0x00008b0000047ab9 */ /* 0x000fc40000000800 */
[----:B------:R2:W-:Y:S01]  /*1b710*/  @P2 STG.E.U16 desc[UR18][R6.64], R80 ;  /* 0x0000005006002986 */ /* 0x0005e2000c101512 */
[----:B---3--:R-:W-:-:S04]  /*1b720*/  LEA R12, P6, R15, R2, 0x1 ;  /* 0x000000020f0c7211 */ /* 0x008fc800078c08ff */
[----:B------:R-:W-:Y:S01]  /*1b730*/  LEA.HI.X.SX32 R13, R15, R0, 0x1, P6 ;  /* 0x000000000f0d7211 */ /* 0x000fe200030f0eff */
[----:B--2---:R-:W-:Y:S01]  /*1b740*/  IMAD R7, R16, 0x2, R17 ;  /* 0x0000000210077824 */ /* 0x004fe200078e0211 */
[C---:B------:R-:W-:Y:S01]  /*1b750*/  LEA R14, P6, R17.reuse, R2, 0x1 ;  /* 0x00000002110e7211 */ /* 0x040fe200078c08ff */
[----:B------:R2:W-:Y:S01]  /*1b760*/  @P3 STG.E.U16 desc[UR18][R4.64], R81 ;  /* 0x0000005104003986 */ /* 0x0005e2000c101512 */
[----:B------:R-:W-:Y:S01]  /*1b770*/  ISETP.LT.AND P5, PT, R126, UR4, !P0 ;  /* 0x000000047e007c0c */ /* 0x000fe2000c7a1270 */
[----:B------:R-:W3:Y:S01]  /*1b780*/  LDC R16, c[0x0][0x248] ;  /* 0x00009200ff107b82 */ /* 0x000ee20000000800 */
[----:B------:R-:W-:Y:S01]  /*1b790*/  LEA.HI.X.SX32 R15, R17, R0, 0x1, P6 ;  /* 0x00000000110f7211 */ /* 0x000fe200030f0eff */
[----:B-1----:R-:W-:Y:S01]  /*1b7a0*/  IMAD R17, R18, 0x2, R7 ;  /* 0x0000000212117824 */ /* 0x002fe200078e0207 */
[----:B------:R-:W-:Y:S02]  /*1b7b0*/  ULDC UR4, c[0x0][0x22c] ;  /* 0x00008b0000047ab9 */ /* 0x000fe40000000800 */
[----:B------:R-:W-:Y:S01]  /*1b7c0*/  ISETP.LT.AND P2, PT, R130, UR4, !P0 ;  /* 0x0000000482007c0c */ /* 0x000fe2000c741270 */
[----:B------:R-:W-:-:S02]  /*1b7d0*/  ULDC UR4, c[0x0][0x22c] ;  /* 0x00008b0000047ab9 */ /* 0x000fc40000000800 */
[----:B------:R-:W1:Y:S01]  /*1b7e0*/  LDC R18, c[0x0][0x248] ;  /* 0x00009200ff127b82 */ /* 0x000e620000000800 */
[----:B--2---:R-:W-:-:S04]  /*1b7f0*/  LEA R4, P6, R7, R2, 0x1 ;  /* 0x0000000207047211 */ /* 0x004fc800078c08ff */
[----:B------:R-:W-:Y:S02]  /*1b800*/  LEA.HI.X.SX32 R5, R7, R0, 0x1, P6 ;  /* 0x0000000007057211 */ /* 0x000fe400030f0eff */
[----:B------:R-:W-:Y:S02]  /*1b810*/  LEA R6, P6, R17, R2, 0x1 ;  /* 0x0000000211067211 */ /* 0x000fe400078c08ff */
[----:B------:R-:W-:Y:S01]  /*1b820*/  ISETP.LT.AND P3, PT, R125, UR4, !P0 ;  /* 0x000000047d007c0c */ /* 0x000fe2000c761270 */
[----:B------:R-:W-:Y:S01]  /*1b830*/  @P4 STG.E.U16 desc[UR18][R12.64], R82 ;  /* 0x000000520c004986 */ /* 0x000fe2000c101512 */
[----:B------:R-:W-:Y:S01]  /*1b840*/  LEA.HI.X.SX32 R7, R17, R0, 0x1, P6 ;  /* 0x0000000011077211 */ /* 0x000fe200030f0eff */
[----:B0-----:R-:W-:Y:S01]  /*1b850*/  IMAD R17, R20, 0x2, R17 ;  /* 0x0000000214117824 */ /* 0x001fe200078e0211 */
[----:B------:R-:W-:Y:S01]  /*1b860*/  PRMT R80, R80, 0x7632, R80 ;  /* 0x0000763250507816 */ /* 0x000fe20000000050 */
[----:B------:R0:W-:Y:S01]  /*1b870*/  @P5 STG.E.U16 desc[UR18][R14.64], R83 ;  /* 0x000000530e005986 */ /* 0x0001e2000c101512 */
[----:B------:R-:W2:Y:S01]  /*1b880*/  LDC R20, c[0x0][0x248] ;  /* 0x00009200ff147b82 */ /* 0x000ea20000000800 */
[----:B------:R-:W-:Y:S01]  /*1b890*/  ULDC UR4, c[0x0][0x22c] ;  /* 0x00008b0000047ab9 */ /* 0x000fe20000000800 */
[----:B------:R-:W-:Y:S01]  /*1b8a0*/  PRMT R81, R81, 0x7632, R81 ;  /* 0x0000763251517816 */ /* 0x000fe20000000051 */
[----:B------:R4:W-:Y:S01]  /*1b8b0*/  @P2 STG.E.U16 desc[UR18][R4.64], R80 ;  /* 0x0000005004002986 */ /* 0x0009e2000c101512 */
[----:B------:R-:W-:Y:S01]  /*1b8c0*/  ISETP.LT.AND P4, PT, R127, UR4, !P0 ;  /* 0x000000047f007c0c */ /* 0x000fe2000c781270 */
[----:B------:R-:W-:Y:S01]  /*1b8d0*/  ULDC UR4, c[0x0][0x22c] ;  /* 0x00008b0000047ab9 */ /* 0x000fe20000000800 */
[----:B0-----:R-:W-:-:S02]  /*1b8e0*/  IMAD R15, R22, 0x2, R17 ;  /* 0x00000002160f7824 */ /* 0x001fc400078e0211 */
[----:B------:R-:W0:Y:S01]  /*1b8f0*/  LDC R22, c[0x0][0x248] ;  /* 0x00009200ff167b82 */ /* 0x000e220000000800 */
[----:B------:R1:W-:Y:S02]  /*1b900*/  @P3 STG.E.U16 desc[UR18][R6.64], R81 ;  /* 0x0000005106003986 */ /* 0x0003e4000c101512 */
[-C--:B----4-:R-:W-:Y:S02]  /*1b910*/  LEA R4, P6, R15, R2.reuse, 0x1 ;  /* 0x000000020f047211 */ /* 0x090fe400078c08ff */
[----:B------:R-:W-:Y:S02]  /*1b920*/  LEA R12, P3, R17, R2, 0x1 ;  /* 0x00000002110c7211 */ /* 0x000fe400078608ff */
[-C--:B------:R-:W-:Y:S01]  /*1b930*/  LEA.HI.X.SX32 R5, R15, R0.reuse, 0x1, P6 ;  /* 0x000000000f057211 */ /* 0x080fe200030f0eff */
[----:B---3--:R-:W-:Y:S01]  /*1b940*/  IMAD R15, R16, 0x2, R15 ;  /* 0x00000002100f7824 */ /* 0x008fe200078e020f */
[----:B------:R-:W-:Y:S01]  /*1b950*/  LEA.HI.X.SX32 R13, R17, R0, 0x1, P3 ;  /* 0x00000000110d7211 */ /* 0x000fe200018f0eff */
[----:B------:R-:W3:Y:S01]  /*1b960*/  LDC R16, c[0x0][0x248] ;  /* 0x00009200ff107b82 */ /* 0x000ee20000000800 */
[----:B------:R-:W-:Y:S01]  /*1b970*/  PRMT R82, R82, 0x7632, R82 ;  /* 0x0000763252527816 */ /* 0x000fe20000000052 */
[----:B-1----:R-:W-:Y:S01]  /*1b980*/  IMAD R17, R18, 0x2, R15 ;  /* 0x0000000212117824 */ /* 0x002fe200078e020f */
[----:B------:R-:W-:Y:S01]  /*1b990*/  ISETP.LT.AND P5, PT, R123, UR4, !P0 ;  /* 0x000000047b007c0c */ /* 0x000fe2000c7a1270 */
[----:B------:R-:W-:-:S02]  /*1b9a0*/  ULDC UR4, c[0x0][0x22c] ;  /* 0x00008b0000047ab9 */ /* 0x000fc40000000800 */
[----:B------:R-:W-:Y:S01]  /*1b9b0*/  ISETP.LT.AND P2, PT, R121, UR4, !P0 ;  /* 0x0000000479007c0c */ /* 0x000fe2000c741270 */
[----:B------:R1:W-:Y:S01]  /*1b9c0*/  @P4 STG.E.U16 desc[UR18][R12.64], R82 ;  /* 0x000000520c004986 */ /* 0x0003e2000c101512 */
[----:B------:R-:W-:Y:S01]  /*1b9d0*/  ULDC UR4, c[0x0][0x22c] ;  /* 0x00008b0000047ab9 */ /* 0x000fe20000000800 */
[-C--:B------:R-:W-:Y:S01]  /*1b9e0*/  LEA R6, P4, R15, R2.reuse, 0x1 ;  /* 0x000000020f067211 */ /* 0x080fe200078808ff */
[----:B------:R-:W4:Y:S01]  /*1b9f0*/  LDC R18, c[0x0][0x248] ;  /* 0x00009200ff127b82 */ /* 0x000f220000000800 */
[----:B------:R-:W-:Y:S02]  /*1ba00*/  LEA R14, P6, R17, R2, 0x1 ;  /* 0x00000002110e7211 */ /* 0x000fe400078c08ff */
[----:B------:R-:W-:Y:S01]  /*1ba10*/  ISETP.LT.AND P3, PT, R124, UR4, !P0 ;  /* 0x000000047c007c0c */ /* 0x000fe2000c761270 */
[----:B------:R-:W-:Y:S01]  /*1ba20*/  ULDC UR4, c[0x0][0x22c] ;  /* 0x00008b0000047ab9 */ /* 0x000fe20000000800 */
[-C--:B------:R-:W-:Y:S02]  /*1ba30*/  LEA.HI.X.SX32 R7, R15, R0.reuse, 0x1, P4 ;  /* 0x000000000f077211 */ /* 0x080fe400020f0eff */
[----:B------:R-:W-:Y:S01]  /*1ba40*/  LEA.HI.X.SX32 R15, R17, R0, 0x1, P6 ;  /* 0x00000000110f7211 */ /* 0x000fe200030f0eff */
[----:B--2---:R-:W-:Y:S01]  /*1ba50*/  IMAD R17, R20, 0x2, R17 ;  /* 0x0000000214117824 */ /* 0x004fe200078e0211 */
[----:B------:R-:W-:Y:S01]  /*1ba60*/  PRMT R83, R83, 0x7632, R83 ;  /* 0x0000763253537816 */ /* 0x000fe20000000053 */
[----:B------:R-:W2:Y:S02]  /*1ba70*/  LDC R20, c[0x0][0x248] ;  /* 0x00009200ff147b82 */ /* 0x000ea40000000800 */
[----:B0-----:R-:W-:-:S02]  /*1ba80*/  IMAD R19, R22, 0x2, R17 ;  /* 0x0000000216137824 */ /* 0x001fc400078e0211 */
[----:B------:R0:W-:Y:S01]  /*1ba90*/  @P5 STG.E.U16 desc[UR18][R4.64], R83 ;  /* 0x0000005304005986 */ /* 0x0001e2000c101512 */
[----:B------:R-:W-:Y:S01]  /*1baa0*/  ISETP.LT.AND P5, PT, R59, UR4, !P0 ;  /* 0x000000043b007c0c */ /* 0x000fe2000c7a1270 */
[----:B------:R-:W-:Y:S01]  /*1bab0*/  ULDC UR4, c[0x0][0x22c] ;  /* 0x00008b0000047ab9 */ /* 0x000fe20000000800 */
[----:B------:R-:W-:Y:S01]  /*1bac0*/  ISETP.LT.AND P4, PT, R57, UR5, !P0 ;  /* 0x0000000539007c0c */ /* 0x000fe2000c781270 */
[----:B------:R-:W-:Y:S01]  /*1bad0*/  @P2 STG.E.U16 desc[UR18][R6.64], R88 ;  /* 0x0000005806002986 */ /* 0x000fe2000c101512 */
[C---:B-1----:R-:W-:Y:S01]  /*1bae0*/  LEA R12, P6, R19.reuse, R2, 0x1 ;  /* 0x00000002130c7211 */ /* 0x042fe200078c08ff */
[----:B------:R-:W-:Y:S01]  /*1baf0*/  ULDC UR5, c[0x0][0x22c] ;  /* 0x00008b0000057ab9 */ /* 0x000fe20000000800 */
[----:B------:R-:W1:Y:S01]  /*1bb00*/  LDC R22, c[0x0][0x248] ;  /* 0x00009200ff167b82 */ /* 0x000e620000000800 */
[----:B------:R4:W-:Y:S01]  /*1bb10*/  @P3 STG.E.U16 desc[UR18][R14.64], R89 ;  /* 0x000000590e003986 */ /* 0x0009e2000c101512 */
[----:B------:R-:W-:Y:S01]  /*1bb20*/  LEA.HI.X.SX32 R13, R19, R0, 0x1, P6 ;  /* 0x00000000130d7211 */ /* 0x000fe200030f0eff */
[----:B---3--:R-:W-:Y:S01]  /*1bb30*/  IMAD R19, R16, 0x2, R19 ;  /* 0x0000000210137824 */ /* 0x008fe200078e0213 */
[----:B0-----:R-:W-:-:S04]  /*1bb40*/  LEA R4, P2, R17, R2, 0x1 ;  /* 0x0000000211047211 */ /* 0x001fc800078408ff */
[----:B------:R-:W0:Y:S01]  /*1bb50*/  LDC R16, c[0x0][0x248] ;  /* 0x00009200ff107b82 */ /* 0x000e220000000800 */
[----:B------:R-:W-:-:S07]  /*1bb60*/  LEA.HI.X.SX32 R5, R17, R0, 0x1, P2 ;  /* 0x0000000011057211 */ /* 0x000fce00010f0eff */
[----:B----4-:R-:W3:Y:S01]  /*1bb70*/  LDC R14, c[0x0][0x248] ;  /* 0x00009200ff0e7b82 */ /* 0x010ee20000000800 */
[----:B------:R-:W-:Y:S01]  /*1bb80*/  ISETP.LT.AND P2, PT, R56, UR4, !P0 ;  /* 0x0000000438007c0c */ /* 0x000fe2000c741270 */
[----:B------:R-:W-:Y:S01]  /*1bb90*/  IMAD R15, R18, 0x2, R19 ;  /* 0x00000002120f7824 */ /* 0x000fe200078e0213 */
[----:B------:R-:W-:Y:S01]  /*1bba0*/  ISETP.LT.AND P3, PT, R76, UR5, !P0 ;  /* 0x000000054c007c0c */ /* 0x000fe2000c761270 */
[----:B------:R4:W-:Y:S01]  /*1bbb0*/  @P5 STG.E.U16 desc[UR18][R4.64], R90 ;  /* 0x0000005a04005986 */ /* 0x0009e2000c101512 */
[----:B------:R-:W-:Y:S01]  /*1bbc0*/  PRMT R88, R88, 0x7632, R88 ;  /* 0x0000763258587816 */ /* 0x000fe20000000058 */
[----:B------:R-:W-:Y:S01]  /*1bbd0*/  ULDC UR4, c[0x0][0x22c] ;  /* 0x00008b0000047ab9 */ /* 0x000fe20000000800 */
[----:B------:R-:W-:Y:S01]  /*1bbe0*/  PRMT R89, R89, 0x7632, R89 ;  /* 0x0000763259597816 */ /* 0x000fe20000000059 */
[----:B------:R2:W-:Y:S01]  /*1bbf0*/  @P4 STG.E.U16 desc[UR18][R12.64], R91 ;  /* 0x0000005b0c004986 */ /* 0x0005e2000c101512 */
[----:B------:R-:W-:Y:S01]  /*1bc00*/  LEA R6, P4, R19, R2, 0x1 ;  /* 0x0000000213067211 */ /* 0x000fe200078808ff */
[----:B------:R-:W1:Y:S01]  /*1bc10*/  LDC R18, c[0x0][0x248] ;  /* 0x00009200ff127b82 */ /* 0x000e620000000800 */
[----:B------:R-:W-:-:S02]  /*1bc20*/  ULDC UR5, c[0x0][0x22c] ;  /* 0x00008b0000057ab9 */ /* 0x000fc40000000800 */
[----:B------:R-:W-:Y:S02]  /*1bc30*/  LEA.HI.X.SX32 R7, R19, R0, 0x1, P4 ;  /* 0x0000000013077211 */ /* 0x000fe400020f0eff */
[C---:B----4-:R-:W-:Y:S02]  /*1bc40*/  LEA R4, P6, R15.reuse, R2, 0x1 ;  /* 0x000000020f047211 */ /* 0x050fe400078c08ff */
[----:B------:R-:W-:Y:S01]  /*1bc50*/  ISETP.LT.AND P5, PT, R120, UR4, !P0 ;  /* 0x0000000478007c0c */ /* 0x000fe2000c7a1270 */
[----:B--2---:R-:W-:Y:S01]  /*1bc60*/  IMAD R13, R20, 0x2, R15 ;  /* 0x00000002140d7824 */ /* 0x004fe200078e020f */
[----:B------:R-:W-:Y:S01]  /*1bc70*/  LEA.HI.X.SX32 R5, R15, R0, 0x1, P6 ;  /* 0x000000000f057211 */ /* 0x000fe200030f0eff */
[----:B------:R-:W2:Y:S01]  /*1bc80*/  LDC R20, c[0x0][0x248] ;  /* 0x00009200ff147b82 */ /* 0x000ea20000000800 */
        /* <DEDUP_REMOVED lines=8> */
[----:B0-----:R-:W-:Y:S01]  /*1bd10*/  IMAD R15, R16, 0x2, R7 ;  /* 0x00000002100f7824 */ /* 0x001fe200078e0207 */
[----:B------:R-:W-:Y:S01]  /*1bd20*/  ISETP.LT.AND P4, PT, R48, UR4, !P0 ;  /* 0x0000000430007c0c */ /* 0x000fe2000c781270 */
[----:B------:R-:W-:Y:S02]  /*1bd30*/  ULDC UR4, c[0x0][0x22c] ;  /* 0x00008b0000047ab9 */ /* 0x000fe40000000800 */
[----:B------:R0:W-:Y:S01]  /*1bd40*/  @P5 STG.E.U16 desc[UR18][R12.64], R90 ;  /* 0x0000005a0c005986 */ /* 0x0001e2000c101512 */
[C---:B----4-:R-:W-:Y:S01]  /*1bd50*/  LEA R4, P5, R15.reuse, R2, 0x1 ;  /* 0x000000020f047211 */ /* 0x050fe200078a08ff */
[----:B------:R-:W4:Y:S01]  /*1bd60*/  LDC R16, c[0x0][0x248] ;  /* 0x00009200ff107b82 */ /* 0x000f220000000800 */
[----:B------:R-:W-:Y:S01]  /*1bd70*/  ISETP.LT.AND P2, PT, R58, UR4, !P0 ;  /* 0x000000043a007c0c */ /* 0x000fe2000c741270 */
[----:B------:R-:W-:Y:S01]  /*1bd80*/  ULDC UR4, c[0x0][0x22c] ;  /* 0x00008b0000047ab9 */ /* 0x000fe20000000800 */
[----:B------:R-:W-:Y:S01]  /*1bd90*/  LEA.HI.X.SX32 R5, R15, R0, 0x1, P5 ;  /* 0x000000000f057211 */ /* 0x000fe200028f0eff */
[----:B-1----:R-:W-:Y:S01]  /*1bda0*/  IMAD R15, R18, 0x2, R15 ;  /* 0x00000002120f7824 */ /* 0x002fe200078e020f */
[----:B------:R-:W-:Y:S01]  /*1bdb0*/  ISETP.LT.AND P6, PT, R54, UR4, !P0 ;  /* 0x0000000436007c0c */ /* 0x000fe2000c7c1270 */
[----:B------:R-:W-:Y:S01]  /*1bdc0*/  ULDC UR4, c[0x0][0x22c] ;  /* 0x00008b0000047ab9 */ /* 0x000fe20000000800 */
[----:B------:R-:W-:Y:S01]  /*1bdd0*/  LEA R6, P3, R7, R2, 0x1 ;  /* 0x0000000207067211 */ /* 0x000fe200078608ff */
[----:B------:R-:W1:Y:S01]  /*1bde0*/  LDC R18, c[0x0][0x248] ;  /* 0x00009200ff127b82 */ /* 0x000e620000000800 */
[----:B------:R-:W-:Y:S01]  /*1bdf0*/  PRMT R91, R91, 0x7632, R91 ;  /* 0x000076325b5b7816 */ /* 0x000fe2000000005b */
[----:B--2---:R-:W-:Y:S01]  /*1be00*/  IMAD R17, R20, 0x2, R15 ;  /* 0x0000000214117824 */ /* 0x004fe200078e020f */
[----:B------:R-:W-:-:S02]  /*1be10*/  LEA.HI.X.SX32 R7, R7, R0, 0x1, P3 ;  /* 0x0000000007077211 */ /* 0x000fc400018f0eff */
[----:B0-----:R-:W-:-:S03]  /*1be20*/  LEA R12, P5, R15, R2, 0x1 ;  /* 0x000000020f0c7211 */ /* 0x001fc600078a08ff */
[----:B------:R-:W0:Y:S01]  /*1be30*/  LDC R20, c[0x0][0x248] ;  /* 0x00009200ff147b82 */ /* 0x000e220000000800 */
[----:B------:R-:W-:Y:S01]  /*1be40*/  ISETP.LT.AND P3, PT, R50, UR4, !P0 ;  /* 0x0000000432007c0c */ /* 0x000fe2000c761270 */
[----:B------:R-:W-:Y:S01]  /*1be50*/  ULDC UR4, c[0x0][0x22c] ;  /* 0x00008b0000047ab9 */ /* 0x000fe20000000800 */
[----:B------:R-:W-:Y:S01]  /*1be60*/  LEA.HI.X.SX32 R13, R15, R0, 0x1, P5 ;  /* 0x000000000f0d7211 */ /* 0x000fe200028f0eff */
[----:B------:R2:W-:Y:S01]  /*1be70*/  @P4 STG.E.U16 desc[UR18][R6.64], R91 ;  /* 0x0000005b06004986 */ /* 0x0005e2000c101512 */
[----:B---3--:R-:W-:Y:S01]  /*1be80*/  IMAD R15, R14, 0x2, R17 ;  /* 0x000000020e0f7824 */ /* 0x008fe200078e0211 */
[----:B------:R-:W-:Y:S01]  /*1be90*/  ISETP.LT.AND P4, PT, R55, UR4, !P0 ;  /* 0x0000000437007c0c */ /* 0x000fe2000c781270 */
[----:B------:R-:W-:Y:S01]  /*1bea0*/  ULDC UR4, c[0x0][0x22c] ;  /* 0x00008b0000047ab9 */ /* 0x000fe20000000800 */
[----:B------:R3:W-:Y:S01]  /*1beb0*/  @P2 STG.E.U16 desc[UR18][R4.64], R96 ;  /* 0x0000006004002986 */ /* 0x0007e2000c101512 */
[----:B------:R-:W0:Y:S03]  /*1bec0*/  LDC R14, c[0x0][0x248] ;  /* 0x00009200ff0e7b82 */ /* 0x000e260000000800 */
[----:B------:R1:W-:Y:S01]  /*1bed0*/  @P6 STG.E.U16 desc[UR18][R12.64], R97 ;  /* 0x000000610c006986 */ /* 0x0003e2000c101512 */
[----:B--2---:R-:W-:-:S02]  /*1bee0*/  LEA R6, P5, R17, R2, 0x1 ;  /* 0x0000000211067211 */ /* 0x004fc400078a08ff */
[----:B---3--:R-:W-:Y:S02]  /*1bef0*/  LEA R4, P6, R15, R2, 0x1 ;  /* 0x000000020f047211 */ /* 0x008fe400078c08ff */
[-C--:B------:R-:W-:Y:S02]  /*1bf00*/  LEA.HI.X.SX32 R7, R17, R0.reuse, 0x1, P5 ;  /* 0x0000000011077211 */ /* 0x080fe400028f0eff */
[----:B------:R-:W-:Y:S01]  /*1bf10*/  LEA.HI.X.SX32 R5, R15, R0, 0x1, P6 ;  /* 0x000000000f057211 */ /* 0x000fe200030f0eff */
[----:B----4-:R-:W-:Y:S02]  /*1bf20*/  IMAD R15, R16, 0x2, R15 ;  /* 0x00000002100f7824 */ /* 0x010fe400078e020f */
[----:B------:R2:W-:Y:S01]  /*1bf30*/  @P3 STG.E.U16 desc[UR18][R6.64], R98 ;  /* 0x0000006206003986 */ /* 0x0005e2000c101512 */
[----:B------:R-:W3:Y:S03]  /*1bf40*/  LDC R16, c[0x0][0x248] ;  /* 0x00009200ff107b82 */ /* 0x000ee60000000800 */
[----:B------:R4:W-:Y:S01]  /*1bf50*/  @P4 STG.E.U16 desc[UR18][R4.64], R99 ;  /* 0x0000006304004986 */ /* 0x0009e2000c101512 */
[----:B-1----:R-:W-:-:S02]  /*1bf60*/  LEA R12, P4, R15, R2, 0x1 ;  /* 0x000000020f0c7211 */ /* 0x002fc400078808ff */
[----:B------:R-:W-:Y:S01]  /*1bf70*/  ISETP.LT.AND P2, PT, R51, UR4, !P0 ;  /* 0x0000000433007c0c */ /* 0x000fe2000c741270 */
[----:B------:R-:W-:Y:S01]  /*1bf80*/  ULDC UR4, c[0x0][0x22c] ;  /* 0x00008b0000047ab9 */ /* 0x000fe20000000800 */
[----:B--2---:R-:W-:Y:S01]  /*1bf90*/  IMAD R7, R18, 0x2, R15 ;  /* 0x0000000212077824 */ /* 0x004fe200078e020f */
[----:B------:R-:W-:Y:S01]  /*1bfa0*/  LEA.HI.X.SX32 R13, R15, R0, 0x1, P4 ;  /* 0x000000000f0d7211 */ /* 0x000fe200020f0eff */
[----:B------:R-:W1:Y:S02]  /*1bfb0*/  LDC R18, c[0x0][0x248] ;  /* 0x00009200ff127b82 */ /* 0x000e640000000800 */
[----:B0-----:R-:W-:Y:S01]  /*1bfc0*/  IMAD R15, R20, 0x2, R7 ;  /* 0x00000002140f7824 */ /* 0x001fe200078e0207 */
[----:B------:R-:W-:Y:S02]  /*1bfd0*/  LEA R6, P4, R7, R2, 0x1 ;  /* 0x0000000207067211 */ /* 0x000fe400078808ff */
        /* <DEDUP_REMOVED lines=10> */
[----:B------:R-:W2:Y:S01]  /*1c080*/  LDC R14, c[0x0][0x248] ;  /* 0x00009200ff0e7b82 */ /* 0x000ea20000000800 */
[----:B------:R-:W-:Y:S02]  /*1c090*/  PRMT R97, R97, 0x7632, R97 ;  /* 0x0000763261617816 */ /* 0x000fe40000000061 */
[----:B------:R-:W-:Y:S01]  /*1c0a0*/  PRMT R98, R98, 0x7632, R98 ;  /* 0x0000763262627816 */ /* 0x000fe20000000062 */
[----:B------:R4:W-:Y:S04]  /*1c0b0*/  @P2 STG.E.U16 desc[UR18][R12.64], R96 ;  /* 0x000000600c002986 */ /* 0x0009e8000c101512 */
[----:B------:R3:W-:Y:S04]  /*1c0c0*/  @P5 STG.E.U16 desc[UR18][R6.64], R97 ;  /* 0x0000006106005986 */ /* 0x0007e8000c101512 */
[----:B------:R1:W-:Y:S01]  /*1c0d0*/  @P6 STG.E.U16 desc[UR18][R4.64], R98 ;  /* 0x0000006204006986 */ /* 0x0003e2000c101512 */
[----:B----4-:R-:W-:Y:S01]  /*1c0e0*/  LEA R12, P6, R15, R2, 0x1 ;  /* 0x000000020f0c7211 */ /* 0x010fe200078c08ff */
[----:B---3--:R-:W-:-:S03]  /*1c0f0*/  IMAD R7, R16, 0x2, R15 ;  /* 0x0000000210077824 */ /* 0x008fc600078e020f */
[----:B------:R-:W-:Y:S01]  /*1c100*/  LEA.HI.X.SX32 R13, R15, R0, 0x1, P6 ;  /* 0x000000000f0d7211 */ /* 0x000fe200030f0eff */
[----:B------:R-:W3:Y:S01]  /*1c110*/  LDC R16, c[0x0][0x248] ;  /* 0x00009200ff107b82 */ /* 0x000ee20000000800 */
[----:B-1----:R-:W-:Y:S01]  /*1c120*/  IMAD R15, R18, 0x2, R7 ;  /* 0x00000002120f7824 */ /* 0x002fe200078e0207 */
[C---:B------:R-:W-:Y:S02]  /*1c130*/  LEA R6, P6, R7.reuse, R2, 0x1 ;  /* 0x0000000207067211 */ /* 0x040fe400078c08ff */
        /* <DEDUP_REMOVED lines=8> */
[----:B--2---:R-:W-:Y:S01]  /*1c1c0*/  IMAD R15, R14, 0x2, R15 ;  /* 0x000000020e0f7824 */ /* 0x004fe200078e020f */
        /* <DEDUP_REMOVED lines=9> */
[----:B--2---:R-:W-:-:S04]  /*1c260*/  LEA R12, P6, R15, R2, 0x1 ;  /* 0x000000020f0c7211 */ /* 0x004fc800078c08ff */
[----:B------:R-:W-:Y:S01]  /*1c270*/  LEA.HI.X.SX32 R13, R15, R0, 0x1, P6 ;  /* 0x000000000f0d7211 */ /* 0x000fe200030f0eff */
[----:B---3--:R-:W-:Y:S01]  /*1c280*/  IMAD R7, R16, 0x2, R17 ;  /* 0x0000000210077824 */ /* 0x008fe200078e0211 */
[----:B------:R-:W-:Y:S01]  /*1c290*/  LEA R14, P6, R17, R2, 0x1 ;  /* 0x00000002110e7211 */ /* 0x000fe200078c08ff */
        /* <DEDUP_REMOVED lines=11> */
[C---:B------:R-:W-:Y:S02]  /*1c350*/  LEA R6, P6, R17.reuse, R2, 0x1 ;  /* 0x0000000211067211 */ /* 0x040fe400078c08ff */
[----:B------:R-:W-:Y:S01]  /*1c360*/  ISETP.LT.AND P4, PT, R42, UR4, !P0 ;  /* 0x000000042a007c0c */ /* 0x000fe2000c781270 */
[----:B------:R-:W-:Y:S01]  /*1c370*/  @P5 STG.E.U16 desc[UR18][R12.64], R102 ;  /* 0x000000660c005986 */ /* 0x000fe2000c101512 */
[----:B------:R-:W-:Y:S01]  /*1c380*/  LEA.HI.X.SX32 R7, R17, R0, 0x1, P6 ;  /* 0x0000000011077211 */ /* 0x000fe200030f0eff */
[----:B0-----:R-:W-:Y:S01]  /*1c390*/  IMAD R17, R20, 0x2, R17 ;  /* 0x0000000214117824 */ /* 0x001fe200078e0211 */
[----:B------:R-:W-:Y:S01]  /*1c3a0*/  ULDC UR4, c[0x0][0x22c] ;  /* 0x00008b0000047ab9 */ /* 0x000fe20000000800 */
[----:B------:R0:W-:Y:S01]  /*1c3b0*/  @P3 STG.E.U16 desc[UR18][R14.64], R103 ;  /* 0x000000670e003986 */ /* 0x0001e2000c101512 */
[----:B------:R-:W-:Y:S01]  /*1c3c0*/  PRMT R100, R100, 0x7632, R100 ;  /* 0x0000763264647816 */ /* 0x000fe20000000064 */
[----:B------:R-:W2:Y:S01]  /*1c3d0*/  LDC R20, c[0x0][0x248] ;  /* 0x00009200ff147b82 */ /* 0x000ea20000000800 */
[----:B------:R-:W-:Y:S01]  /*1c3e0*/  ISETP.LT.AND P5, PT, R44, UR4, !P0 ;  /* 0x000000042c007c0c */ /* 0x000fe2000c7a1270 */
[----:B------:R-:W-:Y:S01]  /*1c3f0*/  ULDC UR4, c[0x0][0x22c] ;  /* 0x00008b0000047ab9 */ /* 0x000fe20000000800 */
[----:B------:R-:W-:Y:S01]  /*1c400*/  PRMT R101, R101, 0x7632, R101 ;  /* 0x0000763265657816 */ /* 0x000fe20000000065 */
[----:B------:R4:W-:Y:S01]  /*1c410*/  @P2 STG.E.U16 desc[UR18][R4.64], R100 ;  /* 0x0000006404002986 */ /* 0x0009e2000c101512 */
[----:B------:R-:W-:Y:S01]  /*1c420*/  ISETP.LT.AND P3, PT, R40, UR4, !P0 ;  /* 0x0000000428007c0c */ /* 0x000fe2000c761270 */
[----:B------:R-:W-:Y:S01]  /*1c430*/  ULDC UR4, c[0x0][0x22c] ;  /* 0x00008b0000047ab9 */ /* 0x000fe20000000800 */
[----:B0-----:R-:W-:-:S02]  /*1c440*/  IMAD R15, R22, 0x2, R17 ;  /* 0x00000002160f7824 */ /* 0x001fc400078e0211 */
[----:B------:R-:W0:Y:S01]  /*1c450*/  LDC R22, c[0x0][0x248] ;  /* 0x00009200ff167b82 */ /* 0x000e220000000800 */
[----:B------:R1:W-:Y:S01]  /*1c460*/  @P4 STG.E.U16 desc[UR18][R6.64], R101 ;  /* 0x0000006506004986 */ /* 0x0003e2000c101512 */
[-C--:B------:R-:W-:Y:S02]  /*1c470*/  LEA R12, P4, R17, R2.reuse, 0x1 ;  /* 0x00000002110c7211 */ /* 0x080fe400078808ff */
[----:B----4-:R-:W-:Y:S02]  /*1c480*/  LEA R4, P6, R15, R2, 0x1 ;  /* 0x000000020f047211 */ /* 0x010fe400078c08ff */
[-C--:B------:R-:W-:Y:S02]  /*1c490*/  LEA.HI.X.SX32 R13, R17, R0.reuse, 0x1, P4 ;  /* 0x00000000110d7211 */ /* 0x080fe400020f0eff */
[----:B------:R-:W-:Y:S01]  /*1c4a0*/  LEA.HI.X.SX32 R5, R15, R0, 0x1, P6 ;  /* 0x000000000f057211 */ /* 0x000fe200030f0eff */
[----:B---3--:R-:W-:Y:S01]  /*1c4b0*/  IMAD R15, R16, 0x2, R15 ;  /* 0x00000002100f7824 */ /* 0x008fe200078e020f */
[----:B------:R-:W-:Y:S01]  /*1c4c0*/  PRMT R102, R102, 0x7632, R102 ;  /* 0x0000763266667816 */ /* 0x000fe20000000066 */
[----:B------:R-:W3:Y:S01]  /*1c4d0*/  LDC R16, c[0x0][0x248] ;  /* 0x00009200ff107b82 */ /* 0x000ee20000000800 */
[----:B------:R-:W-:Y:S01]  /*1c4e0*/  PRMT R103, R103, 0x7632, R103 ;  /* 0x0000763267677816 */ /* 0x000fe20000000067 */
[----:B-1----:R-:W-:Y:S01]  /*1c4f0*/  IMAD R17, R18, 0x2, R15 ;  /* 0x0000000212117824 */ /* 0x002fe200078e020f */
[----:B------:R-:W-:Y:S01]  /*1c500*/  ISETP.LT.AND P2, PT, R38, UR4, !P0 ;  /* 0x0000000426007c0c */ /* 0x000fe2000c741270 */
[----:B------:R1:W-:Y:S01]  /*1c510*/  @P5 STG.E.U16 desc[UR18][R12.64], R102 ;  /* 0x000000660c005986 */ /* 0x0003e2000c101512 */
[----:B------:R-:W-:-:S03]  /*1c520*/  ULDC UR4, c[0x0][0x22c] ;  /* 0x00008b0000047ab9 */ /* 0x000fc60000000800 */
[----:B------:R4:W-:Y:S01]  /*1c530*/  @P3 STG.E.U16 desc[UR18][R4.64], R103 ;  /* 0x0000006704003986 */ /* 0x0009e2000c101512 */
[-C--:B------:R-:W-:Y:S01]  /*1c540*/  LEA R6, P3, R15, R2.reuse, 0x1 ;  /* 0x000000020f067211 */ /* 0x080fe200078608ff */
[----:B------:R-:W3:Y:S01]  /*1c550*/  LDC R18, c[0x0][0x248] ;  /* 0x00009200ff127b82 */ /* 0x000ee20000000800 */
[----:B------:R-:W-:Y:S02]  /*1c560*/  LEA R14, P6, R17, R2, 0x1 ;  /* 0x00000002110e7211 */ /* 0x000fe400078c08ff */
[----:B------:R-:W-:Y:S01]  /*1c570*/  ISETP.LT.AND P4, PT, R41, UR4, !P0 ;  /* 0x0000000429007c0c */ /* 0x000fe2000c781270 */
[----:B------:R-:W-:Y:S01]  /*1c580*/  ULDC UR4, c[0x0][0x22c] ;  /* 0x00008b0000047ab9 */ /* 0x000fe20000000800 */
[-C--:B------:R-:W-:Y:S02]  /*1c590*/  LEA.HI.X.SX32 R7, R15, R0.reuse, 0x1, P3 ;  /* 0x000000000f077211 */ /* 0x080fe400018f0eff */
[----:B------:R-:W-:Y:S01]  /*1c5a0*/  LEA.HI.X.SX32 R15, R17, R0, 0x1, P6 ;  /* 0x00000000110f7211 */ /* 0x000fe200030f0eff */
[----:B--2---:R-:W-:-:S02]  /*1c5b0*/  IMAD R17, R20, 0x2, R17 ;  /* 0x0000000214117824 */ /* 0x004fc400078e0211 */
[----:B------:R-:W2:Y:S02]  /*1c5c0*/  LDC R20, c[0x0][0x248] ;  /* 0x00009200ff147b82 */ /* 0x000ea40000000800 */
[----:B0-----:R-:W-:Y:S01]  /*1c5d0*/  IMAD R19, R22, 0x2, R17 ;  /* 0x0000000216137824 */ /* 0x001fe200078e0211 */
[----:B------:R-:W-:Y:S01]  /*1c5e0*/  ISETP.LT.AND P5, PT, R35, UR4, !P0 ;  /* 0x0000000423007c0c */ /* 0x000fe2000c7a1270 */
[----:B------:R-:W-:Y:S01]  /*1c5f0*/  @P2 STG.E.U16 desc[UR18][R6.64], R104 ;  /* 0x0000006806002986 */ /* 0x000fe2000c101512 */
[----:B------:R-:W-:Y:S01]  /*1c600*/  ISETP.LT.AND P3, PT, R33, UR5, !P0 ;  /* 0x0000000521007c0c */ /* 0x000fe2000c761270 */
[----:B------:R-:W-:Y:S01]  /*1c610*/  ULDC UR4, c[0x0][0x22c] ;  /* 0x00008b0000047ab9 */ /* 0x000fe20000000800 */
[-C--:B-1----:R-:W-:Y:S01]  /*1c620*/  LEA R12, P6, R19, R2.reuse, 0x1 ;  /* 0x00000002130c7211 */ /* 0x082fe200078c08ff */
[----:B------:R0:W-:Y:S01]  /*1c630*/  @P4 STG.E.U16 desc[UR18][R14.64], R105 ;  /* 0x000000690e004986 */ /* 0x0001e2000c101512 */
[----:B----4-:R-:W-:Y:S01]  /*1c640*/  LEA R4, P2, R17, R2, 0x1 ;  /* 0x0000000211047211 */ /* 0x010fe200078408ff */
[----:B------:R-:W-:Y:S01]  /*1c650*/  ULDC UR5, c[0x0][0x22c] ;  /* 0x00008b0000057ab9 */ /* 0x000fe20000000800 */
[-C--:B------:R-:W-:Y:S01]  /*1c660*/  LEA.HI.X.SX32 R13, R19, R0.reuse, 0x1, P6 ;  /* 0x00000000130d7211 */ /* 0x080fe200030f0eff */
[----:B---3--:R-:W-:Y:S01]  /*1c670*/  IMAD R19, R16, 0x2, R19 ;  /* 0x0000000210137824 */ /* 0x008fe200078e0213 */
[----:B------:R-:W-:Y:S01]  /*1c680*/  LEA.HI.X.SX32 R5, R17, R0, 0x1, P2 ;  /* 0x0000000011057211 */ /* 0x000fe200010f0eff */
[----:B------:R-:W1:Y:S08]  /*1c690*/  LDC R16, c[0x0][0x248] ;  /* 0x00009200ff107b82 */ /* 0x000e700000000800 */
[----:B0-----:R-:W0:Y:S01]  /*1c6a0*/  LDC R14, c[0x0][0x248] ;  /* 0x00009200ff0e7b82 */ /* 0x001e220000000800 */
        /* <DEDUP_REMOVED lines=9> */
[----:B------:R-:W4:Y:S01]  /*1c740*/  LDC R18, c[0x0][0x248] ;  /* 0x00009200ff127b82 */ /* 0x000f220000000800 */
[----:B------:R-:W-:-:S02]  /*1c750*/  ULDC UR5, c[0x0][0x22c] ;  /* 0x00008b0000057ab9 */ /* 0x000fc40000000800 */
[----:B------:R-:W-:Y:S02]  /*1c760*/  LEA.HI.X.SX32 R7, R19, R0, 0x1, P3 ;  /* 0x0000000013077211 */ /* 0x000fe400018f0eff */
[----:B---3--:R-:W-:Y:S02]  /*1c770*/  LEA R4, P6, R15, R2, 0x1 ;  /* 0x000000020f047211 */ /* 0x008fe400078c08ff */
[----:B------:R-:W-:Y:S01]  /*1c780*/  ISETP.LT.AND P5, PT, R37, UR4, !P0 ;  /* 0x0000000425007c0c */ /* 0x000fe2000c7a1270 */
[----:B------:R-:W3:Y:S01]  /*1c790*/  LDC R22, c[0x0][0x248] ;  /* 0x00009200ff167b82 */ /* 0x000ee20000000800 */
[----:B------:R-:W-:Y:S01]  /*1c7a0*/  LEA.HI.X.SX32 R5, R15, R0, 0x1, P6 ;  /* 0x000000000f057211 */ /* 0x000fe200030f0eff */
[----:B--2---:R-:W-:Y:S01]  /*1c7b0*/  IMAD R13, R20, 0x2, R15 ;  /* 0x00000002140d7824 */ /* 0x004fe200078e020f */
[----:B------:R0:W-:Y:S01]  /*1c7c0*/  @P2 STG.E.U16 desc[UR18][R6.64], R104 ;  /* 0x0000006806002986 */ /* 0x0001e2000c101512 */
[----:B------:R-:W-:Y:S01]  /*1c7d0*/  PRMT R106, R106, 0x7632, R106 ;  /* 0x000076326a6a7816 */ /* 0x000fe2000000006a */
[----:B------:R-:W-:-:S03]  /*1c7e0*/  ULDC UR4, c[0x0][0x22c] ;  /* 0x00008b0000047ab9 */ /* 0x000fc60000000800 */
[----:B------:R-:W2:Y:S01]  /*1c7f0*/  LDC R20, c[0x0][0x248] ;  /* 0x00009200ff147b82 */ /* 0x000ea20000000800 */
[----:B------:R1:W-:Y:S01]  /*1c800*/  @P4 STG.E.U16 desc[UR18][R4.64], R105 ;  /* 0x0000006904004986 */ /* 0x0003e2000c101512 */
[----:B------:R-:W-:Y:S01]  /*1c810*/  LEA R12, P4, R13, R2, 0x1 ;  /* 0x000000020d0c7211 */ /* 0x000fe200078808ff */
[----:B0-----:R-:W-:-:S05]  /*1c820*/  IMAD R7, R14, 0x2, R13 ;  /* 0x000000020e077824 */ /* 0x001fca00078e020d */
[----:B------:R-:W0:Y:S01]  /*1c830*/  LDC R14, c[0x0][0x248] ;  /* 0x00009200ff0e7b82 */ /* 0x000e220000000800 */
[----:B------:R-:W-:Y:S01]  /*1c840*/  LEA.HI.X.SX32 R13, R13, R0, 0x1, P4 ;  /* 0x000000000d0d7211 */ /* 0x000fe200020f0eff */
[----:B-1----:R-:W-:Y:S01]  /*1c850*/  IMAD R15, R16, 0x2, R7 ;  /* 0x00000002100f7824 */ /* 0x002fe200078e0207 */
[----:B------:R-:W-:Y:S01]  /*1c860*/  ISETP.LT.AND P3, PT, R24, UR4, !P0 ;  /* 0x0000000418007c0c */ /* 0x000fe2000c761270 */
[----:B------:R-:W-:Y:S02]  /*1c870*/  ULDC UR4, c[0x0][0x22c] ;  /* 0x00008b0000047ab9 */ /* 0x000fe40000000800 */
[----:B------:R1:W-:Y:S01]  /*1c880*/  @P5 STG.E.U16 desc[UR18][R12.64], R106 ;  /* 0x0000006a0c005986 */ /* 0x0003e2000c101512 */
[C---:B------:R-:W-:Y:S01]  /*1c890*/  LEA R4, P5, R15.reuse, R2, 0x1 ;  /* 0x000000020f047211 */ /* 0x040fe200078a08ff */
[----:B------:R-:W3:Y:S01]  /*1c8a0*/  LDC R16, c[0x0][0x248] ;  /* 0x00009200ff107b82 */ /* 0x000ee20000000800 */
[----:B------:R-:W-:Y:S01]  /*1c8b0*/  ISETP.LT.AND P2, PT, R34, UR4, !P0 ;  /* 0x0000000422007c0c */ /* 0x000fe2000c741270 */
[----:B------:R-:W-:Y:S01]  /*1c8c0*/  ULDC UR4, c[0x0][0x22c] ;  /* 0x00008b0000047ab9 */ /* 0x000fe20000000800 */
[----:B------:R-:W-:Y:S01]  /*1c8d0*/  LEA.HI.X.SX32 R5, R15, R0, 0x1, P5 ;  /* 0x000000000f057211 */ /* 0x000fe200028f0eff */
[----:B----4-:R-:W-:Y:S01]  /*1c8e0*/  IMAD R15, R18, 0x2, R15 ;  /* 0x00000002120f7824 */ /* 0x010fe200078e020f */
[----:B------:R-:W-:Y:S01]  /*1c8f0*/  ISETP.LT.AND P6, PT, R30, UR4, !P0 ;  /* 0x000000041e007c0c */ /* 0x000fe2000c7c1270 */
[----:B------:R-:W-:Y:S01]  /*1c900*/  ULDC UR4, c[0x0][0x22c] ;  /* 0x00008b0000047ab9 */ /* 0x000fe20000000800 */
[----:B------:R-:W-:Y:S01]  /*1c910*/  LEA R6, P4, R7, R2, 0x1 ;  /* 0x0000000207067211 */ /* 0x000fe200078808ff */
[----:B------:R-:W4:Y:S01]  /*1c920*/  LDC R18, c[0x0][0x248] ;  /* 0x00009200ff127b82 */ /* 0x000f220000000800 */
[----:B------:R-:W-:Y:S01]  /*1c930*/  PRMT R107, R107, 0x7632, R107 ;  /* 0x000076326b6b7816 */ /* 0x000fe2000000006b */
[----:B--2---:R-:W-:Y:S01]  /*1c940*/  IMAD R17, R20, 0x2, R15 ;  /* 0x0000000214117824 */ /* 0x004fe200078e020f */
[----:B------:R-:W-:-:S02]  /*1c950*/  LEA.HI.X.SX32 R7, R7, R0, 0x1, P4 ;  /* 0x0000000007077211 */ /* 0x000fc400020f0eff */
[----:B-1----:R-:W-:-:S03]  /*1c960*/  LEA R12, P5, R15, R2, 0x1 ;  /* 0x000000020f0c7211 */ /* 0x002fc600078a08ff */
[----:B------:R-:W1:Y:S01]  /*1c970*/  LDC R20, c[0x0][0x248] ;  /* 0x00009200ff147b82 */ /* 0x000e620000000800 */
[----:B------:R-:W-:Y:S01]  /*1c980*/  ISETP.LT.AND P4, PT, R26, UR4, !P0 ;  /* 0x000000041a007c0c */ /* 0x000fe2000c781270 */
[----:B------:R-:W-:Y:S01]  /*1c990*/  ULDC UR4, c[0x0][0x22c] ;  /* 0x00008b0000047ab9 */ /* 0x000fe20000000800 */
[----:B------:R-:W-:Y:S01]  /*1c9a0*/  LEA.HI.X.SX32 R13, R15, R0, 0x1, P5 ;  /* 0x000000000f0d7211 */ /* 0x000fe200028f0eff */
[----:B------:R2:W-:Y:S01]  /*1c9b0*/  @P3 STG.E.U16 desc[UR18][R6.64], R107 ;  /* 0x0000006b06003986 */ /* 0x0005e2000c101512 */
[----:B0-----:R-:W-:Y:S01]  /*1c9c0*/  IMAD R15, R14, 0x2, R17 ;  /* 0x000000020e0f7824 */ /* 0x001fe200078e0211 */
[----:B------:R-:W-:Y:S01]  /*1c9d0*/  ISETP.LT.AND P3, PT, R31, UR4, !P0 ;  /* 0x000000041f007c0c */ /* 0x000fe2000c761270 */
[----:B------:R-:W-:Y:S01]  /*1c9e0*/  ULDC UR4, c[0x0][0x22c] ;  /* 0x00008b0000047ab9 */ /* 0x000fe20000000800 */
[----:B------:R0:W-:Y:S01]  /*1c9f0*/  @P2 STG.E.U16 desc[UR18][R4.64], R108 ;  /* 0x0000006c04002986 */ /* 0x0001e2000c101512 */
[----:B------:R-:W1:Y:S03]  /*1ca00*/  LDC R14, c[0x0][0x248] ;  /* 0x00009200ff0e7b82 */ /* 0x000e660000000800 */
[----:B------:R4:W-:Y:S01]  /*1ca10*/  @P6 STG.E.U16 desc[UR18][R12.64], R109 ;  /* 0x0000006d0c006986 */ /* 0x0009e2000c101512 */
[----:B--2---:R-:W-:-:S04]  /*1ca20*/  LEA R6, P5, R17, R2, 0x1 ;  /* 0x0000000211067211 */ /* 0x004fc800078a08ff */
[----:B------:R-:W2:Y:S01]  /*1ca30*/  LDC R24, c[0x0][0x248] ;  /* 0x00009200ff187b82 */ /* 0x000ea20000000800 */
[----:B0-----:R-:W-:Y:S02]  /*1ca40*/  LEA R4, P6, R15, R2, 0x1 ;  /* 0x000000020f047211 */ /* 0x001fe400078c08ff */
[-C--:B------:R-:W-:Y:S02]  /*1ca50*/  LEA.HI.X.SX32 R7, R17, R0.reuse, 0x1, P5 ;  /* 0x0000000011077211 */ /* 0x080fe400028f0eff */
[----:B------:R-:W-:Y:S01]  /*1ca60*/  LEA.HI.X.SX32 R5, R15, R0, 0x1, P6 ;  /* 0x000000000f057211 */ /* 0x000fe200030f0eff */
[----:B---3--:R-:W-:Y:S02]  /*1ca70*/  IMAD R15, R16, 0x2, R15 ;  /* 0x00000002100f7824 */ /* 0x008fe400078e020f */
[----:B------:R-:W0:Y:S01]  /*1ca80*/  LDC R26, c[0x0][0x248] ;  /* 0x00009200ff1a7b82 */ /* 0x000e220000000800 */
[----:B------:R3:W-:Y:S01]  /*1ca90*/  @P4 STG.E.U16 desc[UR18][R6.64], R110 ;  /* 0x0000006e06004986 */ /* 0x0007e2000c101512 */
[----:B------:R-:W-:Y:S01]  /*1caa0*/  ISETP.LT.AND P2, PT, R27, UR4, !P0 ;  /* 0x000000041b007c0c */ /* 0x000fe2000c741270 */
[----:B------:R-:W-:-:S02]  /*1cab0*/  ULDC UR4, c[0x0][0x22c] ;  /* 0x00008b0000047ab9 */ /* 0x000fc40000000800 */
[----:B------:R1:W-:Y:S01]  /*1cac0*/  @P3 STG.E.U16 desc[UR18][R4.64], R111 ;  /* 0x0000006f04003986 */ /* 0x0003e2000c101512 */
[----:B----4-:R-:W-:Y:S02]  /*1cad0*/  LEA R12, P3, R15, R2, 0x1 ;  /* 0x000000020f0c7211 */ /* 0x010fe400078608ff */
[----:B------:R-:W4:Y:S01]  /*1cae0*/  LDC R16, c[0x0][0x248] ;  /* 0x00009200ff107b82 */ /* 0x000f220000000800 */
[----:B------:R-:W-:Y:S01]  /*1caf0*/  ISETP.LT.AND P5, PT, R9, UR4, !P0 ;  /* 0x0000000409007c0c */ /* 0x000fe2000c7a1270 */
[----:B------:R-:W-:Y:S01]  /*1cb00*/  ULDC UR4, c[0x0][0x22c] ;  /* 0x00008b0000047ab9 */ /* 0x000fe20000000800 */
[----:B---3--:R-:W-:Y:S01]  /*1cb10*/  IMAD R7, R18, 0x2, R15 ;  /* 0x0000000212077824 */ /* 0x008fe200078e020f */
[----:B------:R-:W-:-:S04]  /*1cb20*/  LEA.HI.X.SX32 R13, R15, R0, 0x1, P3 ;  /* 0x000000000f0d7211 */ /* 0x000fc800018f0eff */
[----:B------:R-:W3:Y:S01]  /*1cb30*/  LDC R18, c[0x0][0x248] ;  /* 0x00009200ff127b82 */ /* 0x000ee20000000800 */
[----:B-1----:R-:W-:Y:S01]  /*1cb40*/  IMAD R9, R20, 0x2, R7 ;  /* 0x0000000214097824 */ /* 0x002fe200078e0207 */
[----:B------:R-:W-:Y:S02]  /*1cb50*/  LEA R6, P3, R7, R2, 0x1 ;  /* 0x0000000207067211 */ /* 0x000fe400078608ff */
[----:B------:R-:W-:Y:S01]  /*1cb60*/  ISETP.LT.AND P6, PT, R29, UR4, !P0 ;  /* 0x000000041d007c0c */ /* 0x000fe2000c7c1270 */
[----:B------:R-:W-:Y:S01]  /*1cb70*/  ULDC UR4, c[0x0][0x22c] ;  /* 0x00008b0000047ab9 */ /* 0x000fe20000000800 */
[----:B------:R-:W-:Y:S02]  /*1cb80*/  LEA.HI.X.SX32 R7, R7, R0, 0x1, P3 ;  /* 0x0000000007077211 */ /* 0x000fe400018f0eff */
[----:B------:R-:W-:Y:S01]  /*1cb90*/  LEA R4, P3, R9, R2, 0x1 ;  /* 0x0000000209047211 */ /* 0x000fe200078608ff */
[----:B------:R-:W1:Y:S01]  /*1cba0*/  LDC R20, c[0x0][0x248] ;  /* 0x00009200ff147b82 */ /* 0x000e620000000800 */
[----:B------:R-:W-:-:S02]  /*1cbb0*/  PRMT R108, R108, 0x7632, R108 ;  /* 0x000076326c6c7816 */ /* 0x000fc4000000006c */
[----:B------:R-:W-:Y:S01]  /*1cbc0*/  LEA.HI.X.SX32 R5, R9, R0, 0x1, P3 ;  /* 0x0000000009057211 */ /* 0x000fe200018f0eff */
[----:B------:R-:W-:Y:S01]  /*1cbd0*/  IMAD R9, R14, 0x2, R9 ;  /* 0x000000020e097824 */ /* 0x000fe200078e0209 */
[----:B------:R-:W-:-:S03]  /*1cbe0*/  PRMT R109, R109, 0x7632, R109 ;  /* 0x000076326d6d7816 */ /* 0x000fc6000000006d */
[----:B------:R-:W2:Y:S01]  /*1cbf0*/  LDC R14, c[0x0][0x248] ;  /* 0x00009200ff0e7b82 */ /* 0x000ea20000000800 */
[----:B------:R-:W-:Y:S01]  /*1cc00*/  PRMT R110, R110, 0x7632, R110 ;  /* 0x000076326e6e7816 */ /* 0x000fe2000000006e */
[----:B------:R0:W-:Y:S01]  /*1cc10*/  @P2 STG.E.U16 desc[UR18][R12.64], R108 ;  /* 0x0000006c0c002986 */ /* 0x0001e2000c101512 */
[----:B------:R-:W-:Y:S01]  /*1cc20*/  ISETP.LT.AND P2, PT, R25, UR4, !P0 ;  /* 0x0000000419007c0c */ /* 0x000fe2000c741270 */
[----:B------:R-:W-:Y:S02]  /*1cc30*/  ULDC UR4, c[0x0][0x22c] ;  /* 0x00008b0000047ab9 */ /* 0x000fe40000000800 */
[----:B------:R4:W-:Y:S01]  /*1cc40*/  @P5 STG.E.U16 desc[UR18][R6.64], R109 ;  /* 0x0000006d06005986 */ /* 0x0009e2000c101512 */
[----:B------:R-:W-:Y:S01]  /*1cc50*/  ISETP.LT.AND P3, PT, R8, UR4, !P0 ;  /* 0x0000000408007c0c */ /* 0x000fe2000c761270 */
[----:B------:R-:W-:Y:S02]  /*1cc60*/  ULDC UR4, c[0x0][0x22c] ;  /* 0x00008b0000047ab9 */ /* 0x000fe40000000800 */
[----:B------:R3:W-:Y:S01]  /*1cc70*/  @P6 STG.E.U16 desc[UR18][R4.64], R110 ;  /* 0x0000006e04006986 */ /* 0x0007e2000c101512 */
[----:B0-----:R-:W0:Y:S01]  /*1cc80*/  LDC R12, c[0x0][0x248] ;  /* 0x00009200ff0c7b82 */ /* 0x001e220000000800 */
[----:B------:R-:W-:Y:S01]  /*1cc90*/  LEA R8, P6, R9, R2, 0x1 ;  /* 0x0000000209087211 */ /* 0x000fe200078c08ff */
[----:B----4-:R-:W-:Y:S01]  /*1cca0*/  IMAD R7, R16, 0x2, R9 ;  /* 0x0000000210077824 */ /* 0x010fe200078e0209 */
[----:B------:R-:W-:Y:S01]  /*1ccb0*/  ISETP.LT.AND P5, PT, R11, UR4, !P0 ;  /* 0x000000040b007c0c */ /* 0x000fe2000c7a1270 */
[----:B------:R-:W-:-:S04]  /*1ccc0*/  ULDC UR4, c[0x0][0x22c] ;  /* 0x00008b0000047ab9 */ /* 0x000fc80000000800 */
[----:B------:R-:W4:Y:S01]  /*1ccd0*/  LDC R16, c[0x0][0x248] ;  /* 0x00009200ff107b82 */ /* 0x000f220000000800 */
[----:B------:R-:W-:Y:S01]  /*1cce0*/  LEA.HI.X.SX32 R9, R9, R0, 0x1, P6 ;  /* 0x0000000009097211 */ /* 0x000fe200030f0eff */
[----:B---3--:R-:W-:Y:S01]  /*1ccf0*/  IMAD R11, R18, 0x2, R7 ;  /* 0x00000002120b7824 */ /* 0x008fe200078e0207 */
[C---:B------:R-:W-:Y:S02]  /*1cd00*/  LEA R6, P6, R7.reuse, R2, 0x1 ;  /* 0x0000000207067211 */ /* 0x040fe400078c08ff */
[----:B------:R-:W-:Y:S01]  /*1cd10*/  ISETP.LT.AND P4, PT, R28, UR5, !P0 ;  /* 0x000000051c007c0c */ /* 0x000fe2000c781270 */
[----:B------:R-:W-:Y:S02]  /*1cd20*/  ULDC UR5, c[0x0][0x22c] ;  /* 0x00008b0000057ab9 */ /* 0x000fe40000000800 */
[----:B------:R-:W3:Y:S01]  /*1cd30*/  LDC R18, c[0x0][0x248] ;  /* 0x00009200ff127b82 */ /* 0x000ee20000000800 */
[----:B------:R-:W-:Y:S02]  /*1cd40*/  LEA.HI.X.SX32 R7, R7, R0, 0x1, P6 ;  /* 0x0000000007077211 */ /* 0x000fe400030f0eff */
[----:B------:R-:W-:-:S02]  /*1cd50*/  LEA R4, P6, R11, R2, 0x1 ;  /* 0x000000020b047211 */ /* 0x000fc400078c08ff */
[----:B------:R-:W-:Y:S02]  /*1cd60*/  PRMT R111, R111, 0x7632, R111 ;  /* 0x000076326f6f7816 */ /* 0x000fe4000000006f */
[----:B------:R-:W-:Y:S01]  /*1cd70*/  LEA.HI.X.SX32 R5, R11, R0, 0x1, P6 ;  /* 0x000000000b057211 */ /* 0x000fe200030f0eff */
[----:B--2---:R-:W-:Y:S02]  /*1cd80*/  IMAD R11, R14, 0x2, R11 ;  /* 0x000000020e0b7824 */ /* 0x004fe400078e020b */
[----:B------:R-:W2:Y:S01]  /*1cd90*/  LDC R14, c[0x0][0x248] ;  /* 0x00009200ff0e7b82 */ /* 0x000ea20000000800 */
[----:B------:R1:W-:Y:S01]  /*1cda0*/  @P4 STG.E.U16 desc[UR18][R8.64], R111 ;  /* 0x0000006f08004986 */ /* 0x0003e2000c101512 */
[----:B0-----:R-:W-:-:S03]  /*1cdb0*/  IMAD R13, R12, 0x2, R11 ;  /* 0x000000020c0d7824 */ /* 0x001fc600078e020b */
[----:B------:R4:W-:Y:S01]  /*1cdc0*/  @P2 STG.E.U16 desc[UR18][R6.64], R112 ;  /* 0x0000007006002986 */ /* 0x0009e2000c101512 */
[----:B-1----:R-:W-:-:S04]  /*1cdd0*/  LEA R8, P6, R11, R2, 0x1 ;  /* 0x000000020b087211 */ /* 0x002fc800078c08ff */
[----:B------:R-:W-:Y:S01]  /*1cde0*/  LEA.HI.X.SX32 R9, R11, R0, 0x1, P6 ;  /* 0x000000000b097211 */ /* 0x000fe200030f0eff */
[----:B----4-:R-:W-:Y:S01]  /*1cdf0*/  IMAD R7, R16, 0x2, R13 ;  /* 0x0000000210077824 */ /* 0x010fe200078e020d */
[----:B------:R-:W-:Y:S01]  /*1ce00*/  LEA R12, P6, R13, R2, 0x1 ;  /* 0x000000020d0c7211 */ /* 0x000fe200078c08ff */
[----:B------:R0:W-:Y:S01]  /*1ce10*/  @P3 STG.E.U16 desc[UR18][R4.64], R113 ;  /* 0x0000007104003986 */ /* 0x0001e2000c101512 */
[----:B------:R-:W-:Y:S01]  /*1ce20*/  ISETP.LT.AND P4, PT, R175, UR4, !P0 ;  /* 0x00000004af007c0c */ /* 0x000fe2000c781270 */
[----:B---3--:R-:W-:Y:S01]  /*1ce30*/  IMAD R11, R18, 0x2, R7 ;  /* 0x00000002120b7824 */ /* 0x008fe200078e0207 */
[----:B------:R-:W-:Y:S01]  /*1ce40*/  LEA.HI.X.SX32 R13, R13, R0, 0x1, P6 ;  /* 0x000000000d0d7211 */ /* 0x000fe200030f0eff */
[----:B------:R-:W1:Y:S01]  /*1ce50*/  LDC R16, c[0x0][0x248] ;  /* 0x00009200ff107b82 */ /* 0x000e620000000800 */
[----:B------:R-:W-:Y:S02]  /*1ce60*/  ULDC UR4, c[0x0][0x22c] ;  /* 0x00008b0000047ab9 */ /* 0x000fe40000000800 */
[----:B------:R-:W-:Y:S01]  /*1ce70*/  ISETP.LT.AND P2, PT, R179, UR4, !P0 ;  /* 0x00000004b3007c0c */ /* 0x000fe2000c741270 */
[----:B------:R-:W-:Y:S01]  /*1ce80*/  ULDC UR4, c[0x0][0x22c] ;  /* 0x00008b0000047ab9 */ /* 0x000fe20000000800 */
[----:B0-----:R-:W-:-:S03]  /*1ce90*/  LEA R4, P6, R7, R2, 0x1 ;  /* 0x0000000207047211 */ /* 0x001fc600078c08ff */
[----:B------:R-:W0:Y:S01]  /*1cea0*/  LDC R18, c[0x0][0x248] ;  /* 0x00009200ff127b82 */ /* 0x000e220000000800 */
[----:B------:R-:W-:Y:S02]  /*1ceb0*/  LEA.HI.X.SX32 R5, R7, R0, 0x1, P6 ;  /* 0x0000000007057211 */ /* 0x000fe400030f0eff */
[C---:B------:R-:W-:Y:S02]  /*1cec0*/  LEA R6, P6, R11.reuse, R2, 0x1 ;  /* 0x000000020b067211 */ /* 0x040fe400078c08ff */
[----:B------:R-:W-:Y:S01]  /*1ced0*/  ISETP.LT.AND P3, PT, R180, UR4, !P0 ;  /* 0x00000004b4007c0c */ /* 0x000fe2000c761270 */
[----:B------:R-:W-:Y:S01]  /*1cee0*/  @P5 STG.E.U16 desc[UR18][R8.64], R114 ;  /* 0x0000007208005986 */ /* 0x000fe2000c101512 */
[----:B------:R-:W-:Y:S01]  /*1cef0*/  LEA.HI.X.SX32 R7, R11, R0, 0x1, P6 ;  /* 0x000000000b077211 */ /* 0x000fe200030f0eff */
[----:B--2---:R-:W-:Y:S01]  /*1cf00*/  IMAD R11, R14, 0x2, R11 ;  /* 0x000000020e0b7824 */ /* 0x004fe200078e020b */
[----:B------:R-:W-:Y:S01]  /*1cf10*/  ULDC UR4, c[0x0][0x22c] ;  /* 0x00008b0000047ab9 */ /* 0x000fe20000000800 */
[----:B------:R2:W-:Y:S01]  /*1cf20*/  @P4 STG.E.U16 desc[UR18][R12.64], R115 ;  /* 0x000000730c004986 */ /* 0x0005e2000c101512 */
[----:B------:R-:W-:Y:S01]  /*1cf30*/  PRMT R112, R112, 0x7632, R112 ;  /* 0x0000763270707816 */ /* 0x000fe20000000070 */
[----:B------:R-:W3:Y:S01]  /*1cf40*/  LDC R14, c[0x0][0x248] ;  /* 0x00009200ff0e7b82 */ /* 0x000ee20000000800 */
[----:B------:R-:W-:Y:S01]  /*1cf50*/  ISETP.LT.AND P5, PT, R182, UR4, !P0 ;  /* 0x00000004b6007c0c */ /* 0x000fe2000c7a1270 */
[----:B------:R-:W-:Y:S01]  /*1cf60*/  ULDC UR4, c[0x0][0x22c] ;  /* 0x00008b0000047ab9 */ /* 0x000fe20000000800 */
[----:B------:R-:W-:Y:S01]  /*1cf70*/  PRMT R113, R113, 0x7632, R113 ;  /* 0x0000763271717816 */ /* 0x000fe20000000071 */
[----:B------:R4:W-:Y:S01]  /*1cf80*/  @P2 STG.E.U16 desc[UR18][R4.64], R112 ;  /* 0x0000007004002986 */ /* 0x0009e2000c101512 */
[----:B------:R-:W-:Y:S01]  /*1cf90*/  ISETP.LT.AND P4, PT, R184, UR4, !P0 ;  /* 0x00000004b8007c0c */ /* 0x000fe2000c781270 */
[----:B------:R-:W-:Y:S01]  /*1cfa0*/  ULDC UR4, c[0x0][0x22c] ;  /* 0x00008b0000047ab9 */ /* 0x000fe20000000800 */
[----:B--2---:R-:W-:Y:S01]  /*1cfb0*/  IMAD R13, R20, 0x2, R11 ;  /* 0x00000002140d7824 */ /* 0x004fe200078e020b */
[----:B------:R2:W-:Y:S01]  /*1cfc0*/  @P3 STG.E.U16 desc[UR18][R6.64], R113 ;  /* 0x0000007106003986 */ /* 0x0005e2000c101512 */
[-C--:B------:R-:W-:Y:S01]  /*1cfd0*/  LEA R8, P3, R11, R2.reuse, 0x1 ;  /* 0x000000020b087211 */ /* 0x080fe200078608ff */
[----:B------:R-:W3:Y:S02]  /*1cfe0*/  LDC R20, c[0x0][0x248] ;  /* 0x00009200ff147b82 */ /* 0x000ee40000000800 */
[----:B----4-:R-:W-:-:S02]  /*1cff0*/  LEA R4, P6, R13, R2, 0x1 ;  /* 0x000000020d047211 */ /* 0x010fc400078c08ff */
[-C--:B------:R-:W-:Y:S02]  /*1d000*/  LEA.HI.X.SX32 R9, R11, R0.reuse, 0x1, P3 ;  /* 0x000000000b097211 */ /* 0x080fe400018f0eff */
[----:B------:R-:W-:Y:S01]  /*1d010*/  LEA.HI.X.SX32 R5, R13, R0, 0x1, P6 ;  /* 0x000000000d057211 */ /* 0x000fe200030f0eff */
[----:B-1----:R-:W-:Y:S01]  /*1d020*/  IMAD R13, R16, 0x2, R13 ;  /* 0x00000002100d7824 */ /* 0x002fe200078e020d */
[----:B------:R-:W-:Y:S01]  /*1d030*/  PRMT R114, R114, 0x7632, R114 ;  /* 0x0000763272727816 */ /* 0x000fe20000000072 */
[----:B------:R-:W1:Y:S01]  /*1d040*/  LDC R16, c[0x0][0x248] ;  /* 0x00009200ff107b82 */ /* 0x000e620000000800 */
[----:B------:R-:W-:Y:S01]  /*1d050*/  PRMT R115, R115, 0x7632, R115 ;  /* 0x0000763273737816 */ /* 0x000fe20000000073 */
[----:B0-----:R-:W-:Y:S02]  /*1d060*/  IMAD R11, R18, 0x2, R13 ;  /* 0x00000002120b7824 */ /* 0x001fe400078e020d */
[----:B------:R0:W-:Y:S04]  /*1d070*/  @P5 STG.E.U16 desc[UR18][R8.64], R114 ;  /* 0x0000007208005986 */ /* 0x0001e8000c101512 */
[----:B------:R4:W-:Y:S01]  /*1d080*/  @P4 STG.E.U16 desc[UR18][R4.64], R115 ;  /* 0x0000007304004986 */ /* 0x0009e2000c101512 */
[----:B--2---:R-:W-:-:S02]  /*1d090*/  LEA R6, P4, R13, R2, 0x1 ;  /* 0x000000020d067211 */ /* 0x004fc400078808ff */
[----:B------:R-:W-:Y:S02]  /*1d0a0*/  LEA R12, P6, R11, R2, 0x1 ;  /* 0x000000020b0c7211 */ /* 0x000fe400078c08ff */
[-C--:B------:R-:W-:Y:S02]  /*1d0b0*/  LEA.HI.X.SX32 R7, R13, R0.reuse, 0x1, P4 ;  /* 0x000000000d077211 */ /* 0x080fe400020f0eff */
[----:B------:R-:W-:Y:S01]  /*1d0c0*/  LEA.HI.X.SX32 R13, R11, R0, 0x1, P6 ;  /* 0x000000000b0d7211 */ /* 0x000fe200030f0eff */
[----:B---3--:R-:W-:Y:S02]  /*1d0d0*/  IMAD R11, R14, 0x2, R11 ;  /* 0x000000020e0b7824 */ /* 0x008fe400078e020b */
[----:B------:R-:W2:Y:S01]  /*1d0e0*/  LDC R14, c[0x0][0x248] ;  /* 0x00009200ff0e7b82 */ /* 0x000ea20000000800 */
[----:B------:R-:W-:Y:S01]  /*1d0f0*/  ISETP.LT.AND P2, PT, R186, UR4, !P0 ;  /* 0x00000004ba007c0c */ /* 0x000fe2000c741270 */
[----:B------:R-:W-:Y:S02]  /*1d100*/  ULDC UR4, c[0x0][0x22c] ;  /* 0x00008b0000047ab9 */ /* 0x000fe40000000800 */
[----:B------:R-:W-:Y:S01]  /*1d110*/  ISETP.LT.AND P3, PT, R188, UR4, !P0 ;  /* 0x00000004bc007c0c */ /* 0x000fe2000c761270 */
[----:B------:R-:W-:Y:S01]  /*1d120*/  IMAD R15, R20, 0x2, R11 ;  /* 0x00000002140f7824 */ /* 0x000fe200078e020b */
[----:B------:R-:W-:-:S02]  /*1d130*/  ULDC UR4, c[0x0][0x22c] ;  /* 0x00008b0000047ab9 */ /* 0x000fc40000000800 */
[----:B------:R-:W3:Y:S02]  /*1d140*/  LDC R20, c[0x0][0x248] ;  /* 0x00009200ff147b82 */ /* 0x000ee40000000800 */
[-C--:B0-----:R-:W-:Y:S02]  /*1d150*/  LEA R8, P6, R15, R2.reuse, 0x1 ;  /* 0x000000020f087211 */ /* 0x081fe400078c08ff */
[----:B------:R-:W-:Y:S01]  /*1d160*/  ISETP.LT.AND P5, PT, R189, UR4, !P0 ;  /* 0x00000004bd007c0c */ /* 0x000fe2000c7a1270 */
[----:B------:R-:W-:Y:S01]  /*1d170*/  ULDC UR4, c[0x0][0x22c] ;  /* 0x00008b0000047ab9 */ /* 0x000fe20000000800 */
[----:B------:R-:W-:Y:S01]  /*1d180*/  @P2 STG.E.U16 desc[UR18][R6.64], R116 ;  /* 0x0000007406002986 */ /* 0x000fe2000c101512 */
[----:B----4-:R-:W-:Y:S02]  /*1d190*/  LEA R4, P2, R11, R2, 0x1 ;  /* 0x000000020b047211 */ /* 0x010fe400078408ff */
[-C--:B------:R-:W-:Y:S01]  /*1d1a0*/  LEA.HI.X.SX32 R9, R15, R0.reuse, 0x1, P6 ;  /* 0x000000000f097211 */ /* 0x080fe200030f0eff */
[----:B------:R0:W-:Y:S01]  /*1d1b0*/  @P3 STG.E.U16 desc[UR18][R12.64], R117 ;  /* 0x000000750c003986 */ /* 0x0001e2000c101512 */
[----:B-1----:R-:W-:Y:S01]  /*1d1c0*/  IMAD R15, R16, 0x2, R15 ;  /* 0x00000002100f7824 */ /* 0x002fe200078e020f */
[----:B------:R-:W-:-:S02]  /*1d1d0*/  LEA.HI.X.SX32 R5, R11, R0, 0x1, P2 ;  /* 0x000000000b057211 */ /* 0x000fc400010f0eff */
[----:B------:R-:W-:Y:S01]  /*1d1e0*/  ISETP.LT.AND P4, PT, R192, UR5, !P0 ;  /* 0x00000005c0007c0c */ /* 0x000fe2000c781270 */
[----:B------:R-:W-:Y:S01]  /*1d1f0*/  ULDC UR5, c[0x0][0x22c] ;  /* 0x00008b0000057ab9 */ /* 0x000fe20000000800 */
[----:B--2---:R-:W-:Y:S01]  /*1d200*/  IMAD R11, R14, 0x2, R15 ;  /* 0x000000020e0b7824 */ /* 0x004fe200078e020f */
[----:B0-----:R-:W0:Y:S01]  /*1d210*/  LDC R12, c[0x0][0x248] ;  /* 0x00009200ff0c7b82 */ /* 0x001e220000000800 */
[----:B------:R1:W-:Y:S01]  /*1d220*/  @P5 STG.E.U16 desc[UR18][R4.64], R118 ;  /* 0x0000007604005986 */ /* 0x0003e2000c101512 */
[----:B------:R-:W-:-:S03]  /*1d230*/  ISETP.LT.AND P3, PT, R194, UR4, !P0 ;  /* 0x00000004c2007c0c */ /* 0x000fc6000c761270 */
[----:B------:R-:W2:Y:S03]  /*1d240*/  LDS.128 R16, [R3+UR16] ;  /* 0x0000001003107984 */ /* 0x000ea60008000c00 */
[----:B------:R-:W4:Y:S01]  /*1d250*/  LDC R14, c[0x0][0x248] ;  /* 0x00009200ff0e7b82 */ /* 0x000f220000000800 */
[----:B---3--:R-:W-:Y:S01]  /*1d260*/  IMAD R13, R20, 0x2, R11 ;  /* 0x00000002140d7824 */ /* 0x008fe200078e020b */
[----:B-1----:R-:W-:Y:S01]  /*1d270*/  LEA R4, P6, R11, R2, 0x1 ;  /* 0x000000020b047211 */ /* 0x002fe200078c08ff */
[----:B------:R1:W-:Y:S01]  /*1d280*/  @P4 STG.E.U16 desc[UR18][R8.64], R119 ;  /* 0x0000007708004986 */ /* 0x0003e2000c101512 */
[----:B------:R-:W-:-:S04]  /*1d290*/  ISETP.LT.AND P2, PT, R198, UR5, !P0 ;  /* 0x00000005c6007c0c */ /* 0x000fc8000c741270 */
[----:B------:R-:W3:Y:S01]  /*1d2a0*/  LDC R20, c[0x0][0x248] ;  /* 0x00009200ff147b82 */ /* 0x000ee20000000800 */
[----:B------:R-:W-:Y:S01]  /*1d2b0*/  LEA.HI.X.SX32 R5, R11, R0, 0x1, P6 ;  /* 0x000000000b057211 */ /* 0x000fe200030f0eff */
[----:B------:R-:W-:Y:S01]  /*1d2c0*/  ULDC UR4, c[0x0][0x22c] ;  /* 0x00008b0000047ab9 */ /* 0x000fe20000000800 */
[-C--:B------:R-:W-:Y:S02]  /*1d2d0*/  LEA R6, P4, R15, R2.reuse, 0x1 ;  /* 0x000000020f067211 */ /* 0x080fe400078808ff */
[----:B------:R-:W-:Y:S02]  /*1d2e0*/  PRMT R116, R116, 0x7632, R116 ;  /* 0x0000763274747816 */ /* 0x000fe40000000074 */
[----:B-1----:R-:W-:Y:S02]  /*1d2f0*/  LEA R8, P6, R13, R2, 0x1 ;  /* 0x000000020d087211 */ /* 0x002fe400078c08ff */
[-C--:B------:R-:W-:Y:S02]  /*1d300*/  LEA.HI.X.SX32 R7, R15, R0.reuse, 0x1, P4 ;  /* 0x000000000f077211 */ /* 0x080fe400020f0eff */
[----:B------:R-:W-:Y:S01]  /*1d310*/  LEA.HI.X.SX32 R9, R13, R0, 0x1, P6 ;  /* 0x000000000d097211 */ /* 0x000fe200030f0eff */
[----:B0-----:R-:W-:-:S02]  /*1d320*/  IMAD R13, R12, 0x2, R13 ;  /* 0x000000020c0d7824 */ /* 0x001fc400078e020d */
[----:B------:R-:W0:Y:S01]  /*1d330*/  LDC R12, c[0x0][0x248] ;  /* 0x00009200ff0c7b82 */ /* 0x000e220000000800 */
[----:B------:R1:W-:Y:S01]  /*1d340*/  @P3 STG.E.U16 desc[UR18][R6.64], R116 ;  /* 0x0000007406003986 */ /* 0x0003e2000c101512 */
[----:B------:R-:W-:Y:S01]  /*1d350*/  PRMT R117, R117, 0x7632, R117 ;  /* 0x0000763275757816 */ /* 0x000fe20000000075 */
[----:B----4-:R-:W-:Y:S01]  /*1d360*/  IMAD R3, R14, 0x2, R13 ;  /* 0x000000020e037824 */ /* 0x010fe200078e020d */
[----:B------:R-:W-:Y:S01]  /*1d370*/  ISETP.LT.AND P5, PT, R199, UR4, !P0 ;  /* 0x00000004c7007c0c */ /* 0x000fe2000c7a1270 */
[----:B------:R-:W-:-:S03]  /*1d380*/  ULDC UR4, c[0x0][0x22c] ;  /* 0x00008b0000047ab9 */ /* 0x000fc60000000800 */
[----:B------:R-:W4:Y:S01]  /*1d390*/  LDC R14, c[0x0][0x248] ;  /* 0x00009200ff0e7b82 */ /* 0x000f220000000800 */
[----:B------:R2:W-:Y:S01]  /*1d3a0*/  @P2 STG.E.U16 desc[UR18][R4.64], R117 ;  /* 0x0000007504002986 */ /* 0x0005e2000c101512 */
[----:B-1----:R-:W-:-:S04]  /*1d3b0*/  LEA R6, P6, R13, R2, 0x1 ;  /* 0x000000020d067211 */ /* 0x002fc800078c08ff */
[----:B------:R-:W-:Y:S02]  /*1d3c0*/  LEA.HI.X.SX32 R7, R13, R0, 0x1, P6 ;  /* 0x000000000d077211 */ /* 0x000fe400030f0eff */
[C---:B--2---:R-:W-:Y:S02]  /*1d3d0*/  LEA R4, P6, R3.reuse, R2, 0x1 ;  /* 0x0000000203047211 */ /* 0x044fe400078c08ff */
[----:B------:R-:W-:Y:S01]  /*1d3e0*/  ISETP.LT.AND P4, PT, R200, UR4, !P0 ;  /* 0x00000004c8007c0c */ /* 0x000fe2000c781270 */
[----:B------:R-:W-:Y:S01]  /*1d3f0*/  ULDC UR4, c[0x0][0x22c] ;  /* 0x00008b0000047ab9 */ /* 0x000fe20000000800 */
[----:B------:R-:W-:Y:S01]  /*1d400*/  LEA.HI.X.SX32 R5, R3, R0, 0x1, P6 ;  /* 0x0000000003057211 */ /* 0x000fe200030f0eff */
[----:B---3--:R-:W-:Y:S02]  /*1d410*/  IMAD R3, R20, 0x2, R3 ;  /* 0x0000000214037824 */ /* 0x008fe400078e0203 */
[----:B------:R-:W1:Y:S01]  /*1d420*/  LDC R20, c[0x0][0x248] ;  /* 0x00009200ff147b82 */ /* 0x000e620000000800 */
[----:B------:R-:W-:-:S02]  /*1d430*/  PRMT R118, R118, 0x7632, R118 ;  /* 0x0000763276767816 */ /* 0x000fc40000000076 */
[----:B------:R-:W-:Y:S01]  /*1d440*/  ISETP.LT.AND P3, PT, R201, UR4, !P0 ;  /* 0x00000004c9007c0c */ /* 0x000fe2000c761270 */
[----:B------:R-:W-:Y:S01]  /*1d450*/  ULDC UR4, c[0x0][0x22c] ;  /* 0x00008b0000047ab9 */ /* 0x000fe20000000800 */
[----:B------:R-:W-:Y:S01]  /*1d460*/  PRMT R119, R119, 0x7632, R119 ;  /* 0x0000763277777816 */ /* 0x000fe20000000077 */
[----:B------:R2:W-:Y:S01]  /*1d470*/  @P5 STG.E.U16 desc[UR18][R8.64], R118 ;  /* 0x0000007608005986 */ /* 0x0005e2000c101512 */
[----:B------:R-:W-:Y:S01]  /*1d480*/  ISETP.LT.AND P2, PT, R208, UR4, !P0 ;  /* 0x00000004d0007c0c */ /* 0x000fe2000c741270 */
[----:B------:R-:W-:Y:S01]  /*1d490*/  ULDC UR4, c[0x0][0x22c] ;  /* 0x00008b0000047ab9 */ /* 0x000fe20000000800 */
[----:B0-----:R-:W-:Y:S01]  /*1d4a0*/  IMAD R11, R12, 0x2, R3 ;  /* 0x000000020c0b7824 */ /* 0x001fe200078e0203 */
[----:B------:R-:W-:Y:S01]  /*1d4b0*/  ISETP.LT.AND P5, PT, R209, UR4, !P0 ;  /* 0x00000004d1007c0c */ /* 0x000fe2000c7a1270 */
[----:B------:R0:W-:Y:S01]  /*1d4c0*/  @P4 STG.E.U16 desc[UR18][R6.64], R119 ;  /* 0x0000007706004986 */ /* 0x0001e2000c101512 */
[----:B------:R-:W-:Y:S01]  /*1d4d0*/  ULDC UR4, c[0x0][0x22c] ;  /* 0x00008b0000047ab9 */ /* 0x000fe20000000800 */
[----:B--2---:R-:W-:-:S04]  /*1d4e0*/  LEA R8, P6, R3, R2, 0x1 ;  /* 0x0000000203087211 */ /* 0x004fc800078c08ff */
[----:B------:R-:W-:Y:S01]  /*1d4f0*/  LEA.HI.X.SX32 R9, R3, R0, 0x1, P6 ;  /* 0x0000000003097211 */ /* 0x000fe200030f0eff */
[----:B----4-:R-:W-:Y:S01]  /*1d500*/  IMAD R3, R14, 0x2, R11 ;  /* 0x000000020e037824 */ /* 0x010fe200078e020b */
[C---:B0-----:R-:W-:Y:S02]  /*1d510*/  LEA R6, P6, R11.reuse, R2, 0x1 ;  /* 0x000000020b067211 */ /* 0x041fe400078c08ff */
[----:B------:R-:W-:Y:S01]  /*1d520*/  ISETP.LT.AND P4, PT, R212, UR4, !P0 ;  /* 0x00000004d4007c0c */ /* 0x000fe2000c781270 */
[----:B------:R-:W-:Y:S01]  /*1d530*/  ULDC UR4, c[0x0][0x22c] ;  /* 0x00008b0000047ab9 */ /* 0x000fe20000000800 */
[----:B------:R-:W-:Y:S01]  /*1d540*/  LEA.HI.X.SX32 R7, R11, R0, 0x1, P6 ;  /* 0x000000000b077211 */ /* 0x000fe200030f0eff */
[----:B------:R0:W-:Y:S01]  /*1d550*/  @P3 STG.E.U16 desc[UR18][R4.64], R16 ;  /* 0x0000001004003986 */ /* 0x0001e2000c101512 */
[----:B------:R-:W-:Y:S01]  /*1d560*/  IMAD R11, R22, 0x2, R3 ;  /* 0x00000002160b7824 */ /* 0x000fe200078e0203 */
[----:B------:R-:W-:Y:S01]  /*1d570*/  ISETP.LT.AND P3, PT, R213, UR4, !P0 ;  /* 0x00000004d5007c0c */ /* 0x000fe2000c761270 */
[----:B------:R-:W-:Y:S01]  /*1d580*/  ULDC UR4, c[0x0][0x22c] ;  /* 0x00008b0000047ab9 */ /* 0x000fe20000000800 */
[----:B------:R2:W-:Y:S04]  /*1d590*/  @P2 STG.E.U16 desc[UR18][R8.64], R17 ;  /* 0x0000001108002986 */ /* 0x0005e8000c101512 */
[----:B------:R3:W-:Y:S01]  /*1d5a0*/  @P5 STG.E.U16 desc[UR18][R6.64], R18 ;  /* 0x0000001206005986 */ /* 0x0007e2000c101512 */
[----:B0-----:R-:W-:-:S02]  /*1d5b0*/  LEA R4, P6, R3, R2, 0x1 ;  /* 0x0000000203047211 */ /* 0x001fc400078c08ff */
[----:B------:R-:W-:Y:S02]  /*1d5c0*/  LEA R12, P5, R11, R2, 0x1 ;  /* 0x000000020b0c7211 */ /* 0x000fe400078a08ff */
[-C--:B------:R-:W-:Y:S01]  /*1d5d0*/  LEA.HI.X.SX32 R5, R3, R0.reuse, 0x1, P6 ;  /* 0x0000000003057211 */ /* 0x080fe200030f0eff */
[----:B-1----:R-:W-:Y:S01]  /*1d5e0*/  IMAD R3, R20, 0x2, R11 ;  /* 0x0000000214037824 */ /* 0x002fe200078e020b */
[----:B------:R-:W-:Y:S01]  /*1d5f0*/  ISETP.LT.AND P2, PT, R214, UR4, !P0 ;  /* 0x00000004d6007c0c */ /* 0x000fe2000c741270 */
[----:B------:R-:W-:Y:S01]  /*1d600*/  ULDC UR4, c[0x0][0x22c] ;  /* 0x00008b0000047ab9 */ /* 0x000fe20000000800 */
[----:B------:R-:W-:Y:S02]  /*1d610*/  PRMT R16, R16, 0x7632, R16 ;  /* 0x0000763210107816 */ /* 0x000fe40000000010 */
[----:B------:R-:W-:Y:S01]  /*1d620*/  LEA.HI.X.SX32 R13, R11, R0, 0x1, P5 ;  /* 0x000000000b0d7211 */ /* 0x000fe200028f0eff */
[----:B------:R-:W-:Y:S01]  /*1d630*/  IMAD R11, R24, 0x2, R3 ;  /* 0x00000002180b7824 */ /* 0x000fe200078e0203 */
[----:B------:R-:W-:Y:S01]  /*1d640*/  ISETP.LT.AND P0, PT, R10, UR4, !P0 ;  /* 0x000000040a007c0c */ /* 0x000fe2000c701270 */
[----:B------:R0:W-:Y:S01]  /*1d650*/  @P4 STG.E.U16 desc[UR18][R4.64], R19 ;  /* 0x0000001304004986 */ /* 0x0001e2000c101512 */
[----:B--2---:R-:W-:-:S03]  /*1d660*/  LEA R8, P4, R3, R2, 0x1 ;  /* 0x0000000203087211 */ /* 0x004fc600078808ff */
[----:B------:R0:W-:Y:S01]  /*1d670*/  @P3 STG.E.U16 desc[UR18][R12.64], R16 ;  /* 0x000000100c003986 */ /* 0x0001e2000c101512 */
[----:B---3--:R-:W-:Y:S01]  /*1d680*/  LEA R6, P3, R11, R2, 0x1 ;  /* 0x000000020b067211 */ /* 0x008fe200078608ff */
[----:B------:R-:W-:Y:S01]  /*1d690*/  IMAD R15, R26, 0x2, R11 ;  /* 0x000000021a0f7824 */ /* 0x000fe200078e020b */
[-C--:B------:R-:W-:Y:S02]  /*1d6a0*/  LEA.HI.X.SX32 R9, R3, R0.reuse, 0x1, P4 ;  /* 0x0000000003097211 */ /* 0x080fe400020f0eff */
[----:B------:R-:W-:Y:S02]  /*1d6b0*/  PRMT R17, R17, 0x7632, R17 ;  /* 0x0000763211117816 */ /* 0x000fe40000000011 */
[----:B------:R-:W-:Y:S02]  /*1d6c0*/  LEA.HI.X.SX32 R7, R11, R0, 0x1, P3 ;  /* 0x000000000b077211 */ /* 0x000fe400018f0eff */
[----:B------:R-:W-:Y:S01]  /*1d6d0*/  PRMT R18, R18, 0x7632, R18 ;  /* 0x0000763212127816 */ /* 0x000fe20000000012 */
[----:B------:R0:W-:Y:S01]  /*1d6e0*/  @P2 STG.E.U16 desc[UR18][R8.64], R17 ;  /* 0x0000001108002986 */ /* 0x0001e2000c101512 */
[----:B------:R-:W-:-:S03]  /*1d6f0*/  LEA R2, P3, R15, R2, 0x1 ;  /* 0x000000020f027211 */ /* 0x000fc600078608ff */
[----:B------:R0:W-:Y:S01]  /*1d700*/  @P0 STG.E.U16 desc[UR18][R6.64], R18 ;  /* 0x0000001206000986 */ /* 0x0001e2000c101512 */
[----:B------:R-:W-:Y:S01]  /*1d710*/  LEA.HI.X.SX32 R3, R15, R0, 0x1, P3 ;  /* 0x000000000f037211 */ /* 0x000fe200018f0eff */
[----:B------:R-:W-:Y:S08]  /*1d720*/  @!P1 EXIT ;  /* 0x000000000000994d */ /* 0x000ff00003800000 */
[----:B0-----:R-:W-:-:S05]  /*1d730*/  PRMT R19, R19, 0x7632, R19 ;  /* 0x0000763213137816 */ /* 0x001fca0000000013 */
[----:B------:R-:W-:Y:S01]  /*1d740*/  STG.E.U16 desc[UR18][R2.64], R19 ;  /* 0x0000001302007986 */ /* 0x000fe2000c101512 */
[----:B------:R-:W-:Y:S05]  /*1d750*/  EXIT ;  /* 0x000000000000794d */ /* 0x000fea0003800000 */
.L_x_2:
[----:B------:R-:W-:-:S00]  /*1d760*/  BRA `(.L_x_2) ;  /* 0xfffffffc00fc7947 */ /* 0x000fc0000383ffff */
[----:B------:R-:W-:-:S00]  /*1d770*/  NOP ;  /* 0x0000000000007918 */ /* 0x000fc00000000000 */
        /* <DEDUP_REMOVED lines=8> */
.L_x_3:


//--------------------- .nv.shared.matmul_kernel  --------------------------
	.section	.nv.shared.matmul_kernel,"aw",@nobits
	.sectionflags	@""
	.align	16
	.zero		1024


//--------------------- .nv.shared.reserved.0     --------------------------
	.section	.nv.shared.reserved.0,"aw",@nobits
	.weak		__nv_reservedSMEM_offset_0_alias
	.size		__nv_reservedSMEM_offset_0_alias, 0, 0
	.other		__nv_reservedSMEM_offset_0_alias,@"STO_CUDA_RESERVED_SHARED STV_DEFAULT"
__nv_reservedSMEM_offset_0_alias:
	.zero		0


//--------------------- .nv.constant0.matmul_kernel --------------------------
	.section	.nv.constant0.matmul_kernel,"a",@progbits
	.sectionflags	@""
	.align	4
.nv.constant0.matmul_kernel:
	.zero		608


//--------------------- SYMBOLS --------------------------

	.type		.nv.reservedSmem.offset0,@object
	.size		.nv.reservedSmem.offset0,0x4
